//
// Generated by NVIDIA NVVM Compiler
//
// Compiler Build ID: CL-36424714
// Cuda compilation tools, release 13.0, V13.0.88
// Based on NVVM 20.0.0
//

.version 9.0
.target sm_100
.address_size 64

	// .globl	_Z4ReluPfj
// _ZZ5Conv3PfS_S_S_iiiE7shTileA has been demoted
// _ZZ5Conv3PfS_S_S_iiiE7shTileB has been demoted
// _ZZ5Conv4PfS_S_S_iiiE7shTileA has been demoted
// _ZZ5Conv4PfS_S_S_iiiE7shTileB has been demoted
// _ZZ5Conv2PfS_S_S_iiiE7shTileA has been demoted
// _ZZ5Conv2PfS_S_S_iiiE7shTileB has been demoted
.global .align 1 .b8 _ZN34_INTERNAL_b907b28e_4_k_cu_43c7a3484cuda3std3__45__cpo5beginE[1];
.global .align 1 .b8 _ZN34_INTERNAL_b907b28e_4_k_cu_43c7a3484cuda3std3__45__cpo3endE[1];
.global .align 1 .b8 _ZN34_INTERNAL_b907b28e_4_k_cu_43c7a3484cuda3std3__45__cpo6cbeginE[1];
.global .align 1 .b8 _ZN34_INTERNAL_b907b28e_4_k_cu_43c7a3484cuda3std3__45__cpo4cendE[1];
.global .align 1 .b8 _ZN34_INTERNAL_b907b28e_4_k_cu_43c7a3484cuda3std3__45__cpo6rbeginE[1];
.global .align 1 .b8 _ZN34_INTERNAL_b907b28e_4_k_cu_43c7a3484cuda3std3__45__cpo4rendE[1];
.global .align 1 .b8 _ZN34_INTERNAL_b907b28e_4_k_cu_43c7a3484cuda3std3__45__cpo7crbeginE[1];
.global .align 1 .b8 _ZN34_INTERNAL_b907b28e_4_k_cu_43c7a3484cuda3std3__45__cpo5crendE[1];
.global .align 1 .b8 _ZN34_INTERNAL_b907b28e_4_k_cu_43c7a3484cuda3std3__436_GLOBAL__N__b907b28e_4_k_cu_43c7a3486ignoreE[1];
.global .align 1 .b8 _ZN34_INTERNAL_b907b28e_4_k_cu_43c7a3484cuda3std3__419piecewise_constructE[1];
.global .align 1 .b8 _ZN34_INTERNAL_b907b28e_4_k_cu_43c7a3484cuda3std3__48in_placeE[1];
.global .align 1 .b8 _ZN34_INTERNAL_b907b28e_4_k_cu_43c7a3484cuda3std3__420unreachable_sentinelE[1];
.global .align 1 .b8 _ZN34_INTERNAL_b907b28e_4_k_cu_43c7a3484cuda3std3__47nulloptE[1];
.global .align 1 .b8 _ZN34_INTERNAL_b907b28e_4_k_cu_43c7a3484cuda3std3__48unexpectE[1];
.global .align 1 .b8 _ZN34_INTERNAL_b907b28e_4_k_cu_43c7a3484cuda3std6ranges3__45__cpo4swapE[1];
.global .align 1 .b8 _ZN34_INTERNAL_b907b28e_4_k_cu_43c7a3484cuda3std6ranges3__45__cpo9iter_moveE[1];
.global .align 1 .b8 _ZN34_INTERNAL_b907b28e_4_k_cu_43c7a3484cuda3std6ranges3__45__cpo5beginE[1];
.global .align 1 .b8 _ZN34_INTERNAL_b907b28e_4_k_cu_43c7a3484cuda3std6ranges3__45__cpo3endE[1];
.global .align 1 .b8 _ZN34_INTERNAL_b907b28e_4_k_cu_43c7a3484cuda3std6ranges3__45__cpo6cbeginE[1];
.global .align 1 .b8 _ZN34_INTERNAL_b907b28e_4_k_cu_43c7a3484cuda3std6ranges3__45__cpo4cendE[1];
.global .align 1 .b8 _ZN34_INTERNAL_b907b28e_4_k_cu_43c7a3484cuda3std6ranges3__45__cpo7advanceE[1];
.global .align 1 .b8 _ZN34_INTERNAL_b907b28e_4_k_cu_43c7a3484cuda3std6ranges3__45__cpo9iter_swapE[1];
.global .align 1 .b8 _ZN34_INTERNAL_b907b28e_4_k_cu_43c7a3484cuda3std6ranges3__45__cpo4nextE[1];
.global .align 1 .b8 _ZN34_INTERNAL_b907b28e_4_k_cu_43c7a3484cuda3std6ranges3__45__cpo4prevE[1];
.global .align 1 .b8 _ZN34_INTERNAL_b907b28e_4_k_cu_43c7a3484cuda3std6ranges3__45__cpo4dataE[1];
.global .align 1 .b8 _ZN34_INTERNAL_b907b28e_4_k_cu_43c7a3484cuda3std6ranges3__45__cpo5cdataE[1];
.global .align 1 .b8 _ZN34_INTERNAL_b907b28e_4_k_cu_43c7a3484cuda3std6ranges3__45__cpo4sizeE[1];
.global .align 1 .b8 _ZN34_INTERNAL_b907b28e_4_k_cu_43c7a3484cuda3std6ranges3__45__cpo5ssizeE[1];
.global .align 1 .b8 _ZN34_INTERNAL_b907b28e_4_k_cu_43c7a3484cuda3std6ranges3__45__cpo8distanceE[1];
.global .align 1 .b8 _ZN34_INTERNAL_b907b28e_4_k_cu_43c7a3486thrust24THRUST_300001_SM_1000_NS8cuda_cub3parE[1];
.global .align 1 .b8 _ZN34_INTERNAL_b907b28e_4_k_cu_43c7a3486thrust24THRUST_300001_SM_1000_NS8cuda_cub10par_nosyncE[1];
.global .align 1 .b8 _ZN34_INTERNAL_b907b28e_4_k_cu_43c7a3486thrust24THRUST_300001_SM_1000_NS6system6detail10sequential3seqE[1];
.global .align 1 .b8 _ZN34_INTERNAL_b907b28e_4_k_cu_43c7a3486thrust24THRUST_300001_SM_1000_NS6system3cpp3parE[1];
.global .align 1 .b8 _ZN34_INTERNAL_b907b28e_4_k_cu_43c7a3486thrust24THRUST_300001_SM_1000_NS12placeholders2_1E[1];
.global .align 1 .b8 _ZN34_INTERNAL_b907b28e_4_k_cu_43c7a3486thrust24THRUST_300001_SM_1000_NS12placeholders2_2E[1];
.global .align 1 .b8 _ZN34_INTERNAL_b907b28e_4_k_cu_43c7a3486thrust24THRUST_300001_SM_1000_NS12placeholders2_3E[1];
.global .align 1 .b8 _ZN34_INTERNAL_b907b28e_4_k_cu_43c7a3486thrust24THRUST_300001_SM_1000_NS12placeholders2_4E[1];
.global .align 1 .b8 _ZN34_INTERNAL_b907b28e_4_k_cu_43c7a3486thrust24THRUST_300001_SM_1000_NS12placeholders2_5E[1];
.global .align 1 .b8 _ZN34_INTERNAL_b907b28e_4_k_cu_43c7a3486thrust24THRUST_300001_SM_1000_NS12placeholders2_6E[1];
.global .align 1 .b8 _ZN34_INTERNAL_b907b28e_4_k_cu_43c7a3486thrust24THRUST_300001_SM_1000_NS12placeholders2_7E[1];
.global .align 1 .b8 _ZN34_INTERNAL_b907b28e_4_k_cu_43c7a3486thrust24THRUST_300001_SM_1000_NS12placeholders2_8E[1];
.global .align 1 .b8 _ZN34_INTERNAL_b907b28e_4_k_cu_43c7a3486thrust24THRUST_300001_SM_1000_NS12placeholders2_9E[1];
.global .align 1 .b8 _ZN34_INTERNAL_b907b28e_4_k_cu_43c7a3486thrust24THRUST_300001_SM_1000_NS12placeholders3_10E[1];
.global .align 1 .b8 _ZN34_INTERNAL_b907b28e_4_k_cu_43c7a3486thrust24THRUST_300001_SM_1000_NS3seqE[1];
.global .align 1 .b8 _ZN34_INTERNAL_b907b28e_4_k_cu_43c7a3486thrust24THRUST_300001_SM_1000_NS6deviceE[1];

.visible .entry _Z4ReluPfj(
	.param .u64 .ptr .align 1 _Z4ReluPfj_param_0,
	.param .u32 _Z4ReluPfj_param_1
)
{
	.reg .pred 	%p<4>;
	.reg .b32 	%r<12>;
	.reg .b32 	%f<2>;
	.reg .b64 	%rd<5>;

	ld.param.u64 	%rd3, [_Z4ReluPfj_param_0];
	ld.param.u32 	%r6, [_Z4ReluPfj_param_1];
	mov.u32 	%r7, %ctaid.x;
	mov.u32 	%r1, %ntid.x;
	mov.u32 	%r8, %tid.x;
	mad.lo.s32 	%r11, %r7, %r1, %r8;
	setp.ge.u32 	%p1, %r11, %r6;
	@%p1 bra 	$L__BB0_5;
	mov.u32 	%r9, %nctaid.x;
	mul.lo.s32 	%r3, %r1, %r9;
	cvta.to.global.u64 	%rd1, %rd3;
$L__BB0_2:
	mul.wide.s32 	%rd4, %r11, 4;
	add.s64 	%rd2, %rd1, %rd4;
	ld.global.f32 	%f1, [%rd2];
	setp.geu.f32 	%p2, %f1, 0f00000000;
	@%p2 bra 	$L__BB0_4;
	mov.b32 	%r10, 0;
	st.global.u32 	[%rd2], %r10;
$L__BB0_4:
	add.s32 	%r11, %r11, %r3;
	setp.lt.u32 	%p3, %r11, %r6;
	@%p3 bra 	$L__BB0_2;
$L__BB0_5:
	ret;

}
	// .globl	_Z5densePfS_S_S_iii
.visible .entry _Z5densePfS_S_S_iii(
	.param .u64 .ptr .align 1 _Z5densePfS_S_S_iii_param_0,
	.param .u64 .ptr .align 1 _Z5densePfS_S_S_iii_param_1,
	.param .u64 .ptr .align 1 _Z5densePfS_S_S_iii_param_2,
	.param .u64 .ptr .align 1 _Z5densePfS_S_S_iii_param_3,
	.param .u32 _Z5densePfS_S_S_iii_param_4,
	.param .u32 _Z5densePfS_S_S_iii_param_5,
	.param .u32 _Z5densePfS_S_S_iii_param_6
)
{
	.reg .pred 	%p<10>;
	.reg .b32 	%r<40>;
	.reg .b32 	%f<70>;
	.reg .b64 	%rd<57>;

	ld.param.u64 	%rd8, [_Z5densePfS_S_S_iii_param_0];
	ld.param.u64 	%rd9, [_Z5densePfS_S_S_iii_param_1];
	ld.param.u64 	%rd6, [_Z5densePfS_S_S_iii_param_2];
	ld.param.u64 	%rd7, [_Z5densePfS_S_S_iii_param_3];
	ld.param.u32 	%r18, [_Z5densePfS_S_S_iii_param_5];
	ld.param.u32 	%r19, [_Z5densePfS_S_S_iii_param_6];
	cvta.to.global.u64 	%rd1, %rd9;
	cvta.to.global.u64 	%rd2, %rd8;
	mov.u32 	%r20, %ctaid.y;
	mov.u32 	%r21, %ntid.y;
	mov.u32 	%r22, %tid.y;
	mad.lo.s32 	%r1, %r20, %r21, %r22;
	mov.u32 	%r23, %ctaid.x;
	mov.u32 	%r24, %ntid.x;
	mov.u32 	%r25, %tid.x;
	mad.lo.s32 	%r2, %r23, %r24, %r25;
	setp.lt.s32 	%p1, %r19, 1;
	mov.f32 	%f69, 0f00000000;
	@%p1 bra 	$L__BB1_12;
	mul.lo.s32 	%r3, %r19, %r1;
	and.b32  	%r4, %r19, 7;
	setp.lt.u32 	%p2, %r19, 8;
	mov.f32 	%f69, 0f00000000;
	mov.b32 	%r38, 0;
	@%p2 bra 	$L__BB1_4;
	and.b32  	%r38, %r19, 2147483640;
	neg.s32 	%r36, %r38;
	shl.b32 	%r7, %r18, 3;
	mul.wide.u32 	%rd10, %r3, 4;
	add.s64 	%rd11, %rd10, %rd2;
	add.s64 	%rd56, %rd11, 16;
	mov.f32 	%f69, 0f00000000;
	mul.wide.s32 	%rd14, %r18, 4;
	mov.u32 	%r35, %r2;
$L__BB1_3:
	.pragma "nounroll";
	ld.global.f32 	%f17, [%rd56+-16];
	mul.wide.s32 	%rd12, %r35, 4;
	add.s64 	%rd13, %rd1, %rd12;
	ld.global.f32 	%f18, [%rd13];
	fma.rn.f32 	%f19, %f17, %f18, %f69;
	ld.global.f32 	%f20, [%rd56+-12];
	add.s64 	%rd15, %rd13, %rd14;
	ld.global.f32 	%f21, [%rd15];
	fma.rn.f32 	%f22, %f20, %f21, %f19;
	ld.global.f32 	%f23, [%rd56+-8];
	add.s64 	%rd16, %rd15, %rd14;
	ld.global.f32 	%f24, [%rd16];
	fma.rn.f32 	%f25, %f23, %f24, %f22;
	ld.global.f32 	%f26, [%rd56+-4];
	add.s64 	%rd17, %rd16, %rd14;
	ld.global.f32 	%f27, [%rd17];
	fma.rn.f32 	%f28, %f26, %f27, %f25;
	ld.global.f32 	%f29, [%rd56];
	add.s64 	%rd18, %rd17, %rd14;
	ld.global.f32 	%f30, [%rd18];
	fma.rn.f32 	%f31, %f29, %f30, %f28;
	ld.global.f32 	%f32, [%rd56+4];
	add.s64 	%rd19, %rd18, %rd14;
	ld.global.f32 	%f33, [%rd19];
	fma.rn.f32 	%f34, %f32, %f33, %f31;
	ld.global.f32 	%f35, [%rd56+8];
	add.s64 	%rd20, %rd19, %rd14;
	ld.global.f32 	%f36, [%rd20];
	fma.rn.f32 	%f37, %f35, %f36, %f34;
	ld.global.f32 	%f38, [%rd56+12];
	add.s64 	%rd21, %rd20, %rd14;
	ld.global.f32 	%f39, [%rd21];
	fma.rn.f32 	%f69, %f38, %f39, %f37;
	add.s32 	%r36, %r36, 8;
	add.s32 	%r35, %r35, %r7;
	add.s64 	%rd56, %rd56, 32;
	setp.ne.s32 	%p3, %r36, 0;
	@%p3 bra 	$L__BB1_3;
$L__BB1_4:
	setp.eq.s32 	%p4, %r4, 0;
	@%p4 bra 	$L__BB1_12;
	and.b32  	%r13, %r19, 3;
	setp.lt.u32 	%p5, %r4, 4;
	@%p5 bra 	$L__BB1_7;
	add.s32 	%r27, %r38, %r3;
	mul.wide.u32 	%rd22, %r27, 4;
	add.s64 	%rd23, %rd2, %rd22;
	ld.global.f32 	%f41, [%rd23];
	mad.lo.s32 	%r28, %r38, %r18, %r2;
	mul.wide.s32 	%rd24, %r28, 4;
	add.s64 	%rd25, %rd1, %rd24;
	ld.global.f32 	%f42, [%rd25];
	fma.rn.f32 	%f43, %f41, %f42, %f69;
	cvt.u64.u32 	%rd26, %r3;
	cvt.u64.u32 	%rd27, %r38;
	add.s64 	%rd28, %rd27, %rd26;
	shl.b64 	%rd29, %rd28, 2;
	add.s64 	%rd30, %rd2, %rd29;
	ld.global.f32 	%f44, [%rd30+4];
	mul.wide.s32 	%rd31, %r18, 4;
	add.s64 	%rd32, %rd25, %rd31;
	ld.global.f32 	%f45, [%rd32];
	fma.rn.f32 	%f46, %f44, %f45, %f43;
	ld.global.f32 	%f47, [%rd30+8];
	add.s64 	%rd33, %rd32, %rd31;
	ld.global.f32 	%f48, [%rd33];
	fma.rn.f32 	%f49, %f47, %f48, %f46;
	ld.global.f32 	%f50, [%rd30+12];
	add.s64 	%rd34, %rd33, %rd31;
	ld.global.f32 	%f51, [%rd34];
	fma.rn.f32 	%f69, %f50, %f51, %f49;
	add.s32 	%r38, %r38, 4;
$L__BB1_7:
	setp.eq.s32 	%p6, %r13, 0;
	@%p6 bra 	$L__BB1_12;
	setp.eq.s32 	%p7, %r13, 1;
	@%p7 bra 	$L__BB1_10;
	add.s32 	%r29, %r38, %r3;
	mul.wide.u32 	%rd35, %r29, 4;
	add.s64 	%rd36, %rd2, %rd35;
	ld.global.f32 	%f53, [%rd36];
	mad.lo.s32 	%r30, %r38, %r18, %r2;
	mul.wide.s32 	%rd37, %r30, 4;
	add.s64 	%rd38, %rd1, %rd37;
	ld.global.f32 	%f54, [%rd38];
	fma.rn.f32 	%f55, %f53, %f54, %f69;
	cvt.u64.u32 	%rd39, %r3;
	cvt.u64.u32 	%rd40, %r38;
	add.s64 	%rd41, %rd40, %rd39;
	shl.b64 	%rd42, %rd41, 2;
	add.s64 	%rd43, %rd2, %rd42;
	ld.global.f32 	%f56, [%rd43+4];
	mul.wide.s32 	%rd44, %r18, 4;
	add.s64 	%rd45, %rd38, %rd44;
	ld.global.f32 	%f57, [%rd45];
	fma.rn.f32 	%f69, %f56, %f57, %f55;
	add.s32 	%r38, %r38, 2;
$L__BB1_10:
	and.b32  	%r31, %r19, 1;
	setp.eq.b32 	%p8, %r31, 1;
	not.pred 	%p9, %p8;
	@%p9 bra 	$L__BB1_12;
	add.s32 	%r32, %r38, %r3;
	mul.wide.u32 	%rd46, %r32, 4;
	add.s64 	%rd47, %rd2, %rd46;
	ld.global.f32 	%f58, [%rd47];
	mad.lo.s32 	%r33, %r38, %r18, %r2;
	mul.wide.s32 	%rd48, %r33, 4;
	add.s64 	%rd49, %rd1, %rd48;
	ld.global.f32 	%f59, [%rd49];
	fma.rn.f32 	%f69, %f58, %f59, %f69;
$L__BB1_12:
	cvta.to.global.u64 	%rd50, %rd7;
	cvta.to.global.u64 	%rd51, %rd6;
	mul.wide.u32 	%rd52, %r1, 4;
	add.s64 	%rd53, %rd50, %rd52;
	ld.global.f32 	%f60, [%rd53];
	add.f32 	%f61, %f69, %f60;
	mad.lo.s32 	%r34, %r18, %r1, %r2;
	mul.wide.s32 	%rd54, %r34, 4;
	add.s64 	%rd55, %rd51, %rd54;
	st.global.f32 	[%rd55], %f61;
	ret;

}
	// .globl	_Z6dense2PfS_S_S_iii
.visible .entry _Z6dense2PfS_S_S_iii(
	.param .u64 .ptr .align 1 _Z6dense2PfS_S_S_iii_param_0,
	.param .u64 .ptr .align 1 _Z6dense2PfS_S_S_iii_param_1,
	.param .u64 .ptr .align 1 _Z6dense2PfS_S_S_iii_param_2,
	.param .u64 .ptr .align 1 _Z6dense2PfS_S_S_iii_param_3,
	.param .u32 _Z6dense2PfS_S_S_iii_param_4,
	.param .u32 _Z6dense2PfS_S_S_iii_param_5,
	.param .u32 _Z6dense2PfS_S_S_iii_param_6
)
{
	.reg .pred 	%p<22>;
	.reg .b32 	%r<109>;
	.reg .b32 	%f<131>;
	.reg .b64 	%rd<93>;

	ld.param.u64 	%rd16, [_Z6dense2PfS_S_S_iii_param_0];
	ld.param.u64 	%rd17, [_Z6dense2PfS_S_S_iii_param_1];
	ld.param.u64 	%rd18, [_Z6dense2PfS_S_S_iii_param_2];
	ld.param.u64 	%rd19, [_Z6dense2PfS_S_S_iii_param_3];
	ld.param.u32 	%r60, [_Z6dense2PfS_S_S_iii_param_4];
	ld.param.u32 	%r61, [_Z6dense2PfS_S_S_iii_param_5];
	ld.param.u32 	%r62, [_Z6dense2PfS_S_S_iii_param_6];
	cvta.to.global.u64 	%rd1, %rd17;
	cvta.to.global.u64 	%rd2, %rd16;
	cvta.to.global.u64 	%rd3, %rd18;
	cvta.to.global.u64 	%rd4, %rd19;
	min.s32 	%r63, %r60, %r61;
	setp.lt.s32 	%p1, %r63, 1;
	@%p1 bra 	$L__BB2_32;
	setp.lt.s32 	%p2, %r62, 1;
	@%p2 bra 	$L__BB2_17;
	and.b32  	%r1, %r62, 7;
	and.b32  	%r2, %r62, 3;
	and.b32  	%r3, %r62, 2147483640;
	and.b32  	%r4, %r62, 1;
	neg.s32 	%r5, %r3;
	shl.b32 	%r6, %r61, 3;
	mul.lo.s32 	%r7, %r61, 3;
	shl.b32 	%r8, %r61, 2;
	mul.lo.s32 	%r9, %r61, 5;
	mul.lo.s32 	%r10, %r61, 6;
	mul.wide.u32 	%rd5, %r6, 4;
	mov.b32 	%r91, 0;
$L__BB2_3:
	mul.lo.s32 	%r73, %r91, %r62;
	mul.wide.u32 	%rd43, %r91, 4;
	add.s64 	%rd6, %rd4, %rd43;
	mul.lo.s32 	%r12, %r91, %r61;
	cvt.u64.u32 	%rd7, %r73;
	mov.b32 	%r92, 0;
	shl.b64 	%rd44, %rd7, 2;
	add.s64 	%rd45, %rd2, %rd44;
	add.s64 	%rd8, %rd45, 16;
$L__BB2_4:
	setp.lt.u32 	%p13, %r62, 8;
	mov.f32 	%f130, 0f00000000;
	mov.b32 	%r102, 0;
	@%p13 bra 	$L__BB2_7;
	add.s32 	%r99, %r61, %r92;
	shl.b32 	%r75, %r61, 1;
	add.s32 	%r98, %r75, %r92;
	add.s32 	%r97, %r7, %r92;
	add.s32 	%r96, %r8, %r92;
	add.s32 	%r95, %r9, %r92;
	add.s32 	%r94, %r10, %r92;
	mad.lo.s32 	%r93, %r61, 7, %r92;
	mul.wide.u32 	%rd46, %r92, 4;
	add.s64 	%rd92, %rd1, %rd46;
	mov.f32 	%f130, 0f00000000;
	mov.u64 	%rd91, %rd8;
	mov.u32 	%r100, %r5;
$L__BB2_6:
	.pragma "nounroll";
	ld.global.f32 	%f78, [%rd91+-16];
	ld.global.f32 	%f79, [%rd92];
	fma.rn.f32 	%f80, %f78, %f79, %f130;
	ld.global.f32 	%f81, [%rd91+-12];
	mul.wide.u32 	%rd47, %r99, 4;
	add.s64 	%rd48, %rd1, %rd47;
	ld.global.f32 	%f82, [%rd48];
	fma.rn.f32 	%f83, %f81, %f82, %f80;
	ld.global.f32 	%f84, [%rd91+-8];
	mul.wide.u32 	%rd49, %r98, 4;
	add.s64 	%rd50, %rd1, %rd49;
	ld.global.f32 	%f85, [%rd50];
	fma.rn.f32 	%f86, %f84, %f85, %f83;
	ld.global.f32 	%f87, [%rd91+-4];
	mul.wide.u32 	%rd51, %r97, 4;
	add.s64 	%rd52, %rd1, %rd51;
	ld.global.f32 	%f88, [%rd52];
	fma.rn.f32 	%f89, %f87, %f88, %f86;
	ld.global.f32 	%f90, [%rd91];
	mul.wide.u32 	%rd53, %r96, 4;
	add.s64 	%rd54, %rd1, %rd53;
	ld.global.f32 	%f91, [%rd54];
	fma.rn.f32 	%f92, %f90, %f91, %f89;
	ld.global.f32 	%f93, [%rd91+4];
	mul.wide.u32 	%rd55, %r95, 4;
	add.s64 	%rd56, %rd1, %rd55;
	ld.global.f32 	%f94, [%rd56];
	fma.rn.f32 	%f95, %f93, %f94, %f92;
	ld.global.f32 	%f96, [%rd91+8];
	mul.wide.u32 	%rd57, %r94, 4;
	add.s64 	%rd58, %rd1, %rd57;
	ld.global.f32 	%f97, [%rd58];
	fma.rn.f32 	%f98, %f96, %f97, %f95;
	ld.global.f32 	%f99, [%rd91+12];
	mul.wide.u32 	%rd59, %r93, 4;
	add.s64 	%rd60, %rd1, %rd59;
	ld.global.f32 	%f100, [%rd60];
	fma.rn.f32 	%f130, %f99, %f100, %f98;
	add.s32 	%r100, %r100, 8;
	add.s32 	%r99, %r99, %r6;
	add.s32 	%r98, %r98, %r6;
	add.s32 	%r97, %r97, %r6;
	add.s32 	%r96, %r96, %r6;
	add.s32 	%r95, %r95, %r6;
	add.s32 	%r94, %r94, %r6;
	add.s32 	%r93, %r93, %r6;
	add.s64 	%rd92, %rd92, %rd5;
	add.s64 	%rd91, %rd91, 32;
	setp.ne.s32 	%p14, %r100, 0;
	mov.u32 	%r102, %r3;
	@%p14 bra 	$L__BB2_6;
$L__BB2_7:
	setp.eq.s32 	%p15, %r1, 0;
	@%p15 bra 	$L__BB2_15;
	add.s32 	%r76, %r1, -1;
	setp.lt.u32 	%p16, %r76, 3;
	@%p16 bra 	$L__BB2_10;
	cvt.u32.u64 	%r77, %rd7;
	add.s32 	%r78, %r102, %r77;
	mul.wide.u32 	%rd61, %r78, 4;
	add.s64 	%rd62, %rd2, %rd61;
	ld.global.f32 	%f102, [%rd62];
	mad.lo.s32 	%r79, %r102, %r61, %r92;
	mul.wide.u32 	%rd63, %r79, 4;
	add.s64 	%rd64, %rd1, %rd63;
	ld.global.f32 	%f103, [%rd64];
	fma.rn.f32 	%f104, %f102, %f103, %f130;
	cvt.u64.u32 	%rd65, %r102;
	add.s64 	%rd66, %rd65, %rd7;
	shl.b64 	%rd67, %rd66, 2;
	add.s64 	%rd68, %rd2, %rd67;
	ld.global.f32 	%f105, [%rd68+4];
	add.s32 	%r80, %r79, %r61;
	mul.wide.u32 	%rd69, %r80, 4;
	add.s64 	%rd70, %rd1, %rd69;
	ld.global.f32 	%f106, [%rd70];
	fma.rn.f32 	%f107, %f105, %f106, %f104;
	ld.global.f32 	%f108, [%rd68+8];
	add.s32 	%r81, %r80, %r61;
	mul.wide.u32 	%rd71, %r81, 4;
	add.s64 	%rd72, %rd1, %rd71;
	ld.global.f32 	%f109, [%rd72];
	fma.rn.f32 	%f110, %f108, %f109, %f107;
	ld.global.f32 	%f111, [%rd68+12];
	add.s32 	%r82, %r81, %r61;
	mul.wide.u32 	%rd73, %r82, 4;
	add.s64 	%rd74, %rd1, %rd73;
	ld.global.f32 	%f112, [%rd74];
	fma.rn.f32 	%f130, %f111, %f112, %f110;
	add.s32 	%r102, %r102, 4;
$L__BB2_10:
	setp.eq.s32 	%p17, %r2, 0;
	@%p17 bra 	$L__BB2_15;
	setp.eq.s32 	%p18, %r2, 1;
	@%p18 bra 	$L__BB2_13;
	cvt.u32.u64 	%r83, %rd7;
	add.s32 	%r84, %r102, %r83;
	mul.wide.u32 	%rd75, %r84, 4;
	add.s64 	%rd76, %rd2, %rd75;
	ld.global.f32 	%f114, [%rd76];
	mad.lo.s32 	%r85, %r102, %r61, %r92;
	mul.wide.u32 	%rd77, %r85, 4;
	add.s64 	%rd78, %rd1, %rd77;
	ld.global.f32 	%f115, [%rd78];
	fma.rn.f32 	%f116, %f114, %f115, %f130;
	cvt.u64.u32 	%rd79, %r102;
	add.s64 	%rd80, %rd79, %rd7;
	shl.b64 	%rd81, %rd80, 2;
	add.s64 	%rd82, %rd2, %rd81;
	ld.global.f32 	%f117, [%rd82+4];
	add.s32 	%r86, %r85, %r61;
	mul.wide.u32 	%rd83, %r86, 4;
	add.s64 	%rd84, %rd1, %rd83;
	ld.global.f32 	%f118, [%rd84];
	fma.rn.f32 	%f130, %f117, %f118, %f116;
	add.s32 	%r102, %r102, 2;
$L__BB2_13:
	setp.eq.s32 	%p19, %r4, 0;
	@%p19 bra 	$L__BB2_15;
	cvt.u32.u64 	%r87, %rd7;
	add.s32 	%r88, %r102, %r87;
	mul.wide.u32 	%rd85, %r88, 4;
	add.s64 	%rd86, %rd2, %rd85;
	ld.global.f32 	%f119, [%rd86];
	mad.lo.s32 	%r89, %r102, %r61, %r92;
	mul.wide.u32 	%rd87, %r89, 4;
	add.s64 	%rd88, %rd1, %rd87;
	ld.global.f32 	%f120, [%rd88];
	fma.rn.f32 	%f130, %f119, %f120, %f130;
$L__BB2_15:
	ld.global.f32 	%f121, [%rd6];
	add.f32 	%f122, %f130, %f121;
	add.s32 	%r90, %r92, %r12;
	mul.wide.u32 	%rd89, %r90, 4;
	add.s64 	%rd90, %rd3, %rd89;
	st.global.f32 	[%rd90], %f122;
	add.s32 	%r92, %r92, 1;
	setp.ne.s32 	%p20, %r92, %r61;
	@%p20 bra 	$L__BB2_4;
	add.s32 	%r91, %r91, 1;
	setp.eq.s32 	%p21, %r91, %r60;
	@%p21 bra 	$L__BB2_32;
	bra.uni 	$L__BB2_3;
$L__BB2_17:
	and.b32  	%r44, %r61, 15;
	add.s32 	%r45, %r44, -1;
	and.b32  	%r46, %r61, 7;
	add.s32 	%r47, %r46, -1;
	and.b32  	%r48, %r61, 2147483632;
	and.b32  	%r49, %r61, 3;
	mov.b32 	%r104, 0;
$L__BB2_18:
	setp.lt.u32 	%p3, %r61, 16;
	mul.wide.u32 	%rd20, %r104, 4;
	add.s64 	%rd14, %rd4, %rd20;
	mul.lo.s32 	%r51, %r104, %r61;
	mov.b32 	%r107, 0;
	@%p3 bra 	$L__BB2_21;
	mov.b32 	%r105, 0;
$L__BB2_20:
	.pragma "nounroll";
	ld.global.f32 	%f13, [%rd14];
	add.f32 	%f14, %f13, 0f00000000;
	add.s32 	%r67, %r105, %r51;
	mul.wide.u32 	%rd21, %r67, 4;
	add.s64 	%rd22, %rd3, %rd21;
	st.global.f32 	[%rd22], %f14;
	ld.global.f32 	%f15, [%rd14];
	add.f32 	%f16, %f15, 0f00000000;
	st.global.f32 	[%rd22+4], %f16;
	ld.global.f32 	%f17, [%rd14];
	add.f32 	%f18, %f17, 0f00000000;
	st.global.f32 	[%rd22+8], %f18;
	ld.global.f32 	%f19, [%rd14];
	add.f32 	%f20, %f19, 0f00000000;
	st.global.f32 	[%rd22+12], %f20;
	ld.global.f32 	%f21, [%rd14];
	add.f32 	%f22, %f21, 0f00000000;
	st.global.f32 	[%rd22+16], %f22;
	ld.global.f32 	%f23, [%rd14];
	add.f32 	%f24, %f23, 0f00000000;
	st.global.f32 	[%rd22+20], %f24;
	ld.global.f32 	%f25, [%rd14];
	add.f32 	%f26, %f25, 0f00000000;
	st.global.f32 	[%rd22+24], %f26;
	ld.global.f32 	%f27, [%rd14];
	add.f32 	%f28, %f27, 0f00000000;
	st.global.f32 	[%rd22+28], %f28;
	ld.global.f32 	%f29, [%rd14];
	add.f32 	%f30, %f29, 0f00000000;
	st.global.f32 	[%rd22+32], %f30;
	ld.global.f32 	%f31, [%rd14];
	add.f32 	%f32, %f31, 0f00000000;
	st.global.f32 	[%rd22+36], %f32;
	ld.global.f32 	%f33, [%rd14];
	add.f32 	%f34, %f33, 0f00000000;
	st.global.f32 	[%rd22+40], %f34;
	ld.global.f32 	%f35, [%rd14];
	add.f32 	%f36, %f35, 0f00000000;
	st.global.f32 	[%rd22+44], %f36;
	ld.global.f32 	%f37, [%rd14];
	add.f32 	%f38, %f37, 0f00000000;
	st.global.f32 	[%rd22+48], %f38;
	ld.global.f32 	%f39, [%rd14];
	add.f32 	%f40, %f39, 0f00000000;
	st.global.f32 	[%rd22+52], %f40;
	ld.global.f32 	%f41, [%rd14];
	add.f32 	%f42, %f41, 0f00000000;
	st.global.f32 	[%rd22+56], %f42;
	ld.global.f32 	%f43, [%rd14];
	add.f32 	%f44, %f43, 0f00000000;
	st.global.f32 	[%rd22+60], %f44;
	add.s32 	%r105, %r105, 16;
	setp.ne.s32 	%p4, %r105, %r48;
	mov.u32 	%r107, %r48;
	@%p4 bra 	$L__BB2_20;
$L__BB2_21:
	setp.eq.s32 	%p5, %r44, 0;
	@%p5 bra 	$L__BB2_31;
	setp.lt.u32 	%p6, %r45, 7;
	@%p6 bra 	$L__BB2_24;
	ld.global.f32 	%f45, [%rd14];
	add.f32 	%f46, %f45, 0f00000000;
	add.s32 	%r68, %r107, %r51;
	mul.wide.u32 	%rd23, %r68, 4;
	add.s64 	%rd24, %rd3, %rd23;
	st.global.f32 	[%rd24], %f46;
	ld.global.f32 	%f47, [%rd14];
	add.f32 	%f48, %f47, 0f00000000;
	cvt.u64.u32 	%rd25, %r51;
	cvt.u64.u32 	%rd26, %r107;
	add.s64 	%rd27, %rd26, %rd25;
	shl.b64 	%rd28, %rd27, 2;
	add.s64 	%rd29, %rd3, %rd28;
	st.global.f32 	[%rd29+4], %f48;
	ld.global.f32 	%f49, [%rd14];
	add.f32 	%f50, %f49, 0f00000000;
	st.global.f32 	[%rd29+8], %f50;
	ld.global.f32 	%f51, [%rd14];
	add.f32 	%f52, %f51, 0f00000000;
	st.global.f32 	[%rd29+12], %f52;
	ld.global.f32 	%f53, [%rd14];
	add.f32 	%f54, %f53, 0f00000000;
	st.global.f32 	[%rd29+16], %f54;
	ld.global.f32 	%f55, [%rd14];
	add.f32 	%f56, %f55, 0f00000000;
	st.global.f32 	[%rd29+20], %f56;
	ld.global.f32 	%f57, [%rd14];
	add.f32 	%f58, %f57, 0f00000000;
	st.global.f32 	[%rd29+24], %f58;
	ld.global.f32 	%f59, [%rd14];
	add.f32 	%f60, %f59, 0f00000000;
	st.global.f32 	[%rd29+28], %f60;
	add.s32 	%r107, %r107, 8;
$L__BB2_24:
	setp.eq.s32 	%p7, %r46, 0;
	@%p7 bra 	$L__BB2_31;
	setp.lt.u32 	%p8, %r47, 3;
	@%p8 bra 	$L__BB2_27;
	ld.global.f32 	%f61, [%rd14];
	add.f32 	%f62, %f61, 0f00000000;
	add.s32 	%r69, %r107, %r51;
	mul.wide.u32 	%rd30, %r69, 4;
	add.s64 	%rd31, %rd3, %rd30;
	st.global.f32 	[%rd31], %f62;
	ld.global.f32 	%f63, [%rd14];
	add.f32 	%f64, %f63, 0f00000000;
	cvt.u64.u32 	%rd32, %r51;
	cvt.u64.u32 	%rd33, %r107;
	add.s64 	%rd34, %rd33, %rd32;
	shl.b64 	%rd35, %rd34, 2;
	add.s64 	%rd36, %rd3, %rd35;
	st.global.f32 	[%rd36+4], %f64;
	ld.global.f32 	%f65, [%rd14];
	add.f32 	%f66, %f65, 0f00000000;
	st.global.f32 	[%rd36+8], %f66;
	ld.global.f32 	%f67, [%rd14];
	add.f32 	%f68, %f67, 0f00000000;
	st.global.f32 	[%rd36+12], %f68;
	add.s32 	%r107, %r107, 4;
$L__BB2_27:
	setp.eq.s32 	%p9, %r49, 0;
	@%p9 bra 	$L__BB2_31;
	setp.eq.s32 	%p10, %r49, 1;
	ld.global.f32 	%f69, [%rd14];
	add.f32 	%f70, %f69, 0f00000000;
	add.s32 	%r70, %r107, %r51;
	mul.wide.u32 	%rd37, %r70, 4;
	add.s64 	%rd38, %rd3, %rd37;
	st.global.f32 	[%rd38], %f70;
	@%p10 bra 	$L__BB2_31;
	setp.eq.s32 	%p11, %r49, 2;
	ld.global.f32 	%f71, [%rd14];
	add.f32 	%f72, %f71, 0f00000000;
	cvt.u64.u32 	%rd39, %r51;
	cvt.u64.u32 	%rd40, %r107;
	add.s64 	%rd41, %rd40, %rd39;
	shl.b64 	%rd42, %rd41, 2;
	add.s64 	%rd15, %rd3, %rd42;
	st.global.f32 	[%rd15+4], %f72;
	@%p11 bra 	$L__BB2_31;
	ld.global.f32 	%f73, [%rd14];
	add.f32 	%f74, %f73, 0f00000000;
	st.global.f32 	[%rd15+8], %f74;
$L__BB2_31:
	add.s32 	%r104, %r104, 1;
	setp.ne.s32 	%p12, %r104, %r60;
	@%p12 bra 	$L__BB2_18;
$L__BB2_32:
	ret;

}
	// .globl	_Z19batch_normalizationPfiS_S_S_S_f
.visible .entry _Z19batch_normalizationPfiS_S_S_S_f(
	.param .u64 .ptr .align 1 _Z19batch_normalizationPfiS_S_S_S_f_param_0,
	.param .u32 _Z19batch_normalizationPfiS_S_S_S_f_param_1,
	.param .u64 .ptr .align 1 _Z19batch_normalizationPfiS_S_S_S_f_param_2,
	.param .u64 .ptr .align 1 _Z19batch_normalizationPfiS_S_S_S_f_param_3,
	.param .u64 .ptr .align 1 _Z19batch_normalizationPfiS_S_S_S_f_param_4,
	.param .u64 .ptr .align 1 _Z19batch_normalizationPfiS_S_S_S_f_param_5,
	.param .f32 _Z19batch_normalizationPfiS_S_S_S_f_param_6
)
{
	.reg .pred 	%p<6>;
	.reg .b32 	%r<29>;
	.reg .b32 	%f<52>;
	.reg .b64 	%rd<36>;

	ld.param.u64 	%rd18, [_Z19batch_normalizationPfiS_S_S_S_f_param_0];
	ld.param.u32 	%r17, [_Z19batch_normalizationPfiS_S_S_S_f_param_1];
	ld.param.u64 	%rd14, [_Z19batch_normalizationPfiS_S_S_S_f_param_2];
	ld.param.u64 	%rd15, [_Z19batch_normalizationPfiS_S_S_S_f_param_3];
	ld.param.u64 	%rd16, [_Z19batch_normalizationPfiS_S_S_S_f_param_4];
	ld.param.u64 	%rd17, [_Z19batch_normalizationPfiS_S_S_S_f_param_5];
	ld.param.f32 	%f1, [_Z19batch_normalizationPfiS_S_S_S_f_param_6];
	cvta.to.global.u64 	%rd1, %rd18;
	mov.u32 	%r1, %tid.x;
	setp.ge.s32 	%p1, %r1, %r17;
	@%p1 bra 	$L__BB3_7;
	mov.u32 	%r18, %ctaid.x;
	cvta.to.global.u64 	%rd19, %rd14;
	cvta.to.global.u64 	%rd20, %rd15;
	cvta.to.global.u64 	%rd21, %rd16;
	cvta.to.global.u64 	%rd22, %rd17;
	mul.lo.s32 	%r19, %r17, %r18;
	mul.wide.u32 	%rd23, %r18, 4;
	add.s64 	%rd2, %rd19, %rd23;
	add.s64 	%rd3, %rd20, %rd23;
	add.s64 	%rd4, %rd21, %rd23;
	add.s64 	%rd5, %rd22, %rd23;
	cvt.u64.u32 	%rd6, %r19;
	sub.s32 	%r20, %r17, %r1;
	and.b32  	%r2, %r20, 3;
	setp.eq.s32 	%p2, %r2, 0;
	mov.u32 	%r26, %r1;
	@%p2 bra 	$L__BB3_4;
	cvt.u32.u64 	%r21, %rd6;
	cvt.u64.u32 	%rd24, %r1;
	add.s64 	%rd25, %rd24, %rd6;
	shl.b64 	%rd26, %rd25, 2;
	add.s64 	%rd34, %rd1, %rd26;
	add.s32 	%r25, %r1, %r21;
	neg.s32 	%r24, %r2;
	add.s32 	%r26, %r1, %r2;
$L__BB3_3:
	.pragma "nounroll";
	mul.wide.s32 	%rd27, %r25, 4;
	add.s64 	%rd28, %rd1, %rd27;
	ld.global.f32 	%f2, [%rd28];
	ld.global.f32 	%f3, [%rd2];
	sub.f32 	%f4, %f2, %f3;
	ld.global.f32 	%f5, [%rd3];
	add.f32 	%f6, %f1, %f5;
	sqrt.rn.f32 	%f7, %f6;
	div.rn.f32 	%f8, %f4, %f7;
	ld.global.f32 	%f9, [%rd4];
	ld.global.f32 	%f10, [%rd5];
	fma.rn.f32 	%f11, %f9, %f8, %f10;
	st.global.f32 	[%rd34], %f11;
	add.s64 	%rd34, %rd34, 4;
	add.s32 	%r25, %r25, 1;
	add.s32 	%r24, %r24, 1;
	setp.ne.s32 	%p3, %r24, 0;
	@%p3 bra 	$L__BB3_3;
$L__BB3_4:
	sub.s32 	%r22, %r1, %r17;
	setp.gt.u32 	%p4, %r22, -4;
	@%p4 bra 	$L__BB3_7;
	cvt.u32.u64 	%r23, %rd6;
	sub.s32 	%r28, %r26, %r17;
	add.s64 	%rd10, %rd1, 8;
	add.s32 	%r27, %r26, %r23;
	cvt.u64.u32 	%rd29, %r26;
	add.s64 	%rd30, %rd29, %rd6;
	shl.b64 	%rd31, %rd30, 2;
	add.s64 	%rd35, %rd10, %rd31;
$L__BB3_6:
	mul.wide.s32 	%rd32, %r27, 4;
	add.s64 	%rd33, %rd10, %rd32;
	ld.global.f32 	%f12, [%rd33+-8];
	ld.global.f32 	%f13, [%rd2];
	sub.f32 	%f14, %f12, %f13;
	ld.global.f32 	%f15, [%rd3];
	add.f32 	%f16, %f1, %f15;
	sqrt.rn.f32 	%f17, %f16;
	div.rn.f32 	%f18, %f14, %f17;
	ld.global.f32 	%f19, [%rd4];
	ld.global.f32 	%f20, [%rd5];
	fma.rn.f32 	%f21, %f19, %f18, %f20;
	st.global.f32 	[%rd35+-8], %f21;
	ld.global.f32 	%f22, [%rd33+-4];
	ld.global.f32 	%f23, [%rd2];
	sub.f32 	%f24, %f22, %f23;
	ld.global.f32 	%f25, [%rd3];
	add.f32 	%f26, %f1, %f25;
	sqrt.rn.f32 	%f27, %f26;
	div.rn.f32 	%f28, %f24, %f27;
	ld.global.f32 	%f29, [%rd4];
	ld.global.f32 	%f30, [%rd5];
	fma.rn.f32 	%f31, %f29, %f28, %f30;
	st.global.f32 	[%rd35+-4], %f31;
	ld.global.f32 	%f32, [%rd33];
	ld.global.f32 	%f33, [%rd2];
	sub.f32 	%f34, %f32, %f33;
	ld.global.f32 	%f35, [%rd3];
	add.f32 	%f36, %f1, %f35;
	sqrt.rn.f32 	%f37, %f36;
	div.rn.f32 	%f38, %f34, %f37;
	ld.global.f32 	%f39, [%rd4];
	ld.global.f32 	%f40, [%rd5];
	fma.rn.f32 	%f41, %f39, %f38, %f40;
	st.global.f32 	[%rd35], %f41;
	ld.global.f32 	%f42, [%rd33+4];
	ld.global.f32 	%f43, [%rd2];
	sub.f32 	%f44, %f42, %f43;
	ld.global.f32 	%f45, [%rd3];
	add.f32 	%f46, %f1, %f45;
	sqrt.rn.f32 	%f47, %f46;
	div.rn.f32 	%f48, %f44, %f47;
	ld.global.f32 	%f49, [%rd4];
	ld.global.f32 	%f50, [%rd5];
	fma.rn.f32 	%f51, %f49, %f48, %f50;
	st.global.f32 	[%rd35+4], %f51;
	add.s32 	%r28, %r28, 4;
	add.s32 	%r27, %r27, 4;
	add.s64 	%rd35, %rd35, 16;
	setp.ne.s32 	%p5, %r28, 0;
	@%p5 bra 	$L__BB3_6;
$L__BB3_7:
	ret;

}
	// .globl	_Z5Conv3PfS_S_S_iii
.visible .entry _Z5Conv3PfS_S_S_iii(
	.param .u64 .ptr .align 1 _Z5Conv3PfS_S_S_iii_param_0,
	.param .u64 .ptr .align 1 _Z5Conv3PfS_S_S_iii_param_1,
	.param .u64 .ptr .align 1 _Z5Conv3PfS_S_S_iii_param_2,
	.param .u64 .ptr .align 1 _Z5Conv3PfS_S_S_iii_param_3,
	.param .u32 _Z5Conv3PfS_S_S_iii_param_4,
	.param .u32 _Z5Conv3PfS_S_S_iii_param_5,
	.param .u32 _Z5Conv3PfS_S_S_iii_param_6
)
{
	.reg .pred 	%p<3>;
	.reg .b32 	%r<35>;
	.reg .b32 	%f<107>;
	.reg .b64 	%rd<17>;
	// demoted variable
	.shared .align 4 .b8 _ZZ5Conv3PfS_S_S_iiiE7shTileA[4096];
	// demoted variable
	.shared .align 4 .b8 _ZZ5Conv3PfS_S_S_iiiE7shTileB[4096];
	ld.param.u64 	%rd3, [_Z5Conv3PfS_S_S_iii_param_0];
	ld.param.u64 	%rd4, [_Z5Conv3PfS_S_S_iii_param_1];
	ld.param.u64 	%rd5, [_Z5Conv3PfS_S_S_iii_param_2];
	ld.param.u64 	%rd6, [_Z5Conv3PfS_S_S_iii_param_3];
	ld.param.u32 	%r19, [_Z5Conv3PfS_S_S_iii_param_5];
	ld.param.u32 	%r20, [_Z5Conv3PfS_S_S_iii_param_6];
	mov.u32 	%r21, %ctaid.y;
	mov.u32 	%r22, %ntid.y;
	mov.u32 	%r1, %tid.y;
	mad.lo.s32 	%r2, %r21, %r22, %r1;
	mov.u32 	%r23, %ctaid.x;
	mov.u32 	%r24, %ntid.x;
	mov.u32 	%r3, %tid.x;
	mad.lo.s32 	%r4, %r23, %r24, %r3;
	setp.lt.s32 	%p1, %r19, 1;
	mov.f32 	%f106, 0f00000000;
	@%p1 bra 	$L__BB4_3;
	add.s32 	%r25, %r19, 31;
	shr.u32 	%r26, %r25, 5;
	shl.b32 	%r27, %r1, 7;
	mov.u32 	%r28, _ZZ5Conv3PfS_S_S_iiiE7shTileA;
	add.s32 	%r5, %r28, %r27;
	shl.b32 	%r29, %r3, 2;
	add.s32 	%r6, %r5, %r29;
	mov.u32 	%r30, _ZZ5Conv3PfS_S_S_iiiE7shTileB;
	add.s32 	%r8, %r30, %r29;
	add.s32 	%r7, %r8, %r27;
	neg.s32 	%r34, %r26;
	mad.lo.s32 	%r33, %r19, %r2, %r3;
	mad.lo.s32 	%r32, %r1, %r20, %r4;
	shl.b32 	%r12, %r20, 5;
	cvta.to.global.u64 	%rd1, %rd4;
	cvta.to.global.u64 	%rd2, %rd5;
	mov.f32 	%f106, 0f00000000;
$L__BB4_2:
	mul.wide.u32 	%rd7, %r33, 4;
	add.s64 	%rd8, %rd1, %rd7;
	ld.global.f32 	%f6, [%rd8];
	st.shared.f32 	[%r6], %f6;
	mul.wide.u32 	%rd9, %r32, 4;
	add.s64 	%rd10, %rd2, %rd9;
	ld.global.f32 	%f7, [%rd10];
	st.shared.f32 	[%r7], %f7;
	bar.sync 	0;
	ld.shared.f32 	%f8, [%r5];
	ld.shared.f32 	%f9, [%r8];
	fma.rn.f32 	%f10, %f8, %f9, %f106;
	ld.shared.f32 	%f11, [%r5+4];
	ld.shared.f32 	%f12, [%r8+128];
	fma.rn.f32 	%f13, %f11, %f12, %f10;
	ld.shared.f32 	%f14, [%r5+8];
	ld.shared.f32 	%f15, [%r8+256];
	fma.rn.f32 	%f16, %f14, %f15, %f13;
	ld.shared.f32 	%f17, [%r5+12];
	ld.shared.f32 	%f18, [%r8+384];
	fma.rn.f32 	%f19, %f17, %f18, %f16;
	ld.shared.f32 	%f20, [%r5+16];
	ld.shared.f32 	%f21, [%r8+512];
	fma.rn.f32 	%f22, %f20, %f21, %f19;
	ld.shared.f32 	%f23, [%r5+20];
	ld.shared.f32 	%f24, [%r8+640];
	fma.rn.f32 	%f25, %f23, %f24, %f22;
	ld.shared.f32 	%f26, [%r5+24];
	ld.shared.f32 	%f27, [%r8+768];
	fma.rn.f32 	%f28, %f26, %f27, %f25;
	ld.shared.f32 	%f29, [%r5+28];
	ld.shared.f32 	%f30, [%r8+896];
	fma.rn.f32 	%f31, %f29, %f30, %f28;
	ld.shared.f32 	%f32, [%r5+32];
	ld.shared.f32 	%f33, [%r8+1024];
	fma.rn.f32 	%f34, %f32, %f33, %f31;
	ld.shared.f32 	%f35, [%r5+36];
	ld.shared.f32 	%f36, [%r8+1152];
	fma.rn.f32 	%f37, %f35, %f36, %f34;
	ld.shared.f32 	%f38, [%r5+40];
	ld.shared.f32 	%f39, [%r8+1280];
	fma.rn.f32 	%f40, %f38, %f39, %f37;
	ld.shared.f32 	%f41, [%r5+44];
	ld.shared.f32 	%f42, [%r8+1408];
	fma.rn.f32 	%f43, %f41, %f42, %f40;
	ld.shared.f32 	%f44, [%r5+48];
	ld.shared.f32 	%f45, [%r8+1536];
	fma.rn.f32 	%f46, %f44, %f45, %f43;
	ld.shared.f32 	%f47, [%r5+52];
	ld.shared.f32 	%f48, [%r8+1664];
	fma.rn.f32 	%f49, %f47, %f48, %f46;
	ld.shared.f32 	%f50, [%r5+56];
	ld.shared.f32 	%f51, [%r8+1792];
	fma.rn.f32 	%f52, %f50, %f51, %f49;
	ld.shared.f32 	%f53, [%r5+60];
	ld.shared.f32 	%f54, [%r8+1920];
	fma.rn.f32 	%f55, %f53, %f54, %f52;
	ld.shared.f32 	%f56, [%r5+64];
	ld.shared.f32 	%f57, [%r8+2048];
	fma.rn.f32 	%f58, %f56, %f57, %f55;
	ld.shared.f32 	%f59, [%r5+68];
	ld.shared.f32 	%f60, [%r8+2176];
	fma.rn.f32 	%f61, %f59, %f60, %f58;
	ld.shared.f32 	%f62, [%r5+72];
	ld.shared.f32 	%f63, [%r8+2304];
	fma.rn.f32 	%f64, %f62, %f63, %f61;
	ld.shared.f32 	%f65, [%r5+76];
	ld.shared.f32 	%f66, [%r8+2432];
	fma.rn.f32 	%f67, %f65, %f66, %f64;
	ld.shared.f32 	%f68, [%r5+80];
	ld.shared.f32 	%f69, [%r8+2560];
	fma.rn.f32 	%f70, %f68, %f69, %f67;
	ld.shared.f32 	%f71, [%r5+84];
	ld.shared.f32 	%f72, [%r8+2688];
	fma.rn.f32 	%f73, %f71, %f72, %f70;
	ld.shared.f32 	%f74, [%r5+88];
	ld.shared.f32 	%f75, [%r8+2816];
	fma.rn.f32 	%f76, %f74, %f75, %f73;
	ld.shared.f32 	%f77, [%r5+92];
	ld.shared.f32 	%f78, [%r8+2944];
	fma.rn.f32 	%f79, %f77, %f78, %f76;
	ld.shared.f32 	%f80, [%r5+96];
	ld.shared.f32 	%f81, [%r8+3072];
	fma.rn.f32 	%f82, %f80, %f81, %f79;
	ld.shared.f32 	%f83, [%r5+100];
	ld.shared.f32 	%f84, [%r8+3200];
	fma.rn.f32 	%f85, %f83, %f84, %f82;
	ld.shared.f32 	%f86, [%r5+104];
	ld.shared.f32 	%f87, [%r8+3328];
	fma.rn.f32 	%f88, %f86, %f87, %f85;
	ld.shared.f32 	%f89, [%r5+108];
	ld.shared.f32 	%f90, [%r8+3456];
	fma.rn.f32 	%f91, %f89, %f90, %f88;
	ld.shared.f32 	%f92, [%r5+112];
	ld.shared.f32 	%f93, [%r8+3584];
	fma.rn.f32 	%f94, %f92, %f93, %f91;
	ld.shared.f32 	%f95, [%r5+116];
	ld.shared.f32 	%f96, [%r8+3712];
	fma.rn.f32 	%f97, %f95, %f96, %f94;
	ld.shared.f32 	%f98, [%r5+120];
	ld.shared.f32 	%f99, [%r8+3840];
	fma.rn.f32 	%f100, %f98, %f99, %f97;
	ld.shared.f32 	%f101, [%r5+124];
	ld.shared.f32 	%f102, [%r8+3968];
	fma.rn.f32 	%f106, %f101, %f102, %f100;
	bar.sync 	0;
	add.s32 	%r34, %r34, 1;
	setp.ne.s32 	%p2, %r34, 0;
	add.s32 	%r33, %r33, 32;
	add.s32 	%r32, %r32, %r12;
	@%p2 bra 	$L__BB4_2;
$L__BB4_3:
	cvta.to.global.u64 	%rd11, %rd6;
	cvta.to.global.u64 	%rd12, %rd3;
	mul.wide.u32 	%rd13, %r2, 4;
	add.s64 	%rd14, %rd11, %rd13;
	ld.global.f32 	%f103, [%rd14];
	add.f32 	%f104, %f106, %f103;
	mad.lo.s32 	%r31, %r20, %r2, %r4;
	mul.wide.s32 	%rd15, %r31, 4;
	add.s64 	%rd16, %rd12, %rd15;
	st.global.f32 	[%rd16], %f104;
	ret;

}
	// .globl	_Z4ConvPfS_S_S_iii
.visible .entry _Z4ConvPfS_S_S_iii(
	.param .u64 .ptr .align 1 _Z4ConvPfS_S_S_iii_param_0,
	.param .u64 .ptr .align 1 _Z4ConvPfS_S_S_iii_param_1,
	.param .u64 .ptr .align 1 _Z4ConvPfS_S_S_iii_param_2,
	.param .u64 .ptr .align 1 _Z4ConvPfS_S_S_iii_param_3,
	.param .u32 _Z4ConvPfS_S_S_iii_param_4,
	.param .u32 _Z4ConvPfS_S_S_iii_param_5,
	.param .u32 _Z4ConvPfS_S_S_iii_param_6
)
{
	.reg .pred 	%p<10>;
	.reg .b32 	%r<34>;
	.reg .b32 	%f<70>;
	.reg .b64 	%rd<57>;

	ld.param.u64 	%rd6, [_Z4ConvPfS_S_S_iii_param_0];
	ld.param.u64 	%rd8, [_Z4ConvPfS_S_S_iii_param_1];
	ld.param.u64 	%rd9, [_Z4ConvPfS_S_S_iii_param_2];
	ld.param.u64 	%rd7, [_Z4ConvPfS_S_S_iii_param_3];
	ld.param.u32 	%r18, [_Z4ConvPfS_S_S_iii_param_5];
	ld.param.u32 	%r19, [_Z4ConvPfS_S_S_iii_param_6];
	cvta.to.global.u64 	%rd1, %rd9;
	cvta.to.global.u64 	%rd2, %rd8;
	mov.u32 	%r1, %tid.x;
	mov.u32 	%r2, %ctaid.x;
	setp.lt.s32 	%p1, %r18, 1;
	mov.f32 	%f69, 0f00000000;
	@%p1 bra 	$L__BB5_12;
	mul.lo.s32 	%r3, %r18, %r1;
	and.b32  	%r4, %r18, 7;
	setp.lt.u32 	%p2, %r18, 8;
	mov.f32 	%f69, 0f00000000;
	mov.b32 	%r32, 0;
	@%p2 bra 	$L__BB5_4;
	and.b32  	%r32, %r18, 2147483640;
	neg.s32 	%r30, %r32;
	shl.b32 	%r7, %r19, 3;
	mul.wide.u32 	%rd10, %r3, 4;
	add.s64 	%rd11, %rd10, %rd2;
	add.s64 	%rd56, %rd11, 16;
	mov.f32 	%f69, 0f00000000;
	mul.wide.s32 	%rd14, %r19, 4;
	mov.u32 	%r29, %r2;
$L__BB5_3:
	.pragma "nounroll";
	ld.global.f32 	%f17, [%rd56+-16];
	mul.wide.s32 	%rd12, %r29, 4;
	add.s64 	%rd13, %rd1, %rd12;
	ld.global.f32 	%f18, [%rd13];
	fma.rn.f32 	%f19, %f17, %f18, %f69;
	ld.global.f32 	%f20, [%rd56+-12];
	add.s64 	%rd15, %rd13, %rd14;
	ld.global.f32 	%f21, [%rd15];
	fma.rn.f32 	%f22, %f20, %f21, %f19;
	ld.global.f32 	%f23, [%rd56+-8];
	add.s64 	%rd16, %rd15, %rd14;
	ld.global.f32 	%f24, [%rd16];
	fma.rn.f32 	%f25, %f23, %f24, %f22;
	ld.global.f32 	%f26, [%rd56+-4];
	add.s64 	%rd17, %rd16, %rd14;
	ld.global.f32 	%f27, [%rd17];
	fma.rn.f32 	%f28, %f26, %f27, %f25;
	ld.global.f32 	%f29, [%rd56];
	add.s64 	%rd18, %rd17, %rd14;
	ld.global.f32 	%f30, [%rd18];
	fma.rn.f32 	%f31, %f29, %f30, %f28;
	ld.global.f32 	%f32, [%rd56+4];
	add.s64 	%rd19, %rd18, %rd14;
	ld.global.f32 	%f33, [%rd19];
	fma.rn.f32 	%f34, %f32, %f33, %f31;
	ld.global.f32 	%f35, [%rd56+8];
	add.s64 	%rd20, %rd19, %rd14;
	ld.global.f32 	%f36, [%rd20];
	fma.rn.f32 	%f37, %f35, %f36, %f34;
	ld.global.f32 	%f38, [%rd56+12];
	add.s64 	%rd21, %rd20, %rd14;
	ld.global.f32 	%f39, [%rd21];
	fma.rn.f32 	%f69, %f38, %f39, %f37;
	add.s32 	%r30, %r30, 8;
	add.s32 	%r29, %r29, %r7;
	add.s64 	%rd56, %rd56, 32;
	setp.ne.s32 	%p3, %r30, 0;
	@%p3 bra 	$L__BB5_3;
$L__BB5_4:
	setp.eq.s32 	%p4, %r4, 0;
	@%p4 bra 	$L__BB5_12;
	and.b32  	%r13, %r18, 3;
	setp.lt.u32 	%p5, %r4, 4;
	@%p5 bra 	$L__BB5_7;
	add.s32 	%r21, %r32, %r3;
	mul.wide.u32 	%rd22, %r21, 4;
	add.s64 	%rd23, %rd2, %rd22;
	ld.global.f32 	%f41, [%rd23];
	mad.lo.s32 	%r22, %r32, %r19, %r2;
	mul.wide.s32 	%rd24, %r22, 4;
	add.s64 	%rd25, %rd1, %rd24;
	ld.global.f32 	%f42, [%rd25];
	fma.rn.f32 	%f43, %f41, %f42, %f69;
	cvt.u64.u32 	%rd26, %r3;
	cvt.u64.u32 	%rd27, %r32;
	add.s64 	%rd28, %rd27, %rd26;
	shl.b64 	%rd29, %rd28, 2;
	add.s64 	%rd30, %rd2, %rd29;
	ld.global.f32 	%f44, [%rd30+4];
	mul.wide.s32 	%rd31, %r19, 4;
	add.s64 	%rd32, %rd25, %rd31;
	ld.global.f32 	%f45, [%rd32];
	fma.rn.f32 	%f46, %f44, %f45, %f43;
	ld.global.f32 	%f47, [%rd30+8];
	add.s64 	%rd33, %rd32, %rd31;
	ld.global.f32 	%f48, [%rd33];
	fma.rn.f32 	%f49, %f47, %f48, %f46;
	ld.global.f32 	%f50, [%rd30+12];
	add.s64 	%rd34, %rd33, %rd31;
	ld.global.f32 	%f51, [%rd34];
	fma.rn.f32 	%f69, %f50, %f51, %f49;
	add.s32 	%r32, %r32, 4;
$L__BB5_7:
	setp.eq.s32 	%p6, %r13, 0;
	@%p6 bra 	$L__BB5_12;
	setp.eq.s32 	%p7, %r13, 1;
	@%p7 bra 	$L__BB5_10;
	add.s32 	%r23, %r32, %r3;
	mul.wide.u32 	%rd35, %r23, 4;
	add.s64 	%rd36, %rd2, %rd35;
	ld.global.f32 	%f53, [%rd36];
	mad.lo.s32 	%r24, %r32, %r19, %r2;
	mul.wide.s32 	%rd37, %r24, 4;
	add.s64 	%rd38, %rd1, %rd37;
	ld.global.f32 	%f54, [%rd38];
	fma.rn.f32 	%f55, %f53, %f54, %f69;
	cvt.u64.u32 	%rd39, %r3;
	cvt.u64.u32 	%rd40, %r32;
	add.s64 	%rd41, %rd40, %rd39;
	shl.b64 	%rd42, %rd41, 2;
	add.s64 	%rd43, %rd2, %rd42;
	ld.global.f32 	%f56, [%rd43+4];
	mul.wide.s32 	%rd44, %r19, 4;
	add.s64 	%rd45, %rd38, %rd44;
	ld.global.f32 	%f57, [%rd45];
	fma.rn.f32 	%f69, %f56, %f57, %f55;
	add.s32 	%r32, %r32, 2;
$L__BB5_10:
	and.b32  	%r25, %r18, 1;
	setp.eq.b32 	%p8, %r25, 1;
	not.pred 	%p9, %p8;
	@%p9 bra 	$L__BB5_12;
	add.s32 	%r26, %r32, %r3;
	mul.wide.u32 	%rd46, %r26, 4;
	add.s64 	%rd47, %rd2, %rd46;
	ld.global.f32 	%f58, [%rd47];
	mad.lo.s32 	%r27, %r32, %r19, %r2;
	mul.wide.s32 	%rd48, %r27, 4;
	add.s64 	%rd49, %rd1, %rd48;
	ld.global.f32 	%f59, [%rd49];
	fma.rn.f32 	%f69, %f58, %f59, %f69;
$L__BB5_12:
	cvta.to.global.u64 	%rd50, %rd7;
	cvta.to.global.u64 	%rd51, %rd6;
	mul.wide.u32 	%rd52, %r1, 4;
	add.s64 	%rd53, %rd50, %rd52;
	ld.global.f32 	%f60, [%rd53];
	add.f32 	%f61, %f69, %f60;
	mad.lo.s32 	%r28, %r19, %r1, %r2;
	mul.wide.s32 	%rd54, %r28, 4;
	add.s64 	%rd55, %rd51, %rd54;
	st.global.f32 	[%rd55], %f61;
	ret;

}
	// .globl	_Z5Conv4PfS_S_S_iii
.visible .entry _Z5Conv4PfS_S_S_iii(
	.param .u64 .ptr .align 1 _Z5Conv4PfS_S_S_iii_param_0,
	.param .u64 .ptr .align 1 _Z5Conv4PfS_S_S_iii_param_1,
	.param .u64 .ptr .align 1 _Z5Conv4PfS_S_S_iii_param_2,
	.param .u64 .ptr .align 1 _Z5Conv4PfS_S_S_iii_param_3,
	.param .u32 _Z5Conv4PfS_S_S_iii_param_4,
	.param .u32 _Z5Conv4PfS_S_S_iii_param_5,
	.param .u32 _Z5Conv4PfS_S_S_iii_param_6
)
{
	.reg .pred 	%p<3>;
	.reg .b32 	%r<49>;
	.reg .b32 	%f<99>;
	.reg .b64 	%rd<23>;
	// demoted variable
	.shared .align 4 .b8 _ZZ5Conv4PfS_S_S_iiiE7shTileA[1024];
	// demoted variable
	.shared .align 4 .b8 _ZZ5Conv4PfS_S_S_iiiE7shTileB[1024];
	ld.param.u64 	%rd3, [_Z5Conv4PfS_S_S_iii_param_0];
	ld.param.u64 	%rd4, [_Z5Conv4PfS_S_S_iii_param_1];
	ld.param.u64 	%rd5, [_Z5Conv4PfS_S_S_iii_param_2];
	ld.param.u64 	%rd6, [_Z5Conv4PfS_S_S_iii_param_3];
	ld.param.u32 	%r25, [_Z5Conv4PfS_S_S_iii_param_5];
	ld.param.u32 	%r26, [_Z5Conv4PfS_S_S_iii_param_6];
	mov.u32 	%r27, %ctaid.y;
	mov.u32 	%r28, %ntid.y;
	mul.lo.s32 	%r29, %r28, %r27;
	shl.b32 	%r30, %r29, 1;
	mov.u32 	%r1, %tid.y;
	add.s32 	%r2, %r30, %r1;
	mov.u32 	%r31, %ctaid.x;
	mov.u32 	%r32, %ntid.x;
	mov.u32 	%r3, %tid.x;
	mad.lo.s32 	%r4, %r31, %r32, %r3;
	setp.lt.s32 	%p1, %r25, 1;
	mov.f32 	%f97, 0f00000000;
	mov.f32 	%f98, %f97;
	@%p1 bra 	$L__BB6_3;
	cvta.to.global.u64 	%rd1, %rd5;
	cvta.to.global.u64 	%rd2, %rd4;
	add.s32 	%r33, %r25, 15;
	shr.u32 	%r34, %r33, 4;
	shl.b32 	%r35, %r1, 6;
	mov.u32 	%r36, _ZZ5Conv4PfS_S_S_iiiE7shTileA;
	add.s32 	%r5, %r36, %r35;
	shl.b32 	%r37, %r3, 2;
	add.s32 	%r6, %r5, %r37;
	mov.u32 	%r38, _ZZ5Conv4PfS_S_S_iiiE7shTileB;
	add.s32 	%r8, %r38, %r37;
	add.s32 	%r7, %r8, %r35;
	neg.s32 	%r48, %r34;
	add.s32 	%r39, %r2, 16;
	mad.lo.s32 	%r47, %r25, %r39, %r3;
	mad.lo.s32 	%r46, %r25, %r2, %r3;
	add.s32 	%r40, %r1, 16;
	mad.lo.s32 	%r45, %r26, %r40, %r4;
	shl.b32 	%r13, %r26, 4;
	mad.lo.s32 	%r44, %r1, %r26, %r4;
	mov.f32 	%f98, 0f00000000;
	mov.f32 	%f97, %f98;
$L__BB6_2:
	mul.wide.u32 	%rd7, %r46, 4;
	add.s64 	%rd8, %rd2, %rd7;
	ld.global.f32 	%f9, [%rd8];
	st.shared.f32 	[%r6], %f9;
	mul.wide.u32 	%rd9, %r47, 4;
	add.s64 	%rd10, %rd2, %rd9;
	ld.global.f32 	%f10, [%rd10];
	st.shared.f32 	[%r6+1024], %f10;
	mul.wide.u32 	%rd11, %r44, 4;
	add.s64 	%rd12, %rd1, %rd11;
	ld.global.f32 	%f11, [%rd12];
	st.shared.f32 	[%r7], %f11;
	mul.wide.u32 	%rd13, %r45, 4;
	add.s64 	%rd14, %rd1, %rd13;
	ld.global.f32 	%f12, [%rd14];
	st.shared.f32 	[%r7+1024], %f12;
	bar.sync 	0;
	ld.shared.f32 	%f13, [%r5];
	ld.shared.f32 	%f14, [%r8];
	fma.rn.f32 	%f15, %f13, %f14, %f98;
	ld.shared.f32 	%f16, [%r5+1024];
	fma.rn.f32 	%f17, %f14, %f16, %f97;
	ld.shared.f32 	%f18, [%r5+4];
	ld.shared.f32 	%f19, [%r8+64];
	fma.rn.f32 	%f20, %f18, %f19, %f15;
	ld.shared.f32 	%f21, [%r5+1028];
	fma.rn.f32 	%f22, %f19, %f21, %f17;
	ld.shared.f32 	%f23, [%r5+8];
	ld.shared.f32 	%f24, [%r8+128];
	fma.rn.f32 	%f25, %f23, %f24, %f20;
	ld.shared.f32 	%f26, [%r5+1032];
	fma.rn.f32 	%f27, %f24, %f26, %f22;
	ld.shared.f32 	%f28, [%r5+12];
	ld.shared.f32 	%f29, [%r8+192];
	fma.rn.f32 	%f30, %f28, %f29, %f25;
	ld.shared.f32 	%f31, [%r5+1036];
	fma.rn.f32 	%f32, %f29, %f31, %f27;
	ld.shared.f32 	%f33, [%r5+16];
	ld.shared.f32 	%f34, [%r8+256];
	fma.rn.f32 	%f35, %f33, %f34, %f30;
	ld.shared.f32 	%f36, [%r5+1040];
	fma.rn.f32 	%f37, %f34, %f36, %f32;
	ld.shared.f32 	%f38, [%r5+20];
	ld.shared.f32 	%f39, [%r8+320];
	fma.rn.f32 	%f40, %f38, %f39, %f35;
	ld.shared.f32 	%f41, [%r5+1044];
	fma.rn.f32 	%f42, %f39, %f41, %f37;
	ld.shared.f32 	%f43, [%r5+24];
	ld.shared.f32 	%f44, [%r8+384];
	fma.rn.f32 	%f45, %f43, %f44, %f40;
	ld.shared.f32 	%f46, [%r5+1048];
	fma.rn.f32 	%f47, %f44, %f46, %f42;
	ld.shared.f32 	%f48, [%r5+28];
	ld.shared.f32 	%f49, [%r8+448];
	fma.rn.f32 	%f50, %f48, %f49, %f45;
	ld.shared.f32 	%f51, [%r5+1052];
	fma.rn.f32 	%f52, %f49, %f51, %f47;
	ld.shared.f32 	%f53, [%r5+32];
	ld.shared.f32 	%f54, [%r8+512];
	fma.rn.f32 	%f55, %f53, %f54, %f50;
	ld.shared.f32 	%f56, [%r5+1056];
	fma.rn.f32 	%f57, %f54, %f56, %f52;
	ld.shared.f32 	%f58, [%r5+36];
	ld.shared.f32 	%f59, [%r8+576];
	fma.rn.f32 	%f60, %f58, %f59, %f55;
	ld.shared.f32 	%f61, [%r5+1060];
	fma.rn.f32 	%f62, %f59, %f61, %f57;
	ld.shared.f32 	%f63, [%r5+40];
	ld.shared.f32 	%f64, [%r8+640];
	fma.rn.f32 	%f65, %f63, %f64, %f60;
	ld.shared.f32 	%f66, [%r5+1064];
	fma.rn.f32 	%f67, %f64, %f66, %f62;
	ld.shared.f32 	%f68, [%r5+44];
	ld.shared.f32 	%f69, [%r8+704];
	fma.rn.f32 	%f70, %f68, %f69, %f65;
	ld.shared.f32 	%f71, [%r5+1068];
	fma.rn.f32 	%f72, %f69, %f71, %f67;
	ld.shared.f32 	%f73, [%r5+48];
	ld.shared.f32 	%f74, [%r8+768];
	fma.rn.f32 	%f75, %f73, %f74, %f70;
	ld.shared.f32 	%f76, [%r5+1072];
	fma.rn.f32 	%f77, %f74, %f76, %f72;
	ld.shared.f32 	%f78, [%r5+52];
	ld.shared.f32 	%f79, [%r8+832];
	fma.rn.f32 	%f80, %f78, %f79, %f75;
	ld.shared.f32 	%f81, [%r5+1076];
	fma.rn.f32 	%f82, %f79, %f81, %f77;
	ld.shared.f32 	%f83, [%r5+56];
	ld.shared.f32 	%f84, [%r8+896];
	fma.rn.f32 	%f85, %f83, %f84, %f80;
	ld.shared.f32 	%f86, [%r5+1080];
	fma.rn.f32 	%f87, %f84, %f86, %f82;
	ld.shared.f32 	%f88, [%r5+60];
	ld.shared.f32 	%f89, [%r8+960];
	fma.rn.f32 	%f98, %f88, %f89, %f85;
	ld.shared.f32 	%f90, [%r5+1084];
	fma.rn.f32 	%f97, %f89, %f90, %f87;
	bar.sync 	0;
	add.s32 	%r48, %r48, 1;
	setp.ne.s32 	%p2, %r48, 0;
	add.s32 	%r47, %r47, 16;
	add.s32 	%r46, %r46, 16;
	add.s32 	%r45, %r45, %r13;
	add.s32 	%r44, %r44, %r13;
	@%p2 bra 	$L__BB6_2;
$L__BB6_3:
	cvta.to.global.u64 	%rd15, %rd6;
	cvta.to.global.u64 	%rd16, %rd3;
	mul.wide.u32 	%rd17, %r2, 4;
	add.s64 	%rd18, %rd15, %rd17;
	ld.global.f32 	%f91, [%rd18];
	add.f32 	%f92, %f98, %f91;
	mad.lo.s32 	%r41, %r26, %r2, %r4;
	mul.wide.s32 	%rd19, %r41, 4;
	add.s64 	%rd20, %rd16, %rd19;
	st.global.f32 	[%rd20], %f92;
	ld.global.f32 	%f93, [%rd18+64];
	add.f32 	%f94, %f97, %f93;
	shl.b32 	%r42, %r26, 4;
	add.s32 	%r43, %r41, %r42;
	mul.wide.s32 	%rd21, %r43, 4;
	add.s64 	%rd22, %rd16, %rd21;
	st.global.f32 	[%rd22], %f94;
	ret;

}
	// .globl	_Z5Conv2PfS_S_S_iii
.visible .entry _Z5Conv2PfS_S_S_iii(
	.param .u64 .ptr .align 1 _Z5Conv2PfS_S_S_iii_param_0,
	.param .u64 .ptr .align 1 _Z5Conv2PfS_S_S_iii_param_1,
	.param .u64 .ptr .align 1 _Z5Conv2PfS_S_S_iii_param_2,
	.param .u64 .ptr .align 1 _Z5Conv2PfS_S_S_iii_param_3,
	.param .u32 _Z5Conv2PfS_S_S_iii_param_4,
	.param .u32 _Z5Conv2PfS_S_S_iii_param_5,
	.param .u32 _Z5Conv2PfS_S_S_iii_param_6
)
{
	.reg .pred 	%p<5>;
	.reg .b32 	%r<58>;
	.reg .b32 	%f<165>;
	.reg .b64 	%rd<33>;
	// demoted variable
	.shared .align 4 .b8 _ZZ5Conv2PfS_S_S_iiiE7shTileA[1024];
	// demoted variable
	.shared .align 4 .b8 _ZZ5Conv2PfS_S_S_iiiE7shTileB[1024];
	ld.param.u32 	%r23, [_Z5Conv2PfS_S_S_iii_param_5];
	ld.param.u32 	%r24, [_Z5Conv2PfS_S_S_iii_param_6];
	mov.u32 	%r25, %ctaid.y;
	mov.u32 	%r26, %ntid.y;
	mov.u32 	%r1, %tid.y;
	mad.lo.s32 	%r2, %r25, %r26, %r1;
	mov.u32 	%r27, %ctaid.x;
	mov.u32 	%r28, %ntid.x;
	mov.u32 	%r3, %tid.x;
	mad.lo.s32 	%r4, %r27, %r28, %r3;
	setp.lt.s32 	%p1, %r23, 1;
	mov.f32 	%f164, 0f00000000;
	@%p1 bra 	$L__BB7_7;
	add.s32 	%r5, %r23, 15;
	mad.lo.s32 	%r6, %r23, %r2, %r3;
	shl.b32 	%r30, %r1, 6;
	mov.u32 	%r31, _ZZ5Conv2PfS_S_S_iiiE7shTileA;
	add.s32 	%r7, %r31, %r30;
	shl.b32 	%r32, %r3, 2;
	add.s32 	%r8, %r7, %r32;
	mov.u32 	%r33, _ZZ5Conv2PfS_S_S_iiiE7shTileB;
	add.s32 	%r34, %r33, %r30;
	add.s32 	%r9, %r34, %r32;
	setp.lt.u32 	%p2, %r23, 17;
	mov.f32 	%f164, 0f00000000;
	mov.b32 	%r57, 0;
	@%p2 bra 	$L__BB7_5;
	shr.u32 	%r35, %r5, 4;
	and.b32  	%r36, %r35, 134217726;
	neg.s32 	%r56, %r36;
	add.s32 	%r37, %r1, 16;
	mad.lo.s32 	%r54, %r24, %r37, %r4;
	mad.lo.s32 	%r53, %r1, %r24, %r4;
	mov.f32 	%f164, 0f00000000;
	mov.u32 	%r55, %r6;
$L__BB7_3:
	ld.param.u64 	%rd30, [_Z5Conv2PfS_S_S_iii_param_2];
	ld.param.u64 	%rd28, [_Z5Conv2PfS_S_S_iii_param_1];
	add.s32 	%r38, %r55, 16;
	cvta.to.global.u64 	%rd5, %rd28;
	mul.wide.u32 	%rd6, %r55, 4;
	add.s64 	%rd7, %rd5, %rd6;
	ld.global.f32 	%f11, [%rd7];
	st.shared.f32 	[%r8], %f11;
	cvta.to.global.u64 	%rd8, %rd30;
	mul.wide.u32 	%rd9, %r53, 4;
	add.s64 	%rd10, %rd8, %rd9;
	ld.global.f32 	%f12, [%rd10];
	st.shared.f32 	[%r9], %f12;
	bar.sync 	0;
	ld.shared.f32 	%f13, [%r7];
	add.s32 	%r42, %r33, %r32;
	ld.shared.f32 	%f14, [%r42];
	fma.rn.f32 	%f15, %f13, %f14, %f164;
	ld.shared.f32 	%f16, [%r7+4];
	ld.shared.f32 	%f17, [%r42+64];
	fma.rn.f32 	%f18, %f16, %f17, %f15;
	ld.shared.f32 	%f19, [%r7+8];
	ld.shared.f32 	%f20, [%r42+128];
	fma.rn.f32 	%f21, %f19, %f20, %f18;
	ld.shared.f32 	%f22, [%r7+12];
	ld.shared.f32 	%f23, [%r42+192];
	fma.rn.f32 	%f24, %f22, %f23, %f21;
	ld.shared.f32 	%f25, [%r7+16];
	ld.shared.f32 	%f26, [%r42+256];
	fma.rn.f32 	%f27, %f25, %f26, %f24;
	ld.shared.f32 	%f28, [%r7+20];
	ld.shared.f32 	%f29, [%r42+320];
	fma.rn.f32 	%f30, %f28, %f29, %f27;
	ld.shared.f32 	%f31, [%r7+24];
	ld.shared.f32 	%f32, [%r42+384];
	fma.rn.f32 	%f33, %f31, %f32, %f30;
	ld.shared.f32 	%f34, [%r7+28];
	ld.shared.f32 	%f35, [%r42+448];
	fma.rn.f32 	%f36, %f34, %f35, %f33;
	ld.shared.f32 	%f37, [%r7+32];
	ld.shared.f32 	%f38, [%r42+512];
	fma.rn.f32 	%f39, %f37, %f38, %f36;
	ld.shared.f32 	%f40, [%r7+36];
	ld.shared.f32 	%f41, [%r42+576];
	fma.rn.f32 	%f42, %f40, %f41, %f39;
	ld.shared.f32 	%f43, [%r7+40];
	ld.shared.f32 	%f44, [%r42+640];
	fma.rn.f32 	%f45, %f43, %f44, %f42;
	ld.shared.f32 	%f46, [%r7+44];
	ld.shared.f32 	%f47, [%r42+704];
	fma.rn.f32 	%f48, %f46, %f47, %f45;
	ld.shared.f32 	%f49, [%r7+48];
	ld.shared.f32 	%f50, [%r42+768];
	fma.rn.f32 	%f51, %f49, %f50, %f48;
	ld.shared.f32 	%f52, [%r7+52];
	ld.shared.f32 	%f53, [%r42+832];
	fma.rn.f32 	%f54, %f52, %f53, %f51;
	ld.shared.f32 	%f55, [%r7+56];
	ld.shared.f32 	%f56, [%r42+896];
	fma.rn.f32 	%f57, %f55, %f56, %f54;
	ld.shared.f32 	%f58, [%r7+60];
	ld.shared.f32 	%f59, [%r42+960];
	fma.rn.f32 	%f60, %f58, %f59, %f57;
	bar.sync 	0;
	mul.wide.u32 	%rd11, %r38, 4;
	add.s64 	%rd12, %rd5, %rd11;
	ld.global.f32 	%f61, [%rd12];
	st.shared.f32 	[%r8], %f61;
	mul.wide.u32 	%rd13, %r54, 4;
	add.s64 	%rd14, %rd8, %rd13;
	ld.global.f32 	%f62, [%rd14];
	st.shared.f32 	[%r9], %f62;
	bar.sync 	0;
	ld.shared.f32 	%f63, [%r7];
	ld.shared.f32 	%f64, [%r42];
	fma.rn.f32 	%f65, %f63, %f64, %f60;
	ld.shared.f32 	%f66, [%r7+4];
	ld.shared.f32 	%f67, [%r42+64];
	fma.rn.f32 	%f68, %f66, %f67, %f65;
	ld.shared.f32 	%f69, [%r7+8];
	ld.shared.f32 	%f70, [%r42+128];
	fma.rn.f32 	%f71, %f69, %f70, %f68;
	ld.shared.f32 	%f72, [%r7+12];
	ld.shared.f32 	%f73, [%r42+192];
	fma.rn.f32 	%f74, %f72, %f73, %f71;
	ld.shared.f32 	%f75, [%r7+16];
	ld.shared.f32 	%f76, [%r42+256];
	fma.rn.f32 	%f77, %f75, %f76, %f74;
	ld.shared.f32 	%f78, [%r7+20];
	ld.shared.f32 	%f79, [%r42+320];
	fma.rn.f32 	%f80, %f78, %f79, %f77;
	ld.shared.f32 	%f81, [%r7+24];
	ld.shared.f32 	%f82, [%r42+384];
	fma.rn.f32 	%f83, %f81, %f82, %f80;
	ld.shared.f32 	%f84, [%r7+28];
	ld.shared.f32 	%f85, [%r42+448];
	fma.rn.f32 	%f86, %f84, %f85, %f83;
	ld.shared.f32 	%f87, [%r7+32];
	ld.shared.f32 	%f88, [%r42+512];
	fma.rn.f32 	%f89, %f87, %f88, %f86;
	ld.shared.f32 	%f90, [%r7+36];
	ld.shared.f32 	%f91, [%r42+576];
	fma.rn.f32 	%f92, %f90, %f91, %f89;
	ld.shared.f32 	%f93, [%r7+40];
	ld.shared.f32 	%f94, [%r42+640];
	fma.rn.f32 	%f95, %f93, %f94, %f92;
	ld.shared.f32 	%f96, [%r7+44];
	ld.shared.f32 	%f97, [%r42+704];
	fma.rn.f32 	%f98, %f96, %f97, %f95;
	ld.shared.f32 	%f99, [%r7+48];
	ld.shared.f32 	%f100, [%r42+768];
	fma.rn.f32 	%f101, %f99, %f100, %f98;
	ld.shared.f32 	%f102, [%r7+52];
	ld.shared.f32 	%f103, [%r42+832];
	fma.rn.f32 	%f104, %f102, %f103, %f101;
	ld.shared.f32 	%f105, [%r7+56];
	ld.shared.f32 	%f106, [%r42+896];
	fma.rn.f32 	%f107, %f105, %f106, %f104;
	ld.shared.f32 	%f108, [%r7+60];
	ld.shared.f32 	%f109, [%r42+960];
	fma.rn.f32 	%f164, %f108, %f109, %f107;
	bar.sync 	0;
	add.s32 	%r56, %r56, 2;
	add.s32 	%r55, %r55, 32;
	shl.b32 	%r43, %r24, 5;
	add.s32 	%r54, %r54, %r43;
	add.s32 	%r53, %r53, %r43;
	setp.ne.s32 	%p3, %r56, 0;
	@%p3 bra 	$L__BB7_3;
	and.b32  	%r57, %r5, 2147483616;
$L__BB7_5:
	and.b32  	%r44, %r5, 16;
	setp.eq.s32 	%p4, %r44, 0;
	@%p4 bra 	$L__BB7_7;
	ld.param.u64 	%rd31, [_Z5Conv2PfS_S_S_iii_param_2];
	ld.param.u64 	%rd29, [_Z5Conv2PfS_S_S_iii_param_1];
	add.s32 	%r45, %r6, %r57;
	cvta.to.global.u64 	%rd15, %rd29;
	mul.wide.u32 	%rd16, %r45, 4;
	add.s64 	%rd17, %rd15, %rd16;
	ld.global.f32 	%f110, [%rd17];
	st.shared.f32 	[%r8], %f110;
	add.s32 	%r46, %r57, %r1;
	mad.lo.s32 	%r47, %r46, %r24, %r4;
	cvta.to.global.u64 	%rd18, %rd31;
	mul.wide.u32 	%rd19, %r47, 4;
	add.s64 	%rd20, %rd18, %rd19;
	ld.global.f32 	%f111, [%rd20];
	st.shared.f32 	[%r9], %f111;
	bar.sync 	0;
	ld.shared.f32 	%f112, [%r7];
	add.s32 	%r51, %r33, %r32;
	ld.shared.f32 	%f113, [%r51];
	fma.rn.f32 	%f114, %f112, %f113, %f164;
	ld.shared.f32 	%f115, [%r7+4];
	ld.shared.f32 	%f116, [%r51+64];
	fma.rn.f32 	%f117, %f115, %f116, %f114;
	ld.shared.f32 	%f118, [%r7+8];
	ld.shared.f32 	%f119, [%r51+128];
	fma.rn.f32 	%f120, %f118, %f119, %f117;
	ld.shared.f32 	%f121, [%r7+12];
	ld.shared.f32 	%f122, [%r51+192];
	fma.rn.f32 	%f123, %f121, %f122, %f120;
	ld.shared.f32 	%f124, [%r7+16];
	ld.shared.f32 	%f125, [%r51+256];
	fma.rn.f32 	%f126, %f124, %f125, %f123;
	ld.shared.f32 	%f127, [%r7+20];
	ld.shared.f32 	%f128, [%r51+320];
	fma.rn.f32 	%f129, %f127, %f128, %f126;
	ld.shared.f32 	%f130, [%r7+24];
	ld.shared.f32 	%f131, [%r51+384];
	fma.rn.f32 	%f132, %f130, %f131, %f129;
	ld.shared.f32 	%f133, [%r7+28];
	ld.shared.f32 	%f134, [%r51+448];
	fma.rn.f32 	%f135, %f133, %f134, %f132;
	ld.shared.f32 	%f136, [%r7+32];
	ld.shared.f32 	%f137, [%r51+512];
	fma.rn.f32 	%f138, %f136, %f137, %f135;
	ld.shared.f32 	%f139, [%r7+36];
	ld.shared.f32 	%f140, [%r51+576];
	fma.rn.f32 	%f141, %f139, %f140, %f138;
	ld.shared.f32 	%f142, [%r7+40];
	ld.shared.f32 	%f143, [%r51+640];
	fma.rn.f32 	%f144, %f142, %f143, %f141;
	ld.shared.f32 	%f145, [%r7+44];
	ld.shared.f32 	%f146, [%r51+704];
	fma.rn.f32 	%f147, %f145, %f146, %f144;
	ld.shared.f32 	%f148, [%r7+48];
	ld.shared.f32 	%f149, [%r51+768];
	fma.rn.f32 	%f150, %f148, %f149, %f147;
	ld.shared.f32 	%f151, [%r7+52];
	ld.shared.f32 	%f152, [%r51+832];
	fma.rn.f32 	%f153, %f151, %f152, %f150;
	ld.shared.f32 	%f154, [%r7+56];
	ld.shared.f32 	%f155, [%r51+896];
	fma.rn.f32 	%f156, %f154, %f155, %f153;
	ld.shared.f32 	%f157, [%r7+60];
	ld.shared.f32 	%f158, [%r51+960];
	fma.rn.f32 	%f164, %f157, %f158, %f156;
	bar.sync 	0;
$L__BB7_7:
	ld.param.u64 	%rd32, [_Z5Conv2PfS_S_S_iii_param_3];
	ld.param.u64 	%rd27, [_Z5Conv2PfS_S_S_iii_param_0];
	cvta.to.global.u64 	%rd21, %rd32;
	cvta.to.global.u64 	%rd22, %rd27;
	mul.wide.u32 	%rd23, %r2, 4;
	add.s64 	%rd24, %rd21, %rd23;
	ld.global.f32 	%f159, [%rd24];
	add.f32 	%f160, %f164, %f159;
	mad.lo.s32 	%r52, %r24, %r2, %r4;
	mul.wide.s32 	%rd25, %r52, 4;
	add.s64 	%rd26, %rd22, %rd25;
	st.global.f32 	[%rd26], %f160;
	ret;

}
	// .globl	_Z7softmaxPfS_i
.visible .entry _Z7softmaxPfS_i(
	.param .u64 .ptr .align 1 _Z7softmaxPfS_i_param_0,
	.param .u64 .ptr .align 1 _Z7softmaxPfS_i_param_1,
	.param .u32 _Z7softmaxPfS_i_param_2
)
{
	.reg .pred 	%p<19>;
	.reg .b32 	%r<96>;
	.reg .b32 	%f<384>;
	.reg .b64 	%rd<32>;

	ld.param.u64 	%rd12, [_Z7softmaxPfS_i_param_0];
	ld.param.u64 	%rd13, [_Z7softmaxPfS_i_param_1];
	ld.param.u32 	%r23, [_Z7softmaxPfS_i_param_2];
	cvta.to.global.u64 	%rd1, %rd12;
	cvta.to.global.u64 	%rd2, %rd13;
	setp.lt.s32 	%p1, %r23, 1;
	mov.f32 	%f382, 0f00000000;
	@%p1 bra 	$L__BB8_12;
	and.b32  	%r1, %r23, 7;
	setp.lt.u32 	%p2, %r23, 8;
	mov.f32 	%f382, 0f00000000;
	mov.b32 	%r88, 0;
	@%p2 bra 	$L__BB8_4;
	and.b32  	%r88, %r23, 2147483640;
	neg.s32 	%r91, %r88;
	add.s64 	%rd29, %rd2, 16;
	mov.f32 	%f382, 0f00000000;
$L__BB8_3:
	.pragma "nounroll";
	ld.global.f32 	%f17, [%rd29+-16];
	fma.rn.f32 	%f18, %f17, 0f3BBB989D, 0f3F000000;
	cvt.sat.f32.f32 	%f19, %f18;
	mov.f32 	%f20, 0f4B400001;
	mov.f32 	%f21, 0f437C0000;
	fma.rm.f32 	%f22, %f19, %f21, %f20;
	add.f32 	%f23, %f22, 0fCB40007F;
	neg.f32 	%f24, %f23;
	fma.rn.f32 	%f25, %f17, 0f3FB8AA3B, %f24;
	fma.rn.f32 	%f26, %f17, 0f32A57060, %f25;
	mov.b32 	%r25, %f22;
	shl.b32 	%r26, %r25, 23;
	mov.b32 	%f27, %r26;
	ex2.approx.ftz.f32 	%f28, %f26;
	fma.rn.f32 	%f29, %f28, %f27, %f382;
	ld.global.f32 	%f30, [%rd29+-12];
	fma.rn.f32 	%f31, %f30, 0f3BBB989D, 0f3F000000;
	cvt.sat.f32.f32 	%f32, %f31;
	fma.rm.f32 	%f33, %f32, %f21, %f20;
	add.f32 	%f34, %f33, 0fCB40007F;
	neg.f32 	%f35, %f34;
	fma.rn.f32 	%f36, %f30, 0f3FB8AA3B, %f35;
	fma.rn.f32 	%f37, %f30, 0f32A57060, %f36;
	mov.b32 	%r27, %f33;
	shl.b32 	%r28, %r27, 23;
	mov.b32 	%f38, %r28;
	ex2.approx.ftz.f32 	%f39, %f37;
	fma.rn.f32 	%f40, %f39, %f38, %f29;
	ld.global.f32 	%f41, [%rd29+-8];
	fma.rn.f32 	%f42, %f41, 0f3BBB989D, 0f3F000000;
	cvt.sat.f32.f32 	%f43, %f42;
	fma.rm.f32 	%f44, %f43, %f21, %f20;
	add.f32 	%f45, %f44, 0fCB40007F;
	neg.f32 	%f46, %f45;
	fma.rn.f32 	%f47, %f41, 0f3FB8AA3B, %f46;
	fma.rn.f32 	%f48, %f41, 0f32A57060, %f47;
	mov.b32 	%r29, %f44;
	shl.b32 	%r30, %r29, 23;
	mov.b32 	%f49, %r30;
	ex2.approx.ftz.f32 	%f50, %f48;
	fma.rn.f32 	%f51, %f50, %f49, %f40;
	ld.global.f32 	%f52, [%rd29+-4];
	fma.rn.f32 	%f53, %f52, 0f3BBB989D, 0f3F000000;
	cvt.sat.f32.f32 	%f54, %f53;
	fma.rm.f32 	%f55, %f54, %f21, %f20;
	add.f32 	%f56, %f55, 0fCB40007F;
	neg.f32 	%f57, %f56;
	fma.rn.f32 	%f58, %f52, 0f3FB8AA3B, %f57;
	fma.rn.f32 	%f59, %f52, 0f32A57060, %f58;
	mov.b32 	%r31, %f55;
	shl.b32 	%r32, %r31, 23;
	mov.b32 	%f60, %r32;
	ex2.approx.ftz.f32 	%f61, %f59;
	fma.rn.f32 	%f62, %f61, %f60, %f51;
	ld.global.f32 	%f63, [%rd29];
	fma.rn.f32 	%f64, %f63, 0f3BBB989D, 0f3F000000;
	cvt.sat.f32.f32 	%f65, %f64;
	fma.rm.f32 	%f66, %f65, %f21, %f20;
	add.f32 	%f67, %f66, 0fCB40007F;
	neg.f32 	%f68, %f67;
	fma.rn.f32 	%f69, %f63, 0f3FB8AA3B, %f68;
	fma.rn.f32 	%f70, %f63, 0f32A57060, %f69;
	mov.b32 	%r33, %f66;
	shl.b32 	%r34, %r33, 23;
	mov.b32 	%f71, %r34;
	ex2.approx.ftz.f32 	%f72, %f70;
	fma.rn.f32 	%f73, %f72, %f71, %f62;
	ld.global.f32 	%f74, [%rd29+4];
	fma.rn.f32 	%f75, %f74, 0f3BBB989D, 0f3F000000;
	cvt.sat.f32.f32 	%f76, %f75;
	fma.rm.f32 	%f77, %f76, %f21, %f20;
	add.f32 	%f78, %f77, 0fCB40007F;
	neg.f32 	%f79, %f78;
	fma.rn.f32 	%f80, %f74, 0f3FB8AA3B, %f79;
	fma.rn.f32 	%f81, %f74, 0f32A57060, %f80;
	mov.b32 	%r35, %f77;
	shl.b32 	%r36, %r35, 23;
	mov.b32 	%f82, %r36;
	ex2.approx.ftz.f32 	%f83, %f81;
	fma.rn.f32 	%f84, %f83, %f82, %f73;
	ld.global.f32 	%f85, [%rd29+8];
	fma.rn.f32 	%f86, %f85, 0f3BBB989D, 0f3F000000;
	cvt.sat.f32.f32 	%f87, %f86;
	fma.rm.f32 	%f88, %f87, %f21, %f20;
	add.f32 	%f89, %f88, 0fCB40007F;
	neg.f32 	%f90, %f89;
	fma.rn.f32 	%f91, %f85, 0f3FB8AA3B, %f90;
	fma.rn.f32 	%f92, %f85, 0f32A57060, %f91;
	mov.b32 	%r37, %f88;
	shl.b32 	%r38, %r37, 23;
	mov.b32 	%f93, %r38;
	ex2.approx.ftz.f32 	%f94, %f92;
	fma.rn.f32 	%f95, %f94, %f93, %f84;
	ld.global.f32 	%f96, [%rd29+12];
	fma.rn.f32 	%f97, %f96, 0f3BBB989D, 0f3F000000;
	cvt.sat.f32.f32 	%f98, %f97;
	fma.rm.f32 	%f99, %f98, %f21, %f20;
	add.f32 	%f100, %f99, 0fCB40007F;
	neg.f32 	%f101, %f100;
	fma.rn.f32 	%f102, %f96, 0f3FB8AA3B, %f101;
	fma.rn.f32 	%f103, %f96, 0f32A57060, %f102;
	mov.b32 	%r39, %f99;
	shl.b32 	%r40, %r39, 23;
	mov.b32 	%f104, %r40;
	ex2.approx.ftz.f32 	%f105, %f103;
	fma.rn.f32 	%f382, %f105, %f104, %f95;
	add.s32 	%r91, %r91, 8;
	add.s64 	%rd29, %rd29, 32;
	setp.eq.s32 	%p3, %r91, 0;
	@%p3 bra 	$L__BB8_4;
	bra.uni 	$L__BB8_3;
$L__BB8_4:
	setp.eq.s32 	%p4, %r1, 0;
	@%p4 bra 	$L__BB8_12;
	and.b32  	%r5, %r23, 3;
	setp.lt.u32 	%p5, %r1, 4;
	@%p5 bra 	$L__BB8_7;
	mul.wide.u32 	%rd14, %r88, 4;
	add.s64 	%rd15, %rd2, %rd14;
	ld.global.f32 	%f107, [%rd15];
	fma.rn.f32 	%f108, %f107, 0f3BBB989D, 0f3F000000;
	cvt.sat.f32.f32 	%f109, %f108;
	mov.f32 	%f110, 0f4B400001;
	mov.f32 	%f111, 0f437C0000;
	fma.rm.f32 	%f112, %f109, %f111, %f110;
	add.f32 	%f113, %f112, 0fCB40007F;
	neg.f32 	%f114, %f113;
	fma.rn.f32 	%f115, %f107, 0f3FB8AA3B, %f114;
	fma.rn.f32 	%f116, %f107, 0f32A57060, %f115;
	mov.b32 	%r41, %f112;
	shl.b32 	%r42, %r41, 23;
	mov.b32 	%f117, %r42;
	ex2.approx.ftz.f32 	%f118, %f116;
	fma.rn.f32 	%f119, %f118, %f117, %f382;
	ld.global.f32 	%f120, [%rd15+4];
	fma.rn.f32 	%f121, %f120, 0f3BBB989D, 0f3F000000;
	cvt.sat.f32.f32 	%f122, %f121;
	fma.rm.f32 	%f123, %f122, %f111, %f110;
	add.f32 	%f124, %f123, 0fCB40007F;
	neg.f32 	%f125, %f124;
	fma.rn.f32 	%f126, %f120, 0f3FB8AA3B, %f125;
	fma.rn.f32 	%f127, %f120, 0f32A57060, %f126;
	mov.b32 	%r43, %f123;
	shl.b32 	%r44, %r43, 23;
	mov.b32 	%f128, %r44;
	ex2.approx.ftz.f32 	%f129, %f127;
	fma.rn.f32 	%f130, %f129, %f128, %f119;
	ld.global.f32 	%f131, [%rd15+8];
	fma.rn.f32 	%f132, %f131, 0f3BBB989D, 0f3F000000;
	cvt.sat.f32.f32 	%f133, %f132;
	fma.rm.f32 	%f134, %f133, %f111, %f110;
	add.f32 	%f135, %f134, 0fCB40007F;
	neg.f32 	%f136, %f135;
	fma.rn.f32 	%f137, %f131, 0f3FB8AA3B, %f136;
	fma.rn.f32 	%f138, %f131, 0f32A57060, %f137;
	mov.b32 	%r45, %f134;
	shl.b32 	%r46, %r45, 23;
	mov.b32 	%f139, %r46;
	ex2.approx.ftz.f32 	%f140, %f138;
	fma.rn.f32 	%f141, %f140, %f139, %f130;
	ld.global.f32 	%f142, [%rd15+12];
	fma.rn.f32 	%f143, %f142, 0f3BBB989D, 0f3F000000;
	cvt.sat.f32.f32 	%f144, %f143;
	fma.rm.f32 	%f145, %f144, %f111, %f110;
	add.f32 	%f146, %f145, 0fCB40007F;
	neg.f32 	%f147, %f146;
	fma.rn.f32 	%f148, %f142, 0f3FB8AA3B, %f147;
	fma.rn.f32 	%f149, %f142, 0f32A57060, %f148;
	mov.b32 	%r47, %f145;
	shl.b32 	%r48, %r47, 23;
	mov.b32 	%f150, %r48;
	ex2.approx.ftz.f32 	%f151, %f149;
	fma.rn.f32 	%f382, %f151, %f150, %f141;
	add.s32 	%r88, %r88, 4;
$L__BB8_7:
	setp.eq.s32 	%p6, %r5, 0;
	@%p6 bra 	$L__BB8_12;
	setp.eq.s32 	%p7, %r5, 1;
	@%p7 bra 	$L__BB8_10;
	mul.wide.u32 	%rd16, %r88, 4;
	add.s64 	%rd17, %rd2, %rd16;
	ld.global.f32 	%f153, [%rd17];
	fma.rn.f32 	%f154, %f153, 0f3BBB989D, 0f3F000000;
	cvt.sat.f32.f32 	%f155, %f154;
	mov.f32 	%f156, 0f4B400001;
	mov.f32 	%f157, 0f437C0000;
	fma.rm.f32 	%f158, %f155, %f157, %f156;
	add.f32 	%f159, %f158, 0fCB40007F;
	neg.f32 	%f160, %f159;
	fma.rn.f32 	%f161, %f153, 0f3FB8AA3B, %f160;
	fma.rn.f32 	%f162, %f153, 0f32A57060, %f161;
	mov.b32 	%r49, %f158;
	shl.b32 	%r50, %r49, 23;
	mov.b32 	%f163, %r50;
	ex2.approx.ftz.f32 	%f164, %f162;
	fma.rn.f32 	%f165, %f164, %f163, %f382;
	ld.global.f32 	%f166, [%rd17+4];
	fma.rn.f32 	%f167, %f166, 0f3BBB989D, 0f3F000000;
	cvt.sat.f32.f32 	%f168, %f167;
	fma.rm.f32 	%f169, %f168, %f157, %f156;
	add.f32 	%f170, %f169, 0fCB40007F;
	neg.f32 	%f171, %f170;
	fma.rn.f32 	%f172, %f166, 0f3FB8AA3B, %f171;
	fma.rn.f32 	%f173, %f166, 0f32A57060, %f172;
	mov.b32 	%r51, %f169;
	shl.b32 	%r52, %r51, 23;
	mov.b32 	%f174, %r52;
	ex2.approx.ftz.f32 	%f175, %f173;
	fma.rn.f32 	%f382, %f175, %f174, %f165;
	add.s32 	%r88, %r88, 2;
$L__BB8_10:
	and.b32  	%r53, %r23, 1;
	setp.eq.b32 	%p8, %r53, 1;
	not.pred 	%p9, %p8;
	@%p9 bra 	$L__BB8_12;
	mul.wide.u32 	%rd18, %r88, 4;
	add.s64 	%rd19, %rd2, %rd18;
	ld.global.f32 	%f176, [%rd19];
	fma.rn.f32 	%f177, %f176, 0f3BBB989D, 0f3F000000;
	cvt.sat.f32.f32 	%f178, %f177;
	mov.f32 	%f179, 0f4B400001;
	mov.f32 	%f180, 0f437C0000;
	fma.rm.f32 	%f181, %f178, %f180, %f179;
	add.f32 	%f182, %f181, 0fCB40007F;
	neg.f32 	%f183, %f182;
	fma.rn.f32 	%f184, %f176, 0f3FB8AA3B, %f183;
	fma.rn.f32 	%f185, %f176, 0f32A57060, %f184;
	mov.b32 	%r54, %f181;
	shl.b32 	%r55, %r54, 23;
	mov.b32 	%f186, %r55;
	ex2.approx.ftz.f32 	%f187, %f185;
	fma.rn.f32 	%f382, %f187, %f186, %f382;
$L__BB8_12:
	setp.lt.s32 	%p10, %r23, 1;
	@%p10 bra 	$L__BB8_24;
	and.b32  	%r10, %r23, 7;
	setp.lt.u32 	%p11, %r23, 8;
	mov.b32 	%r93, 0;
	@%p11 bra 	$L__BB8_16;
	and.b32  	%r93, %r23, 2147483640;
	neg.s32 	%r92, %r93;
	add.s64 	%rd31, %rd2, 16;
	add.s64 	%rd30, %rd1, 16;
$L__BB8_15:
	.pragma "nounroll";
	ld.global.f32 	%f188, [%rd31+-16];
	fma.rn.f32 	%f189, %f188, 0f3BBB989D, 0f3F000000;
	cvt.sat.f32.f32 	%f190, %f189;
	mov.f32 	%f191, 0f4B400001;
	mov.f32 	%f192, 0f437C0000;
	fma.rm.f32 	%f193, %f190, %f192, %f191;
	add.f32 	%f194, %f193, 0fCB40007F;
	neg.f32 	%f195, %f194;
	fma.rn.f32 	%f196, %f188, 0f3FB8AA3B, %f195;
	fma.rn.f32 	%f197, %f188, 0f32A57060, %f196;
	mov.b32 	%r57, %f193;
	shl.b32 	%r58, %r57, 23;
	mov.b32 	%f198, %r58;
	ex2.approx.ftz.f32 	%f199, %f197;
	mul.f32 	%f200, %f199, %f198;
	div.rn.f32 	%f201, %f200, %f382;
	st.global.f32 	[%rd30+-16], %f201;
	ld.global.f32 	%f202, [%rd31+-12];
	fma.rn.f32 	%f203, %f202, 0f3BBB989D, 0f3F000000;
	cvt.sat.f32.f32 	%f204, %f203;
	fma.rm.f32 	%f205, %f204, %f192, %f191;
	add.f32 	%f206, %f205, 0fCB40007F;
	neg.f32 	%f207, %f206;
	fma.rn.f32 	%f208, %f202, 0f3FB8AA3B, %f207;
	fma.rn.f32 	%f209, %f202, 0f32A57060, %f208;
	mov.b32 	%r59, %f205;
	shl.b32 	%r60, %r59, 23;
	mov.b32 	%f210, %r60;
	ex2.approx.ftz.f32 	%f211, %f209;
	mul.f32 	%f212, %f211, %f210;
	div.rn.f32 	%f213, %f212, %f382;
	st.global.f32 	[%rd30+-12], %f213;
	ld.global.f32 	%f214, [%rd31+-8];
	fma.rn.f32 	%f215, %f214, 0f3BBB989D, 0f3F000000;
	cvt.sat.f32.f32 	%f216, %f215;
	fma.rm.f32 	%f217, %f216, %f192, %f191;
	add.f32 	%f218, %f217, 0fCB40007F;
	neg.f32 	%f219, %f218;
	fma.rn.f32 	%f220, %f214, 0f3FB8AA3B, %f219;
	fma.rn.f32 	%f221, %f214, 0f32A57060, %f220;
	mov.b32 	%r61, %f217;
	shl.b32 	%r62, %r61, 23;
	mov.b32 	%f222, %r62;
	ex2.approx.ftz.f32 	%f223, %f221;
	mul.f32 	%f224, %f223, %f222;
	div.rn.f32 	%f225, %f224, %f382;
	st.global.f32 	[%rd30+-8], %f225;
	ld.global.f32 	%f226, [%rd31+-4];
	fma.rn.f32 	%f227, %f226, 0f3BBB989D, 0f3F000000;
	cvt.sat.f32.f32 	%f228, %f227;
	fma.rm.f32 	%f229, %f228, %f192, %f191;
	add.f32 	%f230, %f229, 0fCB40007F;
	neg.f32 	%f231, %f230;
	fma.rn.f32 	%f232, %f226, 0f3FB8AA3B, %f231;
	fma.rn.f32 	%f233, %f226, 0f32A57060, %f232;
	mov.b32 	%r63, %f229;
	shl.b32 	%r64, %r63, 23;
	mov.b32 	%f234, %r64;
	ex2.approx.ftz.f32 	%f235, %f233;
	mul.f32 	%f236, %f235, %f234;
	div.rn.f32 	%f237, %f236, %f382;
	st.global.f32 	[%rd30+-4], %f237;
	ld.global.f32 	%f238, [%rd31];
	fma.rn.f32 	%f239, %f238, 0f3BBB989D, 0f3F000000;
	cvt.sat.f32.f32 	%f240, %f239;
	fma.rm.f32 	%f241, %f240, %f192, %f191;
	add.f32 	%f242, %f241, 0fCB40007F;
	neg.f32 	%f243, %f242;
	fma.rn.f32 	%f244, %f238, 0f3FB8AA3B, %f243;
	fma.rn.f32 	%f245, %f238, 0f32A57060, %f244;
	mov.b32 	%r65, %f241;
	shl.b32 	%r66, %r65, 23;
	mov.b32 	%f246, %r66;
	ex2.approx.ftz.f32 	%f247, %f245;
	mul.f32 	%f248, %f247, %f246;
	div.rn.f32 	%f249, %f248, %f382;
	st.global.f32 	[%rd30], %f249;
	ld.global.f32 	%f250, [%rd31+4];
	fma.rn.f32 	%f251, %f250, 0f3BBB989D, 0f3F000000;
	cvt.sat.f32.f32 	%f252, %f251;
	fma.rm.f32 	%f253, %f252, %f192, %f191;
	add.f32 	%f254, %f253, 0fCB40007F;
	neg.f32 	%f255, %f254;
	fma.rn.f32 	%f256, %f250, 0f3FB8AA3B, %f255;
	fma.rn.f32 	%f257, %f250, 0f32A57060, %f256;
	mov.b32 	%r67, %f253;
	shl.b32 	%r68, %r67, 23;
	mov.b32 	%f258, %r68;
	ex2.approx.ftz.f32 	%f259, %f257;
	mul.f32 	%f260, %f259, %f258;
	div.rn.f32 	%f261, %f260, %f382;
	st.global.f32 	[%rd30+4], %f261;
	ld.global.f32 	%f262, [%rd31+8];
	fma.rn.f32 	%f263, %f262, 0f3BBB989D, 0f3F000000;
	cvt.sat.f32.f32 	%f264, %f263;
	fma.rm.f32 	%f265, %f264, %f192, %f191;
	add.f32 	%f266, %f265, 0fCB40007F;
	neg.f32 	%f267, %f266;
	fma.rn.f32 	%f268, %f262, 0f3FB8AA3B, %f267;
	fma.rn.f32 	%f269, %f262, 0f32A57060, %f268;
	mov.b32 	%r69, %f265;
	shl.b32 	%r70, %r69, 23;
	mov.b32 	%f270, %r70;
	ex2.approx.ftz.f32 	%f271, %f269;
	mul.f32 	%f272, %f271, %f270;
	div.rn.f32 	%f273, %f272, %f382;
	st.global.f32 	[%rd30+8], %f273;
	ld.global.f32 	%f274, [%rd31+12];
	fma.rn.f32 	%f275, %f274, 0f3BBB989D, 0f3F000000;
	cvt.sat.f32.f32 	%f276, %f275;
	fma.rm.f32 	%f277, %f276, %f192, %f191;
	add.f32 	%f278, %f277, 0fCB40007F;
	neg.f32 	%f279, %f278;
	fma.rn.f32 	%f280, %f274, 0f3FB8AA3B, %f279;
	fma.rn.f32 	%f281, %f274, 0f32A57060, %f280;
	mov.b32 	%r71, %f277;
	shl.b32 	%r72, %r71, 23;
	mov.b32 	%f282, %r72;
	ex2.approx.ftz.f32 	%f283, %f281;
	mul.f32 	%f284, %f283, %f282;
	div.rn.f32 	%f285, %f284, %f382;
	st.global.f32 	[%rd30+12], %f285;
	add.s32 	%r92, %r92, 8;
	add.s64 	%rd31, %rd31, 32;
	add.s64 	%rd30, %rd30, 32;
	setp.ne.s32 	%p12, %r92, 0;
	@%p12 bra 	$L__BB8_15;
$L__BB8_16:
	setp.eq.s32 	%p13, %r10, 0;
	@%p13 bra 	$L__BB8_24;
	and.b32  	%r18, %r23, 3;
	setp.lt.u32 	%p14, %r10, 4;
	@%p14 bra 	$L__BB8_19;
	mul.wide.u32 	%rd20, %r93, 4;
	add.s64 	%rd21, %rd2, %rd20;
	ld.global.f32 	%f286, [%rd21];
	fma.rn.f32 	%f287, %f286, 0f3BBB989D, 0f3F000000;
	cvt.sat.f32.f32 	%f288, %f287;
	mov.f32 	%f289, 0f4B400001;
	mov.f32 	%f290, 0f437C0000;
	fma.rm.f32 	%f291, %f288, %f290, %f289;
	add.f32 	%f292, %f291, 0fCB40007F;
	neg.f32 	%f293, %f292;
	fma.rn.f32 	%f294, %f286, 0f3FB8AA3B, %f293;
	fma.rn.f32 	%f295, %f286, 0f32A57060, %f294;
	mov.b32 	%r73, %f291;
	shl.b32 	%r74, %r73, 23;
	mov.b32 	%f296, %r74;
	ex2.approx.ftz.f32 	%f297, %f295;
	mul.f32 	%f298, %f297, %f296;
	div.rn.f32 	%f299, %f298, %f382;
	add.s64 	%rd22, %rd1, %rd20;
	st.global.f32 	[%rd22], %f299;
	ld.global.f32 	%f300, [%rd21+4];
	fma.rn.f32 	%f301, %f300, 0f3BBB989D, 0f3F000000;
	cvt.sat.f32.f32 	%f302, %f301;
	fma.rm.f32 	%f303, %f302, %f290, %f289;
	add.f32 	%f304, %f303, 0fCB40007F;
	neg.f32 	%f305, %f304;
	fma.rn.f32 	%f306, %f300, 0f3FB8AA3B, %f305;
	fma.rn.f32 	%f307, %f300, 0f32A57060, %f306;
	mov.b32 	%r75, %f303;
	shl.b32 	%r76, %r75, 23;
	mov.b32 	%f308, %r76;
	ex2.approx.ftz.f32 	%f309, %f307;
	mul.f32 	%f310, %f309, %f308;
	div.rn.f32 	%f311, %f310, %f382;
	st.global.f32 	[%rd22+4], %f311;
	ld.global.f32 	%f312, [%rd21+8];
	fma.rn.f32 	%f313, %f312, 0f3BBB989D, 0f3F000000;
	cvt.sat.f32.f32 	%f314, %f313;
	fma.rm.f32 	%f315, %f314, %f290, %f289;
	add.f32 	%f316, %f315, 0fCB40007F;
	neg.f32 	%f317, %f316;
	fma.rn.f32 	%f318, %f312, 0f3FB8AA3B, %f317;
	fma.rn.f32 	%f319, %f312, 0f32A57060, %f318;
	mov.b32 	%r77, %f315;
	shl.b32 	%r78, %r77, 23;
	mov.b32 	%f320, %r78;
	ex2.approx.ftz.f32 	%f321, %f319;
	mul.f32 	%f322, %f321, %f320;
	div.rn.f32 	%f323, %f322, %f382;
	st.global.f32 	[%rd22+8], %f323;
	ld.global.f32 	%f324, [%rd21+12];
	fma.rn.f32 	%f325, %f324, 0f3BBB989D, 0f3F000000;
	cvt.sat.f32.f32 	%f326, %f325;
	fma.rm.f32 	%f327, %f326, %f290, %f289;
	add.f32 	%f328, %f327, 0fCB40007F;
	neg.f32 	%f329, %f328;
	fma.rn.f32 	%f330, %f324, 0f3FB8AA3B, %f329;
	fma.rn.f32 	%f331, %f324, 0f32A57060, %f330;
	mov.b32 	%r79, %f327;
	shl.b32 	%r80, %r79, 23;
	mov.b32 	%f332, %r80;
	ex2.approx.ftz.f32 	%f333, %f331;
	mul.f32 	%f334, %f333, %f332;
	div.rn.f32 	%f335, %f334, %f382;
	st.global.f32 	[%rd22+12], %f335;
	add.s32 	%r93, %r93, 4;
$L__BB8_19:
	setp.eq.s32 	%p15, %r18, 0;
	@%p15 bra 	$L__BB8_24;
	setp.eq.s32 	%p16, %r18, 1;
	@%p16 bra 	$L__BB8_22;
	mul.wide.u32 	%rd23, %r93, 4;
	add.s64 	%rd24, %rd2, %rd23;
	ld.global.f32 	%f336, [%rd24];
	fma.rn.f32 	%f337, %f336, 0f3BBB989D, 0f3F000000;
	cvt.sat.f32.f32 	%f338, %f337;
	mov.f32 	%f339, 0f4B400001;
	mov.f32 	%f340, 0f437C0000;
	fma.rm.f32 	%f341, %f338, %f340, %f339;
	add.f32 	%f342, %f341, 0fCB40007F;
	neg.f32 	%f343, %f342;
	fma.rn.f32 	%f344, %f336, 0f3FB8AA3B, %f343;
	fma.rn.f32 	%f345, %f336, 0f32A57060, %f344;
	mov.b32 	%r81, %f341;
	shl.b32 	%r82, %r81, 23;
	mov.b32 	%f346, %r82;
	ex2.approx.ftz.f32 	%f347, %f345;
	mul.f32 	%f348, %f347, %f346;
	div.rn.f32 	%f349, %f348, %f382;
	add.s64 	%rd25, %rd1, %rd23;
	st.global.f32 	[%rd25], %f349;
	ld.global.f32 	%f350, [%rd24+4];
	fma.rn.f32 	%f351, %f350, 0f3BBB989D, 0f3F000000;
	cvt.sat.f32.f32 	%f352, %f351;
	fma.rm.f32 	%f353, %f352, %f340, %f339;
	add.f32 	%f354, %f353, 0fCB40007F;
	neg.f32 	%f355, %f354;
	fma.rn.f32 	%f356, %f350, 0f3FB8AA3B, %f355;
	fma.rn.f32 	%f357, %f350, 0f32A57060, %f356;
	mov.b32 	%r83, %f353;
	shl.b32 	%r84, %r83, 23;
	mov.b32 	%f358, %r84;
	ex2.approx.ftz.f32 	%f359, %f357;
	mul.f32 	%f360, %f359, %f358;
	div.rn.f32 	%f361, %f360, %f382;
	st.global.f32 	[%rd25+4], %f361;
	add.s32 	%r93, %r93, 2;
$L__BB8_22:
	and.b32  	%r85, %r23, 1;
	setp.eq.b32 	%p17, %r85, 1;
	not.pred 	%p18, %p17;
	@%p18 bra 	$L__BB8_24;
	mul.wide.u32 	%rd26, %r93, 4;
	add.s64 	%rd27, %rd2, %rd26;
	ld.global.f32 	%f362, [%rd27];
	fma.rn.f32 	%f363, %f362, 0f3BBB989D, 0f3F000000;
	cvt.sat.f32.f32 	%f364, %f363;
	mov.f32 	%f365, 0f4B400001;
	mov.f32 	%f366, 0f437C0000;
	fma.rm.f32 	%f367, %f364, %f366, %f365;
	add.f32 	%f368, %f367, 0fCB40007F;
	neg.f32 	%f369, %f368;
	fma.rn.f32 	%f370, %f362, 0f3FB8AA3B, %f369;
	fma.rn.f32 	%f371, %f362, 0f32A57060, %f370;
	mov.b32 	%r86, %f367;
	shl.b32 	%r87, %r86, 23;
	mov.b32 	%f372, %r87;
	ex2.approx.ftz.f32 	%f373, %f371;
	mul.f32 	%f374, %f373, %f372;
	div.rn.f32 	%f375, %f374, %f382;
	add.s64 	%rd28, %rd1, %rd26;
	st.global.f32 	[%rd28], %f375;
$L__BB8_24:
	ret;

}
	// .globl	_Z12maxpooling2dPfS_ii
.visible .entry _Z12maxpooling2dPfS_ii(
	.param .u64 .ptr .align 1 _Z12maxpooling2dPfS_ii_param_0,
	.param .u64 .ptr .align 1 _Z12maxpooling2dPfS_ii_param_1,
	.param .u32 _Z12maxpooling2dPfS_ii_param_2,
	.param .u32 _Z12maxpooling2dPfS_ii_param_3
)
{
	.reg .pred 	%p<11>;
	.reg .b32 	%r<66>;
	.reg .b32 	%f<50>;
	.reg .b64 	%rd<31>;

	ld.param.u64 	%rd3, [_Z12maxpooling2dPfS_ii_param_0];
	ld.param.u64 	%rd4, [_Z12maxpooling2dPfS_ii_param_1];
	ld.param.u32 	%r28, [_Z12maxpooling2dPfS_ii_param_2];
	ld.param.u32 	%r29, [_Z12maxpooling2dPfS_ii_param_3];
	cvta.to.global.u64 	%rd1, %rd3;
	cvta.to.global.u64 	%rd2, %rd4;
	setp.lt.s32 	%p1, %r29, 1;
	@%p1 bra 	$L__BB9_14;
	shr.u32 	%r30, %r28, 31;
	add.s32 	%r31, %r28, %r30;
	shr.s32 	%r1, %r31, 1;
	setp.lt.s32 	%p2, %r28, 2;
	@%p2 bra 	$L__BB9_14;
	and.b32  	%r2, %r1, 1073741820;
	mul.lo.s32 	%r3, %r28, %r28;
	mov.b32 	%r58, 0;
$L__BB9_3:
	mul.lo.s32 	%r5, %r3, %r58;
	mov.b32 	%r59, 0;
$L__BB9_4:
	add.s32 	%r35, %r1, -1;
	setp.lt.u32 	%p3, %r35, 3;
	mul.lo.s32 	%r7, %r59, %r28;
	shl.b32 	%r8, %r59, 1;
	or.b32  	%r9, %r8, 1;
	mad.lo.s32 	%r36, %r28, %r8, %r28;
	add.s32 	%r10, %r36, %r5;
	mad.lo.s32 	%r37, %r58, %r1, %r59;
	mul.lo.s32 	%r11, %r37, %r1;
	mov.b32 	%r65, 0;
	@%p3 bra 	$L__BB9_7;
	and.b32  	%r38, %r1, 1073741820;
	neg.s32 	%r63, %r38;
	add.s32 	%r61, %r10, 4;
	mad.lo.s32 	%r39, %r28, %r58, %r8;
	mul.lo.s32 	%r60, %r28, %r39;
	mov.u32 	%r62, %r11;
$L__BB9_6:
	.pragma "nounroll";
	mul.wide.s32 	%rd5, %r60, 4;
	add.s64 	%rd6, %rd2, %rd5;
	ld.global.f32 	%f1, [%rd6];
	ld.global.f32 	%f2, [%rd6+4];
	add.s32 	%r40, %r61, -4;
	mul.wide.u32 	%rd7, %r40, 4;
	add.s64 	%rd8, %rd2, %rd7;
	ld.global.f32 	%f3, [%rd8];
	ld.global.f32 	%f4, [%rd8+4];
	max.f32 	%f5, %f1, %f2;
	max.f32 	%f6, %f5, %f3;
	max.f32 	%f7, %f6, %f4;
	mul.wide.s32 	%rd9, %r62, 4;
	add.s64 	%rd10, %rd1, %rd9;
	st.global.f32 	[%rd10], %f7;
	ld.global.f32 	%f8, [%rd6+8];
	ld.global.f32 	%f9, [%rd6+12];
	add.s32 	%r41, %r61, -2;
	mul.wide.u32 	%rd11, %r41, 4;
	add.s64 	%rd12, %rd2, %rd11;
	ld.global.f32 	%f10, [%rd12];
	ld.global.f32 	%f11, [%rd12+4];
	max.f32 	%f12, %f8, %f9;
	max.f32 	%f13, %f12, %f10;
	max.f32 	%f14, %f13, %f11;
	st.global.f32 	[%rd10+4], %f14;
	ld.global.f32 	%f15, [%rd6+16];
	ld.global.f32 	%f16, [%rd6+20];
	add.s32 	%r42, %r61, 2;
	mul.wide.u32 	%rd13, %r61, 4;
	add.s64 	%rd14, %rd2, %rd13;
	ld.global.f32 	%f17, [%rd14];
	ld.global.f32 	%f18, [%rd14+4];
	max.f32 	%f19, %f15, %f16;
	max.f32 	%f20, %f19, %f17;
	max.f32 	%f21, %f20, %f18;
	st.global.f32 	[%rd10+8], %f21;
	ld.global.f32 	%f22, [%rd6+24];
	ld.global.f32 	%f23, [%rd6+28];
	mul.wide.u32 	%rd15, %r42, 4;
	add.s64 	%rd16, %rd2, %rd15;
	ld.global.f32 	%f24, [%rd16];
	ld.global.f32 	%f25, [%rd16+4];
	max.f32 	%f26, %f22, %f23;
	max.f32 	%f27, %f26, %f24;
	max.f32 	%f28, %f27, %f25;
	st.global.f32 	[%rd10+12], %f28;
	add.s32 	%r63, %r63, 4;
	add.s32 	%r62, %r62, 4;
	add.s32 	%r61, %r61, 8;
	add.s32 	%r60, %r60, 8;
	setp.ne.s32 	%p4, %r63, 0;
	mov.u32 	%r65, %r2;
	@%p4 bra 	$L__BB9_6;
$L__BB9_7:
	and.b32  	%r43, %r1, 3;
	setp.eq.s32 	%p5, %r43, 0;
	@%p5 bra 	$L__BB9_12;
	setp.eq.s32 	%p6, %r43, 1;
	@%p6 bra 	$L__BB9_10;
	add.s32 	%r44, %r65, %r7;
	shl.b32 	%r45, %r44, 1;
	add.s32 	%r46, %r45, %r5;
	mul.wide.s32 	%rd17, %r46, 4;
	add.s64 	%rd18, %rd2, %rd17;
	ld.global.f32 	%f29, [%rd18];
	ld.global.f32 	%f30, [%rd18+4];
	shl.b32 	%r47, %r65, 1;
	add.s32 	%r48, %r10, %r47;
	mul.wide.u32 	%rd19, %r48, 4;
	add.s64 	%rd20, %rd2, %rd19;
	ld.global.f32 	%f31, [%rd20];
	ld.global.f32 	%f32, [%rd20+4];
	max.f32 	%f33, %f29, %f30;
	max.f32 	%f34, %f33, %f31;
	max.f32 	%f35, %f34, %f32;
	add.s32 	%r49, %r65, %r11;
	mul.wide.s32 	%rd21, %r49, 4;
	add.s64 	%rd22, %rd1, %rd21;
	st.global.f32 	[%rd22], %f35;
	ld.global.f32 	%f36, [%rd18+8];
	ld.global.f32 	%f37, [%rd18+12];
	add.s32 	%r50, %r48, 2;
	mul.wide.u32 	%rd23, %r50, 4;
	add.s64 	%rd24, %rd2, %rd23;
	ld.global.f32 	%f38, [%rd24];
	ld.global.f32 	%f39, [%rd24+4];
	max.f32 	%f40, %f36, %f37;
	max.f32 	%f41, %f40, %f38;
	max.f32 	%f42, %f41, %f39;
	st.global.f32 	[%rd22+4], %f42;
	add.s32 	%r65, %r65, 2;
$L__BB9_10:
	and.b32  	%r51, %r1, 1;
	setp.eq.b32 	%p7, %r51, 1;
	not.pred 	%p8, %p7;
	@%p8 bra 	$L__BB9_12;
	add.s32 	%r52, %r65, %r7;
	shl.b32 	%r53, %r52, 1;
	add.s32 	%r54, %r53, %r5;
	mul.wide.s32 	%rd25, %r54, 4;
	add.s64 	%rd26, %rd2, %rd25;
	ld.global.f32 	%f43, [%rd26];
	ld.global.f32 	%f44, [%rd26+4];
	shl.b32 	%r55, %r65, 1;
	add.s32 	%r56, %r10, %r55;
	mul.wide.u32 	%rd27, %r56, 4;
	add.s64 	%rd28, %rd2, %rd27;
	ld.global.f32 	%f45, [%rd28];
	ld.global.f32 	%f46, [%rd28+4];
	max.f32 	%f47, %f43, %f44;
	max.f32 	%f48, %f47, %f45;
	max.f32 	%f49, %f48, %f46;
	add.s32 	%r57, %r65, %r11;
	mul.wide.s32 	%rd29, %r57, 4;
	add.s64 	%rd30, %rd1, %rd29;
	st.global.f32 	[%rd30], %f49;
$L__BB9_12:
	sub.s32 	%r59, %r9, %r59;
	setp.ne.s32 	%p9, %r59, %r1;
	@%p9 bra 	$L__BB9_4;
	add.s32 	%r58, %r58, 1;
	setp.ne.s32 	%p10, %r58, %r29;
	@%p10 bra 	$L__BB9_3;
$L__BB9_14:
	ret;

}
	// .globl	_Z10changeformPfiiS_
.visible .entry _Z10changeformPfiiS_(
	.param .u64 .ptr .align 1 _Z10changeformPfiiS__param_0,
	.param .u32 _Z10changeformPfiiS__param_1,
	.param .u32 _Z10changeformPfiiS__param_2,
	.param .u64 .ptr .align 1 _Z10changeformPfiiS__param_3
)
{
	.reg .pred 	%p<25>;
	.reg .b32 	%r<98>;
	.reg .b32 	%f<37>;
	.reg .b64 	%rd<29>;

	ld.param.u64 	%rd6, [_Z10changeformPfiiS__param_0];
	ld.param.u32 	%r62, [_Z10changeformPfiiS__param_1];
	ld.param.u32 	%r63, [_Z10changeformPfiiS__param_2];
	ld.param.u64 	%rd7, [_Z10changeformPfiiS__param_3];
	cvta.to.global.u64 	%rd1, %rd7;
	cvta.to.global.u64 	%rd2, %rd6;
	min.s32 	%r64, %r62, %r63;
	setp.lt.s32 	%p7, %r64, 1;
	@%p7 bra 	$L__BB10_25;
	neg.s32 	%r1, %r63;
	mul.lo.s32 	%r2, %r62, %r62;
	mul.lo.s32 	%r3, %r2, 9;
	shl.b32 	%r4, %r62, 2;
	mul.lo.s32 	%r5, %r62, 5;
	mul.lo.s32 	%r6, %r62, 6;
	mul.lo.s32 	%r7, %r62, 7;
	shl.b32 	%r8, %r62, 3;
	mov.b32 	%r83, 0;
$L__BB10_2:
	add.s32 	%r10, %r83, -1;
	add.s32 	%r11, %r83, 1;
	add.s32 	%r67, %r62, %r83;
	mul.lo.s32 	%r12, %r62, %r67;
	shl.b32 	%r68, %r62, 1;
	add.s32 	%r69, %r68, %r83;
	mul.lo.s32 	%r13, %r62, %r69;
	mad.lo.s32 	%r70, %r62, 3, %r83;
	mul.lo.s32 	%r14, %r62, %r70;
	add.s32 	%r71, %r4, %r83;
	mul.lo.s32 	%r15, %r62, %r71;
	add.s32 	%r72, %r5, %r83;
	mul.lo.s32 	%r16, %r62, %r72;
	add.s32 	%r73, %r6, %r83;
	mul.lo.s32 	%r17, %r62, %r73;
	add.s32 	%r74, %r7, %r83;
	mul.lo.s32 	%r18, %r62, %r74;
	add.s32 	%r75, %r8, %r83;
	mul.lo.s32 	%r19, %r62, %r75;
	mul.lo.s32 	%r20, %r62, %r83;
	add.s32 	%r21, %r20, %r62;
	mul.lo.s32 	%r22, %r62, %r10;
	mov.b32 	%r84, 0;
$L__BB10_3:
	setp.lt.u32 	%p8, %r11, %r62;
	setp.lt.u32 	%p9, %r83, %r62;
	setp.lt.u32 	%p10, %r10, %r62;
	add.s32 	%r76, %r84, -1;
	setp.lt.u32 	%p11, %r76, %r62;
	and.pred  	%p1, %p10, %p11;
	setp.lt.u32 	%p12, %r84, %r62;
	and.pred  	%p2, %p10, %p12;
	add.s32 	%r24, %r84, 1;
	and.pred  	%p3, %p9, %p11;
	and.pred  	%p4, %p9, %p12;
	and.pred  	%p5, %p8, %p11;
	and.pred  	%p6, %p8, %p12;
	add.s32 	%r96, %r12, %r84;
	add.s32 	%r95, %r13, %r84;
	add.s32 	%r94, %r14, %r84;
	add.s32 	%r93, %r15, %r84;
	add.s32 	%r92, %r16, %r84;
	add.s32 	%r91, %r17, %r84;
	add.s32 	%r90, %r18, %r84;
	add.s32 	%r89, %r19, %r84;
	add.s32 	%r86, %r20, %r84;
	add.s32 	%r87, %r21, %r84;
	add.s32 	%r85, %r22, %r84;
	not.pred 	%p13, %p1;
	not.pred 	%p14, %p2;
	not.pred 	%p16, %p3;
	not.pred 	%p17, %p4;
	not.pred 	%p19, %p5;
	not.pred 	%p20, %p6;
	mov.u32 	%r88, %r86;
	mov.u32 	%r97, %r1;
$L__BB10_4:
	add.s32 	%r77, %r85, -1;
	mul.wide.s32 	%rd8, %r77, 4;
	add.s64 	%rd3, %rd2, %rd8;
	mov.f32 	%f28, 0f00000000;
	@%p13 bra 	$L__BB10_6;
	ld.global.f32 	%f28, [%rd3];
$L__BB10_6:
	mul.wide.s32 	%rd9, %r88, 4;
	add.s64 	%rd10, %rd1, %rd9;
	st.global.f32 	[%rd10], %f28;
	mov.f32 	%f29, 0f00000000;
	@%p14 bra 	$L__BB10_8;
	ld.global.f32 	%f29, [%rd3+4];
$L__BB10_8:
	mul.wide.s32 	%rd11, %r96, 4;
	add.s64 	%rd12, %rd1, %rd11;
	st.global.f32 	[%rd12], %f29;
	max.u32 	%r78, %r10, %r24;
	setp.ge.u32 	%p15, %r78, %r62;
	mov.f32 	%f30, 0f00000000;
	@%p15 bra 	$L__BB10_10;
	ld.global.f32 	%f30, [%rd3+8];
$L__BB10_10:
	mul.wide.s32 	%rd13, %r95, 4;
	add.s64 	%rd14, %rd1, %rd13;
	st.global.f32 	[%rd14], %f30;
	add.s32 	%r79, %r86, -1;
	mul.wide.s32 	%rd15, %r79, 4;
	add.s64 	%rd4, %rd2, %rd15;
	mov.f32 	%f31, 0f00000000;
	@%p16 bra 	$L__BB10_12;
	ld.global.f32 	%f31, [%rd4];
$L__BB10_12:
	mul.wide.s32 	%rd16, %r94, 4;
	add.s64 	%rd17, %rd1, %rd16;
	st.global.f32 	[%rd17], %f31;
	mov.f32 	%f32, 0f00000000;
	@%p17 bra 	$L__BB10_14;
	ld.global.f32 	%f32, [%rd4+4];
$L__BB10_14:
	mul.wide.s32 	%rd18, %r93, 4;
	add.s64 	%rd19, %rd1, %rd18;
	st.global.f32 	[%rd19], %f32;
	max.u32 	%r80, %r83, %r24;
	setp.ge.u32 	%p18, %r80, %r62;
	mov.f32 	%f33, 0f00000000;
	@%p18 bra 	$L__BB10_16;
	ld.global.f32 	%f33, [%rd4+8];
$L__BB10_16:
	mul.wide.s32 	%rd20, %r92, 4;
	add.s64 	%rd21, %rd1, %rd20;
	st.global.f32 	[%rd21], %f33;
	add.s32 	%r81, %r87, -1;
	mul.wide.s32 	%rd22, %r81, 4;
	add.s64 	%rd5, %rd2, %rd22;
	mov.f32 	%f34, 0f00000000;
	@%p19 bra 	$L__BB10_18;
	ld.global.f32 	%f34, [%rd5];
$L__BB10_18:
	mul.wide.s32 	%rd23, %r91, 4;
	add.s64 	%rd24, %rd1, %rd23;
	st.global.f32 	[%rd24], %f34;
	mov.f32 	%f35, 0f00000000;
	@%p20 bra 	$L__BB10_20;
	ld.global.f32 	%f35, [%rd5+4];
$L__BB10_20:
	mul.wide.s32 	%rd25, %r90, 4;
	add.s64 	%rd26, %rd1, %rd25;
	st.global.f32 	[%rd26], %f35;
	max.u32 	%r82, %r11, %r24;
	setp.ge.u32 	%p21, %r82, %r62;
	mov.f32 	%f36, 0f00000000;
	@%p21 bra 	$L__BB10_22;
	ld.global.f32 	%f36, [%rd5+8];
$L__BB10_22:
	mul.wide.s32 	%rd27, %r89, 4;
	add.s64 	%rd28, %rd1, %rd27;
	st.global.f32 	[%rd28], %f36;
	add.s32 	%r97, %r97, 1;
	setp.ne.s32 	%p22, %r97, 0;
	add.s32 	%r96, %r96, %r3;
	add.s32 	%r95, %r95, %r3;
	add.s32 	%r94, %r94, %r3;
	add.s32 	%r93, %r93, %r3;
	add.s32 	%r92, %r92, %r3;
	add.s32 	%r91, %r91, %r3;
	add.s32 	%r90, %r90, %r3;
	add.s32 	%r89, %r89, %r3;
	add.s32 	%r88, %r88, %r3;
	add.s32 	%r87, %r87, %r2;
	add.s32 	%r86, %r86, %r2;
	add.s32 	%r85, %r85, %r2;
	@%p22 bra 	$L__BB10_4;
	setp.ne.s32 	%p23, %r24, %r62;
	mov.u32 	%r84, %r24;
	@%p23 bra 	$L__BB10_3;
	setp.ne.s32 	%p24, %r11, %r62;
	mov.u32 	%r83, %r11;
	@%p24 bra 	$L__BB10_2;
$L__BB10_25:
	ret;

}
	// .globl	_Z6Conv2dPfS_iiiS_S_
.visible .entry _Z6Conv2dPfS_iiiS_S_(
	.param .u64 .ptr .align 1 _Z6Conv2dPfS_iiiS_S__param_0,
	.param .u64 .ptr .align 1 _Z6Conv2dPfS_iiiS_S__param_1,
	.param .u32 _Z6Conv2dPfS_iiiS_S__param_2,
	.param .u32 _Z6Conv2dPfS_iiiS_S__param_3,
	.param .u32 _Z6Conv2dPfS_iiiS_S__param_4,
	.param .u64 .ptr .align 1 _Z6Conv2dPfS_iiiS_S__param_5,
	.param .u64 .ptr .align 1 _Z6Conv2dPfS_iiiS_S__param_6
)
{
	.reg .pred 	%p<17>;
	.reg .b32 	%r<66>;
	.reg .b32 	%f<79>;
	.reg .b64 	%rd<51>;

	ld.param.u64 	%rd7, [_Z6Conv2dPfS_iiiS_S__param_0];
	ld.param.u64 	%rd8, [_Z6Conv2dPfS_iiiS_S__param_1];
	ld.param.u32 	%r34, [_Z6Conv2dPfS_iiiS_S__param_2];
	ld.param.u32 	%r35, [_Z6Conv2dPfS_iiiS_S__param_3];
	ld.param.u32 	%r36, [_Z6Conv2dPfS_iiiS_S__param_4];
	ld.param.u64 	%rd6, [_Z6Conv2dPfS_iiiS_S__param_5];
	ld.param.u64 	%rd9, [_Z6Conv2dPfS_iiiS_S__param_6];
	cvta.to.global.u64 	%rd1, %rd9;
	cvta.to.global.u64 	%rd2, %rd8;
	cvta.to.global.u64 	%rd3, %rd7;
	cvta.to.global.u64 	%rd4, %rd6;
	setp.lt.s32 	%p1, %r36, 1;
	@%p1 bra 	$L__BB11_25;
	mul.lo.s32 	%r1, %r34, %r34;
	setp.eq.s32 	%p2, %r34, 0;
	mul.lo.s32 	%r2, %r35, 9;
	@%p2 bra 	$L__BB11_25;
	setp.lt.s32 	%p3, %r35, 1;
	@%p3 bra 	$L__BB11_18;
	max.s32 	%r44, %r2, 1;
	max.u32 	%r3, %r1, 1;
	and.b32  	%r4, %r44, 7;
	and.b32  	%r5, %r44, 3;
	and.b32  	%r6, %r44, 2147483640;
	and.b32  	%r7, %r44, 1;
	neg.s32 	%r8, %r6;
	shl.b32 	%r9, %r1, 3;
	mov.b32 	%r55, 0;
	mul.wide.s32 	%rd39, %r1, 4;
$L__BB11_4:
	mov.b32 	%r56, 0;
	mul.wide.u32 	%rd46, %r55, 4;
$L__BB11_5:
	setp.lt.s32 	%p8, %r2, 8;
	mov.f32 	%f78, 0f00000000;
	mov.b32 	%r61, 0;
	@%p8 bra 	$L__BB11_8;
	mul.lo.s32 	%r57, %r2, %r55;
	mov.f32 	%f78, 0f00000000;
	mov.u32 	%r58, %r56;
	mov.u32 	%r59, %r8;
$L__BB11_7:
	.pragma "nounroll";
	mul.wide.s32 	%rd15, %r57, 4;
	add.s64 	%rd16, %rd2, %rd15;
	ld.global.f32 	%f26, [%rd16];
	mul.wide.s32 	%rd17, %r58, 4;
	add.s64 	%rd18, %rd1, %rd17;
	ld.global.f32 	%f27, [%rd18];
	fma.rn.f32 	%f28, %f26, %f27, %f78;
	ld.global.f32 	%f29, [%rd16+4];
	mul.wide.s32 	%rd19, %r1, 4;
	add.s64 	%rd20, %rd18, %rd19;
	ld.global.f32 	%f30, [%rd20];
	fma.rn.f32 	%f31, %f29, %f30, %f28;
	ld.global.f32 	%f32, [%rd16+8];
	add.s64 	%rd21, %rd20, %rd19;
	ld.global.f32 	%f33, [%rd21];
	fma.rn.f32 	%f34, %f32, %f33, %f31;
	ld.global.f32 	%f35, [%rd16+12];
	add.s64 	%rd22, %rd21, %rd19;
	ld.global.f32 	%f36, [%rd22];
	fma.rn.f32 	%f37, %f35, %f36, %f34;
	ld.global.f32 	%f38, [%rd16+16];
	add.s64 	%rd23, %rd22, %rd19;
	ld.global.f32 	%f39, [%rd23];
	fma.rn.f32 	%f40, %f38, %f39, %f37;
	ld.global.f32 	%f41, [%rd16+20];
	add.s64 	%rd24, %rd23, %rd19;
	ld.global.f32 	%f42, [%rd24];
	fma.rn.f32 	%f43, %f41, %f42, %f40;
	ld.global.f32 	%f44, [%rd16+24];
	add.s64 	%rd25, %rd24, %rd19;
	ld.global.f32 	%f45, [%rd25];
	fma.rn.f32 	%f46, %f44, %f45, %f43;
	ld.global.f32 	%f47, [%rd16+28];
	add.s64 	%rd26, %rd25, %rd19;
	ld.global.f32 	%f48, [%rd26];
	fma.rn.f32 	%f78, %f47, %f48, %f46;
	add.s32 	%r59, %r59, 8;
	add.s32 	%r58, %r58, %r9;
	add.s32 	%r57, %r57, 8;
	setp.ne.s32 	%p9, %r59, 0;
	mov.u32 	%r61, %r6;
	@%p9 bra 	$L__BB11_7;
$L__BB11_8:
	setp.eq.s32 	%p10, %r4, 0;
	@%p10 bra 	$L__BB11_16;
	add.s32 	%r47, %r4, -1;
	setp.lt.u32 	%p11, %r47, 3;
	@%p11 bra 	$L__BB11_11;
	mad.lo.s32 	%r48, %r2, %r55, %r61;
	mul.wide.s32 	%rd27, %r48, 4;
	add.s64 	%rd28, %rd2, %rd27;
	ld.global.f32 	%f50, [%rd28];
	mad.lo.s32 	%r49, %r1, %r61, %r56;
	mul.wide.s32 	%rd29, %r49, 4;
	add.s64 	%rd30, %rd1, %rd29;
	ld.global.f32 	%f51, [%rd30];
	fma.rn.f32 	%f52, %f50, %f51, %f78;
	ld.global.f32 	%f53, [%rd28+4];
	add.s64 	%rd32, %rd30, %rd39;
	ld.global.f32 	%f54, [%rd32];
	fma.rn.f32 	%f55, %f53, %f54, %f52;
	ld.global.f32 	%f56, [%rd28+8];
	add.s64 	%rd33, %rd32, %rd39;
	ld.global.f32 	%f57, [%rd33];
	fma.rn.f32 	%f58, %f56, %f57, %f55;
	ld.global.f32 	%f59, [%rd28+12];
	add.s64 	%rd34, %rd33, %rd39;
	ld.global.f32 	%f60, [%rd34];
	fma.rn.f32 	%f78, %f59, %f60, %f58;
	add.s32 	%r61, %r61, 4;
$L__BB11_11:
	setp.eq.s32 	%p12, %r5, 0;
	@%p12 bra 	$L__BB11_16;
	setp.eq.s32 	%p13, %r5, 1;
	@%p13 bra 	$L__BB11_14;
	mad.lo.s32 	%r50, %r2, %r55, %r61;
	mul.wide.s32 	%rd35, %r50, 4;
	add.s64 	%rd36, %rd2, %rd35;
	ld.global.f32 	%f62, [%rd36];
	mad.lo.s32 	%r51, %r1, %r61, %r56;
	mul.wide.s32 	%rd37, %r51, 4;
	add.s64 	%rd38, %rd1, %rd37;
	ld.global.f32 	%f63, [%rd38];
	fma.rn.f32 	%f64, %f62, %f63, %f78;
	ld.global.f32 	%f65, [%rd36+4];
	add.s64 	%rd40, %rd38, %rd39;
	ld.global.f32 	%f66, [%rd40];
	fma.rn.f32 	%f78, %f65, %f66, %f64;
	add.s32 	%r61, %r61, 2;
$L__BB11_14:
	setp.eq.s32 	%p14, %r7, 0;
	@%p14 bra 	$L__BB11_16;
	mad.lo.s32 	%r52, %r2, %r55, %r61;
	mul.wide.s32 	%rd41, %r52, 4;
	add.s64 	%rd42, %rd2, %rd41;
	ld.global.f32 	%f67, [%rd42];
	mad.lo.s32 	%r53, %r1, %r61, %r56;
	mul.wide.s32 	%rd43, %r53, 4;
	add.s64 	%rd44, %rd1, %rd43;
	ld.global.f32 	%f68, [%rd44];
	fma.rn.f32 	%f78, %f67, %f68, %f78;
$L__BB11_16:
	ld.param.u64 	%rd50, [_Z6Conv2dPfS_iiiS_S__param_5];
	cvta.to.global.u64 	%rd45, %rd50;
	add.s64 	%rd47, %rd45, %rd46;
	ld.global.f32 	%f69, [%rd47];
	add.f32 	%f70, %f78, %f69;
	mad.lo.s32 	%r54, %r1, %r55, %r56;
	mul.wide.s32 	%rd48, %r54, 4;
	add.s64 	%rd49, %rd3, %rd48;
	st.global.f32 	[%rd49], %f70;
	add.s32 	%r56, %r56, 1;
	setp.ne.s32 	%p15, %r56, %r3;
	@%p15 bra 	$L__BB11_5;
	add.s32 	%r55, %r55, 1;
	setp.eq.s32 	%p16, %r55, %r36;
	@%p16 bra 	$L__BB11_25;
	bra.uni 	$L__BB11_4;
$L__BB11_18:
	max.u32 	%r38, %r1, 1;
	and.b32  	%r26, %r38, 1;
	and.b32  	%r27, %r38, -4;
	mov.b32 	%r63, 0;
$L__BB11_19:
	setp.lt.u32 	%p4, %r1, 4;
	mul.wide.u32 	%rd10, %r63, 4;
	add.s64 	%rd5, %rd4, %rd10;
	mul.lo.s32 	%r29, %r1, %r63;
	mov.b32 	%r65, 0;
	@%p4 bra 	$L__BB11_22;
	mov.b32 	%r64, 0;
$L__BB11_21:
	ld.global.f32 	%f13, [%rd5];
	add.f32 	%f14, %f13, 0f00000000;
	add.s32 	%r41, %r64, %r29;
	mul.wide.s32 	%rd11, %r41, 4;
	add.s64 	%rd12, %rd3, %rd11;
	st.global.f32 	[%rd12], %f14;
	ld.global.f32 	%f15, [%rd5];
	add.f32 	%f16, %f15, 0f00000000;
	st.global.f32 	[%rd12+4], %f16;
	ld.global.f32 	%f17, [%rd5];
	add.f32 	%f18, %f17, 0f00000000;
	st.global.f32 	[%rd12+8], %f18;
	ld.global.f32 	%f19, [%rd5];
	add.f32 	%f20, %f19, 0f00000000;
	st.global.f32 	[%rd12+12], %f20;
	add.s32 	%r64, %r64, 4;
	setp.ne.s32 	%p5, %r64, %r27;
	mov.u32 	%r65, %r27;
	@%p5 bra 	$L__BB11_21;
$L__BB11_22:
	setp.eq.s32 	%p6, %r26, 0;
	@%p6 bra 	$L__BB11_24;
	ld.global.f32 	%f21, [%rd5];
	add.f32 	%f22, %f21, 0f00000000;
	add.s32 	%r42, %r65, %r29;
	mul.wide.s32 	%rd13, %r42, 4;
	add.s64 	%rd14, %rd3, %rd13;
	st.global.f32 	[%rd14], %f22;
$L__BB11_24:
	add.s32 	%r63, %r63, 1;
	setp.ne.s32 	%p7, %r63, %r36;
	@%p7 bra 	$L__BB11_19;
$L__BB11_25:
	ret;

}
	// .globl	_ZN3cub18CUB_300001_SM_10006detail11EmptyKernelIvEEvv
.visible .entry _ZN3cub18CUB_300001_SM_10006detail11EmptyKernelIvEEvv()
{


	ret;

}


// ===== COMPILED SASS (sm_100) =====

	.target	sm_100

	.elftype	@"ET_EXEC"


//--------------------- .note.nv.tkinfo           --------------------------
	.section	.note.nv.tkinfo,"",@"SHT_NOTE"
	.sectionflags	@"SHF_NOTE_NV_TKINFO"
	.tkinfo
        /*0018*/ 	.word	0x00000002
        /*0030*/ 	.string	""
        /*0030*/ 	.string	"ptxas"
        /*0030*/ 	.string	"Cuda compilation tools, release 13.0, V13.0.88"
        /*0030*/ 	.string	"Build cuda_13.0.r13.0/compiler.36424714_0"
        /*0030*/ 	.string	"-arch sm_100 -m 64 "



//--------------------- .note.nv.cuinfo           --------------------------
	.section	.note.nv.cuinfo,"",@"SHT_NOTE"
	.sectionflags	@"SHF_NOTE_NV_CUINFO"
        /*0018*/ 	.short	0x0002
        /*001a*/ 	.short	0x0064
        /*001c*/ 	.short	0x0082
	.zero		2


//--------------------- .nv.info                  --------------------------
	.section	.nv.info,"",@"SHT_CUDA_INFO"
	.align	4


	//----- nvinfo : EIATTR_REGCOUNT
	.align		4
        /*0000*/ 	.byte	0x04, 0x2f
        /*0002*/ 	.short	(.L_46 - .L_45)
	.align		4
.L_45:
        /*0004*/ 	.word	index@(_Z4ReluPfj)
        /*0008*/ 	.word	0x0000000a


	//----- nvinfo : EIATTR_FRAME_SIZE
	.align		4
.L_46:
        /*000c*/ 	.byte	0x04, 0x11
        /*000e*/ 	.short	(.L_48 - .L_47)
	.align		4
.L_47:
        /*0010*/ 	.word	index@(_Z4ReluPfj)
        /*0014*/ 	.word	0x00000000


	//----- nvinfo : EIATTR_REGCOUNT
	.align		4
.L_48:
        /*0018*/ 	.byte	0x04, 0x2f
        /*001a*/ 	.short	(.L_50 - .L_49)
	.align		4
.L_49:
        /*001c*/ 	.word	index@(_Z5densePfS_S_S_iii)
        /*0020*/ 	.word	0x00000020


	//----- nvinfo : EIATTR_FRAME_SIZE
	.align		4
.L_50:
        /*0024*/ 	.byte	0x04, 0x11
        /*0026*/ 	.short	(.L_52 - .L_51)
	.align		4
.L_51:
        /*0028*/ 	.word	index@(_Z5densePfS_S_S_iii)
        /*002c*/ 	.word	0x00000000


	//----- nvinfo : EIATTR_REGCOUNT
	.align		4
.L_52:
        /*0030*/ 	.byte	0x04, 0x2f
        /*0032*/ 	.short	(.L_54 - .L_53)
	.align		4
.L_53:
        /*0034*/ 	.word	index@(_Z6dense2PfS_S_S_iii)
        /*0038*/ 	.word	0x00000020


	//----- nvinfo : EIATTR_FRAME_SIZE
	.align		4
.L_54:
        /*003c*/ 	.byte	0x04, 0x11
        /*003e*/ 	.short	(.L_56 - .L_55)
	.align		4
.L_55:
        /*0040*/ 	.word	index@(_Z6dense2PfS_S_S_iii)
        /*0044*/ 	.word	0x00000000


	//----- nvinfo : EIATTR_REGCOUNT
	.align		4
.L_56:
        /*0048*/ 	.byte	0x04, 0x2f
        /*004a*/ 	.short	(.L_58 - .L_57)
	.align		4
.L_57:
        /*004c*/ 	.word	index@(_Z19batch_normalizationPfiS_S_S_S_f)
        /*0050*/ 	.word	0x0000001e


	//----- nvinfo : EIATTR_FRAME_SIZE
	.align		4
.L_58:
        /*0054*/ 	.byte	0x04, 0x11
        /*0056*/ 	.short	(.L_60 - .L_59)
	.align		4
.L_59:
        /*0058*/ 	.word	index@($__internal_2_$__cuda_sm3x_div_rn_noftz_f32_slowpath)
        /*005c*/ 	.word	0x00000000


	//----- nvinfo : EIATTR_FRAME_SIZE
	.align		4
.L_60:
        /*0060*/ 	.byte	0x04, 0x11
        /*0062*/ 	.short	(.L_62 - .L_61)
	.align		4
.L_61:
        /*0064*/ 	.word	index@($__internal_1_$__cuda_sm20_sqrt_rn_f32_slowpath)
        /*0068*/ 	.word	0x00000000


	//----- nvinfo : EIATTR_FRAME_SIZE
	.align		4
.L_62:
        /*006c*/ 	.byte	0x04, 0x11
        /*006e*/ 	.short	(.L_64 - .L_63)
	.align		4
.L_63:
        /*0070*/ 	.word	index@(_Z19batch_normalizationPfiS_S_S_S_f)
        /*0074*/ 	.word	0x00000000


	//----- nvinfo : EIATTR_REGCOUNT
	.align		4
.L_64:
        /*0078*/ 	.byte	0x04, 0x2f
        /*007a*/ 	.short	(.L_66 - .L_65)
	.align		4
.L_65:
        /*007c*/ 	.word	index@(_Z5Conv3PfS_S_S_iii)
        /*0080*/ 	.word	0x00000020


	//----- nvinfo : EIATTR_FRAME_SIZE
	.align		4
.L_66:
        /*0084*/ 	.byte	0x04, 0x11
        /*0086*/ 	.short	(.L_68 - .L_67)
	.align		4
.L_67:
        /*0088*/ 	.word	index@(_Z5Conv3PfS_S_S_iii)
        /*008c*/ 	.word	0x00000000


	//----- nvinfo : EIATTR_REGCOUNT
	.align		4
.L_68:
        /*0090*/ 	.byte	0x04, 0x2f
        /*0092*/ 	.short	(.L_70 - .L_69)
	.align		4
.L_69:
        /*0094*/ 	.word	index@(_Z4ConvPfS_S_S_iii)
        /*0098*/ 	.word	0x00000020


	//----- nvinfo : EIATTR_FRAME_SIZE
	.align		4
.L_70:
        /*009c*/ 	.byte	0x04, 0x11
        /*009e*/ 	.short	(.L_72 - .L_71)
	.align		4
.L_71:
        /*00a0*/ 	.word	index@(_Z4ConvPfS_S_S_iii)
        /*00a4*/ 	.word	0x00000000


	//----- nvinfo : EIATTR_REGCOUNT
	.align		4
.L_72:
        /*00a8*/ 	.byte	0x04, 0x2f
        /*00aa*/ 	.short	(.L_74 - .L_73)
	.align		4
.L_73:
        /*00ac*/ 	.word	index@(_Z5Conv4PfS_S_S_iii)
        /*00b0*/ 	.word	0x00000020


	//----- nvinfo : EIATTR_FRAME_SIZE
	.align		4
.L_74:
        /*00b4*/ 	.byte	0x04, 0x11
        /*00b6*/ 	.short	(.L_76 - .L_75)
	.align		4
.L_75:
        /*00b8*/ 	.word	index@(_Z5Conv4PfS_S_S_iii)
        /*00bc*/ 	.word	0x00000000


	//----- nvinfo : EIATTR_REGCOUNT
	.align		4
.L_76:
        /*00c0*/ 	.byte	0x04, 0x2f
        /*00c2*/ 	.short	(.L_78 - .L_77)
	.align		4
.L_77:
        /*00c4*/ 	.word	index@(_Z5Conv2PfS_S_S_iii)
        /*00c8*/ 	.word	0x00000020


	//----- nvinfo : EIATTR_FRAME_SIZE
	.align		4
.L_78:
        /*00cc*/ 	.byte	0x04, 0x11
        /*00ce*/ 	.short	(.L_80 - .L_79)
	.align		4
.L_79:
        /*00d0*/ 	.word	index@(_Z5Conv2PfS_S_S_iii)
        /*00d4*/ 	.word	0x00000000


	//----- nvinfo : EIATTR_REGCOUNT
	.align		4
.L_80:
        /*00d8*/ 	.byte	0x04, 0x2f
        /*00da*/ 	.short	(.L_82 - .L_81)
	.align		4
.L_81:
        /*00dc*/ 	.word	index@(_Z7softmaxPfS_i)
        /*00e0*/ 	.word	0x0000001c


	//----- nvinfo : EIATTR_FRAME_SIZE
	.align		4
.L_82:
        /*00e4*/ 	.byte	0x04, 0x11
        /*00e6*/ 	.short	(.L_84 - .L_83)
	.align		4
.L_83:
        /*00e8*/ 	.word	index@($__internal_0_$__cuda_sm3x_div_rn_noftz_f32_slowpath)
        /*00ec*/ 	.word	0x00000000


	//----- nvinfo : EIATTR_FRAME_SIZE
	.align		4
.L_84:
        /*00f0*/ 	.byte	0x04, 0x11
        /*00f2*/ 	.short	(.L_86 - .L_85)
	.align		4
.L_85:
        /*00f4*/ 	.word	index@(_Z7softmaxPfS_i)
        /*00f8*/ 	.word	0x00000000


	//----- nvinfo : EIATTR_REGCOUNT
	.align		4
.L_86:
        /*00fc*/ 	.byte	0x04, 0x2f
        /*00fe*/ 	.short	(.L_88 - .L_87)
	.align		4
.L_87:
        /*0100*/ 	.word	index@(_Z12maxpooling2dPfS_ii)
        /*0104*/ 	.word	0x00000020


	//----- nvinfo : EIATTR_FRAME_SIZE
	.align		4
.L_88:
        /*0108*/ 	.byte	0x04, 0x11
        /*010a*/ 	.short	(.L_90 - .L_89)
	.align		4
.L_89:
        /*010c*/ 	.word	index@(_Z12maxpooling2dPfS_ii)
        /*0110*/ 	.word	0x00000000


	//----- nvinfo : EIATTR_REGCOUNT
	.align		4
.L_90:
        /*0114*/ 	.byte	0x04, 0x2f
        /*0116*/ 	.short	(.L_92 - .L_91)
	.align		4
.L_91:
        /*0118*/ 	.word	index@(_Z10changeformPfiiS_)
        /*011c*/ 	.word	0x00000020


	//----- nvinfo : EIATTR_FRAME_SIZE
	.align		4
.L_92:
        /*0120*/ 	.byte	0x04, 0x11
        /*0122*/ 	.short	(.L_94 - .L_93)
	.align		4
.L_93:
        /*0124*/ 	.word	index@(_Z10changeformPfiiS_)
        /*0128*/ 	.word	0x00000000


	//----- nvinfo : EIATTR_REGCOUNT
	.align		4
.L_94:
        /*012c*/ 	.byte	0x04, 0x2f
        /*012e*/ 	.short	(.L_96 - .L_95)
	.align		4
.L_95:
        /*0130*/ 	.word	index@(_Z6Conv2dPfS_iiiS_S_)
        /*0134*/ 	.word	0x00000020


	//----- nvinfo : EIATTR_FRAME_SIZE
	.align		4
.L_96:
        /*0138*/ 	.byte	0x04, 0x11
        /*013a*/ 	.short	(.L_98 - .L_97)
	.align		4
.L_97:
        /*013c*/ 	.word	index@(_Z6Conv2dPfS_iiiS_S_)
        /*0140*/ 	.word	0x00000000


	//----- nvinfo : EIATTR_REGCOUNT
	.align		4
.L_98:
        /*0144*/ 	.byte	0x04, 0x2f
        /*0146*/ 	.short	(.L_100 - .L_99)
	.align		4
.L_99:
        /*0148*/ 	.word	index@(_ZN3cub18CUB_300001_SM_10006detail11EmptyKernelIvEEvv)
        /*014c*/ 	.word	0x00000004


	//----- nvinfo : EIATTR_FRAME_SIZE
	.align		4
.L_100:
        /*0150*/ 	.byte	0x04, 0x11
        /*0152*/ 	.short	(.L_102 - .L_101)
	.align		4
.L_101:
        /*0154*/ 	.word	index@(_ZN3cub18CUB_300001_SM_10006detail11EmptyKernelIvEEvv)
        /*0158*/ 	.word	0x00000000


	//----- nvinfo : EIATTR_MIN_STACK_SIZE
	.align		4
.L_102:
        /*015c*/ 	.byte	0x04, 0x12
        /*015e*/ 	.short	(.L_104 - .L_103)
	.align		4
.L_103:
        /*0160*/ 	.word	index@(_ZN3cub18CUB_300001_SM_10006detail11EmptyKernelIvEEvv)
        /*0164*/ 	.word	0x00000000


	//----- nvinfo : EIATTR_MIN_STACK_SIZE
	.align		4
.L_104:
        /*0168*/ 	.byte	0x04, 0x12
        /*016a*/ 	.short	(.L_106 - .L_105)
	.align		4
.L_105:
        /*016c*/ 	.word	index@(_Z6Conv2dPfS_iiiS_S_)
        /*0170*/ 	.word	0x00000000


	//----- nvinfo : EIATTR_MIN_STACK_SIZE
	.align		4
.L_106:
        /*0174*/ 	.byte	0x04, 0x12
        /*0176*/ 	.short	(.L_108 - .L_107)
	.align		4
.L_107:
        /*0178*/ 	.word	index@(_Z10changeformPfiiS_)
        /*017c*/ 	.word	0x00000000


	//----- nvinfo : EIATTR_MIN_STACK_SIZE
	.align		4
.L_108:
        /*0180*/ 	.byte	0x04, 0x12
        /*0182*/ 	.short	(.L_110 - .L_109)
	.align		4
.L_109:
        /*0184*/ 	.word	index@(_Z12maxpooling2dPfS_ii)
        /*0188*/ 	.word	0x00000000


	//----- nvinfo : EIATTR_MIN_STACK_SIZE
	.align		4
.L_110:
        /*018c*/ 	.byte	0x04, 0x12
        /*018e*/ 	.short	(.L_112 - .L_111)
	.align		4
.L_111:
        /*0190*/ 	.word	index@(_Z7softmaxPfS_i)
        /*0194*/ 	.word	0x00000000


	//----- nvinfo : EIATTR_MIN_STACK_SIZE
	.align		4
.L_112:
        /*0198*/ 	.byte	0x04, 0x12
        /*019a*/ 	.short	(.L_114 - .L_113)
	.align		4
.L_113:
        /*019c*/ 	.word	index@(_Z5Conv2PfS_S_S_iii)
        /*01a0*/ 	.word	0x00000000


	//----- nvinfo : EIATTR_MIN_STACK_SIZE
	.align		4
.L_114:
        /*01a4*/ 	.byte	0x04, 0x12
        /*01a6*/ 	.short	(.L_116 - .L_115)
	.align		4
.L_115:
        /*01a8*/ 	.word	index@(_Z5Conv4PfS_S_S_iii)
        /*01ac*/ 	.word	0x00000000


	//----- nvinfo : EIATTR_MIN_STACK_SIZE
	.align		4
.L_116:
        /*01b0*/ 	.byte	0x04, 0x12
        /*01b2*/ 	.short	(.L_118 - .L_117)
	.align		4
.L_117:
        /*01b4*/ 	.word	index@(_Z4ConvPfS_S_S_iii)
        /*01b8*/ 	.word	0x00000000


	//----- nvinfo : EIATTR_MIN_STACK_SIZE
	.align		4
.L_118:
        /*01bc*/ 	.byte	0x04, 0x12
        /*01be*/ 	.short	(.L_120 - .L_119)
	.align		4
.L_119:
        /*01c0*/ 	.word	index@(_Z5Conv3PfS_S_S_iii)
        /*01c4*/ 	.word	0x00000000


	//----- nvinfo : EIATTR_MIN_STACK_SIZE
	.align		4
.L_120:
        /*01c8*/ 	.byte	0x04, 0x12
        /*01ca*/ 	.short	(.L_122 - .L_121)
	.align		4
.L_121:
        /*01cc*/ 	.word	index@(_Z19batch_normalizationPfiS_S_S_S_f)
        /*01d0*/ 	.word	0x00000000


	//----- nvinfo : EIATTR_MIN_STACK_SIZE
	.align		4
.L_122:
        /*01d4*/ 	.byte	0x04, 0x12
        /*01d6*/ 	.short	(.L_124 - .L_123)
	.align		4
.L_123:
        /*01d8*/ 	.word	index@(_Z6dense2PfS_S_S_iii)
        /*01dc*/ 	.word	0x00000000


	//----- nvinfo : EIATTR_MIN_STACK_SIZE
	.align		4
.L_124:
        /*01e0*/ 	.byte	0x04, 0x12
        /*01e2*/ 	.short	(.L_126 - .L_125)
	.align		4
.L_125:
        /*01e4*/ 	.word	index@(_Z5densePfS_S_S_iii)
        /*01e8*/ 	.word	0x00000000


	//----- nvinfo : EIATTR_MIN_STACK_SIZE
	.align		4
.L_126:
        /*01ec*/ 	.byte	0x04, 0x12
        /*01ee*/ 	.short	(.L_128 - .L_127)
	.align		4
.L_127:
        /*01f0*/ 	.word	index@(_Z4ReluPfj)
        /*01f4*/ 	.word	0x00000000
.L_128:


//--------------------- .nv.compat                --------------------------
	.section	.nv.compat,"",@"SHT_CUDA_COMPAT_INFO"
	.align	4
        /*0000*/ 	.byte	0x02, 0x09, 0x00, 0x00, 0x02, 0x02, 0x01, 0x00, 0x02, 0x05, 0x05, 0x00, 0x03, 0x07, 0x01, 0x01
        /*0010*/ 	.byte	0x02, 0x03, 0x00, 0x00, 0x02, 0x06, 0x01, 0x00, 0x04, 0x0b, 0x08, 0x00, 0x01, 0x00, 0x00, 0x00
        /*0020*/ 	.byte	0x00, 0x00, 0x00, 0x00


//--------------------- .nv.info._ZN3cub18CUB_300001_SM_10006detail11EmptyKernelIvEEvv --------------------------
	.section	.nv.info._ZN3cub18CUB_300001_SM_10006detail11EmptyKernelIvEEvv,"",@"SHT_CUDA_INFO"
	.sectionflags	@""
	.align	4


	//----- nvinfo : EIATTR_CUDA_API_VERSION
	.align		4
        /*0000*/ 	.byte	0x04, 0x37
        /*0002*/ 	.short	(.L_130 - .L_129)
.L_129:
        /*0004*/ 	.word	0x00000082


	//----- nvinfo : EIATTR_SPARSE_MMA_MASK
	.align		4
.L_130:
        /*0008*/ 	.byte	0x03, 0x50
        /*000a*/ 	.short	0x0000


	//----- nvinfo : EIATTR_MAXREG_COUNT
	.align		4
        /*000c*/ 	.byte	0x03, 0x1b
        /*000e*/ 	.short	0x00ff


	//----- nvinfo : EIATTR_MERCURY_ISA_VERSION
	.align		4
        /*0010*/ 	.byte	0x03, 0x5f
        /*0012*/ 	.short	0x0101


	//----- nvinfo : EIATTR_VRC_CTA_INIT_COUNT
	.align		4
        /*0014*/ 	.byte	0x02, 0x4a
	.zero		1
	.zero		1


	//----- nvinfo : EIATTR_EXIT_INSTR_OFFSETS
	.align		4
        /*0018*/ 	.byte	0x04, 0x1c
        /*001a*/ 	.short	(.L_132 - .L_131)


	//   ....[0]....
.L_131:
        /*001c*/ 	.word	0x00000010


	//----- nvinfo : EIATTR_SW_WAR
	.align		4
.L_132:
        /*0020*/ 	.byte	0x04, 0x36
        /*0022*/ 	.short	(.L_134 - .L_133)
.L_133:
        /*0024*/ 	.word	0x00000008
.L_134:


//--------------------- .nv.info._Z6Conv2dPfS_iiiS_S_ --------------------------
	.section	.nv.info._Z6Conv2dPfS_iiiS_S_,"",@"SHT_CUDA_INFO"
	.sectionflags	@""
	.align	4


	//----- nvinfo : EIATTR_CUDA_API_VERSION
	.align		4
        /*0000*/ 	.byte	0x04, 0x37
        /*0002*/ 	.short	(.L_136 - .L_135)
.L_135:
        /*0004*/ 	.word	0x00000082


	//----- nvinfo : EIATTR_KPARAM_INFO
	.align		4
.L_136:
        /*0008*/ 	.byte	0x04, 0x17
        /*000a*/ 	.short	(.L_138 - .L_137)
.L_137:
        /*000c*/ 	.word	0x00000000
        /*0010*/ 	.short	0x0006
        /*0012*/ 	.short	0x0028
        /*0014*/ 	.byte	0x00, 0xf5, 0x21, 0x00


	//----- nvinfo : EIATTR_KPARAM_INFO
	.align		4
.L_138:
        /*0018*/ 	.byte	0x04, 0x17
        /*001a*/ 	.short	(.L_140 - .L_139)
.L_139:
        /*001c*/ 	.word	0x00000000
        /*0020*/ 	.short	0x0005
        /*0022*/ 	.short	0x0020
        /*0024*/ 	.byte	0x00, 0xf5, 0x21, 0x00


	//----- nvinfo : EIATTR_KPARAM_INFO
	.align		4
.L_140:
        /*0028*/ 	.byte	0x04, 0x17
        /*002a*/ 	.short	(.L_142 - .L_141)
.L_141:
        /*002c*/ 	.word	0x00000000
        /*0030*/ 	.short	0x0004
        /*0032*/ 	.short	0x0018
        /*0034*/ 	.byte	0x00, 0xf0, 0x11, 0x00


	//----- nvinfo : EIATTR_KPARAM_INFO
	.align		4
.L_142:
        /*0038*/ 	.byte	0x04, 0x17
        /*003a*/ 	.short	(.L_144 - .L_143)
.L_143:
        /*003c*/ 	.word	0x00000000
        /*0040*/ 	.short	0x0003
        /*0042*/ 	.short	0x0014
        /*0044*/ 	.byte	0x00, 0xf0, 0x11, 0x00


	//----- nvinfo : EIATTR_KPARAM_INFO
	.align		4
.L_144:
        /*0048*/ 	.byte	0x04, 0x17
        /*004a*/ 	.short	(.L_146 - .L_145)
.L_145:
        /*004c*/ 	.word	0x00000000
        /*0050*/ 	.short	0x0002
        /*0052*/ 	.short	0x0010
        /*0054*/ 	.byte	0x00, 0xf0, 0x11, 0x00


	//----- nvinfo : EIATTR_KPARAM_INFO
	.align		4
.L_146:
        /*0058*/ 	.byte	0x04, 0x17
        /*005a*/ 	.short	(.L_148 - .L_147)
.L_147:
        /*005c*/ 	.word	0x00000000
        /*0060*/ 	.short	0x0001
        /*0062*/ 	.short	0x0008
        /*0064*/ 	.byte	0x00, 0xf5, 0x21, 0x00


	//----- nvinfo : EIATTR_KPARAM_INFO
	.align		4
.L_148:
        /*0068*/ 	.byte	0x04, 0x17
        /*006a*/ 	.short	(.L_150 - .L_149)
.L_149:
        /*006c*/ 	.word	0x00000000
        /*0070*/ 	.short	0x0000
        /*0072*/ 	.short	0x0000
        /*0074*/ 	.byte	0x00, 0xf5, 0x21, 0x00


	//----- nvinfo : EIATTR_SPARSE_MMA_MASK
	.align		4
.L_150:
        /*0078*/ 	.byte	0x03, 0x50
        /*007a*/ 	.short	0x0000


	//----- nvinfo : EIATTR_MAXREG_COUNT
	.align		4
        /*007c*/ 	.byte	0x03, 0x1b
        /*007e*/ 	.short	0x00ff


	//----- nvinfo : EIATTR_MERCURY_ISA_VERSION
	.align		4
        /*0080*/ 	.byte	0x03, 0x5f
        /*0082*/ 	.short	0x0101


	//----- nvinfo : EIATTR_VRC_CTA_INIT_COUNT
	.align		4
        /*0084*/ 	.byte	0x02, 0x4a
	.zero		1
	.zero		1


	//----- nvinfo : EIATTR_EXIT_INSTR_OFFSETS
	.align		4
        /*0088*/ 	.byte	0x04, 0x1c
        /*008a*/ 	.short	(.L_152 - .L_151)


	//   ....[0]....
.L_151:
        /*008c*/ 	.word	0x00000030


	//   ....[1]....
        /*0090*/ 	.word	0x00000060


	//   ....[2]....
        /*0094*/ 	.word	0x000008a0


	//   ....[3]....
        /*0098*/ 	.word	0x000011f0


	//----- nvinfo : EIATTR_CBANK_PARAM_SIZE
	.align		4
.L_152:
        /*009c*/ 	.byte	0x03, 0x19
        /*009e*/ 	.short	0x0030


	//----- nvinfo : EIATTR_PARAM_CBANK
	.align		4
        /*00a0*/ 	.byte	0x04, 0x0a
        /*00a2*/ 	.short	(.L_154 - .L_153)
	.align		4
.L_153:
        /*00a4*/ 	.word	index@(.nv.constant0._Z6Conv2dPfS_iiiS_S_)
        /*00a8*/ 	.short	0x0380
        /*00aa*/ 	.short	0x0030


	//----- nvinfo : EIATTR_SW_WAR
	.align		4
.L_154:
        /*00ac*/ 	.byte	0x04, 0x36
        /*00ae*/ 	.short	(.L_156 - .L_155)
.L_155:
        /*00b0*/ 	.word	0x00000008
.L_156:


//--------------------- .nv.info._Z10changeformPfiiS_ --------------------------
	.section	.nv.info._Z10changeformPfiiS_,"",@"SHT_CUDA_INFO"
	.sectionflags	@""
	.align	4


	//----- nvinfo : EIATTR_CUDA_API_VERSION
	.align		4
        /*0000*/ 	.byte	0x04, 0x37
        /*0002*/ 	.short	(.L_158 - .L_157)
.L_157:
        /*0004*/ 	.word	0x00000082


	//----- nvinfo : EIATTR_KPARAM_INFO
	.align		4
.L_158:
        /*0008*/ 	.byte	0x04, 0x17
        /*000a*/ 	.short	(.L_160 - .L_159)
.L_159:
        /*000c*/ 	.word	0x00000000
        /*0010*/ 	.short	0x0003
        /*0012*/ 	.short	0x0010
        /*0014*/ 	.byte	0x00, 0xf5, 0x21, 0x00


	//----- nvinfo : EIATTR_KPARAM_INFO
	.align		4
.L_160:
        /*0018*/ 	.byte	0x04, 0x17
        /*001a*/ 	.short	(.L_162 - .L_161)
.L_161:
        /*001c*/ 	.word	0x00000000
        /*0020*/ 	.short	0x0002
        /*0022*/ 	.short	0x000c
        /*0024*/ 	.byte	0x00, 0xf0, 0x11, 0x00


	//----- nvinfo : EIATTR_KPARAM_INFO
	.align		4
.L_162:
        /*0028*/ 	.byte	0x04, 0x17
        /*002a*/ 	.short	(.L_164 - .L_163)
.L_163:
        /*002c*/ 	.word	0x00000000
        /*0030*/ 	.short	0x0001
        /*0032*/ 	.short	0x0008
        /*0034*/ 	.byte	0x00, 0xf0, 0x11, 0x00


	//----- nvinfo : EIATTR_KPARAM_INFO
	.align		4
.L_164:
        /*0038*/ 	.byte	0x04, 0x17
        /*003a*/ 	.short	(.L_166 - .L_165)
.L_165:
        /*003c*/ 	.word	0x00000000
        /*0040*/ 	.short	0x0000
        /*0042*/ 	.short	0x0000
        /*0044*/ 	.byte	0x00, 0xf5, 0x21, 0x00


	//----- nvinfo : EIATTR_SPARSE_MMA_MASK
	.align		4
.L_166:
        /*0048*/ 	.byte	0x03, 0x50
        /*004a*/ 	.short	0x0000


	//----- nvinfo : EIATTR_MAXREG_COUNT
	.align		4
        /*004c*/ 	.byte	0x03, 0x1b
        /*004e*/ 	.short	0x00ff


	//----- nvinfo : EIATTR_MERCURY_ISA_VERSION
	.align		4
        /*0050*/ 	.byte	0x03, 0x5f
        /*0052*/ 	.short	0x0101


	//----- nvinfo : EIATTR_VRC_CTA_INIT_COUNT
	.align		4
        /*0054*/ 	.byte	0x02, 0x4a
	.zero		1
	.zero		1


	//----- nvinfo : EIATTR_EXIT_INSTR_OFFSETS
	.align		4
        /*0058*/ 	.byte	0x04, 0x1c
        /*005a*/ 	.short	(.L_168 - .L_167)


	//   ....[0]....
.L_167:
        /*005c*/ 	.word	0x00000040


	//   ....[1]....
        /*0060*/ 	.word	0x00000750


	//----- nvinfo : EIATTR_CBANK_PARAM_SIZE
	.align		4
.L_168:
        /*0064*/ 	.byte	0x03, 0x19
        /*0066*/ 	.short	0x0018


	//----- nvinfo : EIATTR_PARAM_CBANK
	.align		4
        /*0068*/ 	.byte	0x04, 0x0a
        /*006a*/ 	.short	(.L_170 - .L_169)
	.align		4
.L_169:
        /*006c*/ 	.word	index@(.nv.constant0._Z10changeformPfiiS_)
        /*0070*/ 	.short	0x0380
        /*0072*/ 	.short	0x0018


	//----- nvinfo : EIATTR_SW_WAR
	.align		4
.L_170:
        /*0074*/ 	.byte	0x04, 0x36
        /*0076*/ 	.short	(.L_172 - .L_171)
.L_171:
        /*0078*/ 	.word	0x00000008
.L_172:


//--------------------- .nv.info._Z12maxpooling2dPfS_ii --------------------------
	.section	.nv.info._Z12maxpooling2dPfS_ii,"",@"SHT_CUDA_INFO"
	.sectionflags	@""
	.align	4


	//----- nvinfo : EIATTR_CUDA_API_VERSION
	.align		4
        /*0000*/ 	.byte	0x04, 0x37
        /*0002*/ 	.short	(.L_174 - .L_173)
.L_173:
        /*0004*/ 	.word	0x00000082


	//----- nvinfo : EIATTR_KPARAM_INFO
	.align		4
.L_174:
        /*0008*/ 	.byte	0x04, 0x17
        /*000a*/ 	.short	(.L_176 - .L_175)
.L_175:
        /*000c*/ 	.word	0x00000000
        /*0010*/ 	.short	0x0003
        /*0012*/ 	.short	0x0014
        /*0014*/ 	.byte	0x00, 0xf0, 0x11, 0x00


	//----- nvinfo : EIATTR_KPARAM_INFO
	.align		4
.L_176:
        /*0018*/ 	.byte	0x04, 0x17
        /*001a*/ 	.short	(.L_178 - .L_177)
.L_177:
        /*001c*/ 	.word	0x00000000
        /*0020*/ 	.short	0x0002
        /*0022*/ 	.short	0x0010
        /*0024*/ 	.byte	0x00, 0xf0, 0x11, 0x00


	//----- nvinfo : EIATTR_KPARAM_INFO
	.align		4
.L_178:
        /*0028*/ 	.byte	0x04, 0x17
        /*002a*/ 	.short	(.L_180 - .L_179)
.L_179:
        /*002c*/ 	.word	0x00000000
        /*0030*/ 	.short	0x0001
        /*0032*/ 	.short	0x0008
        /*0034*/ 	.byte	0x00, 0xf5, 0x21, 0x00


	//----- nvinfo : EIATTR_KPARAM_INFO
	.align		4
.L_180:
        /*0038*/ 	.byte	0x04, 0x17
        /*003a*/ 	.short	(.L_182 - .L_181)
.L_181:
        /*003c*/ 	.word	0x00000000
        /*0040*/ 	.short	0x0000
        /*0042*/ 	.short	0x0000
        /*0044*/ 	.byte	0x00, 0xf5, 0x21, 0x00


	//----- nvinfo : EIATTR_SPARSE_MMA_MASK
	.align		4
.L_182:
        /*0048*/ 	.byte	0x03, 0x50
        /*004a*/ 	.short	0x0000


	//----- nvinfo : EIATTR_MAXREG_COUNT
	.align		4
        /*004c*/ 	.byte	0x03, 0x1b
        /*004e*/ 	.short	0x00ff


	//----- nvinfo : EIATTR_MERCURY_ISA_VERSION
	.align		4
        /*0050*/ 	.byte	0x03, 0x5f
        /*0052*/ 	.short	0x0101


	//----- nvinfo : EIATTR_VRC_CTA_INIT_COUNT
	.align		4
        /*0054*/ 	.byte	0x02, 0x4a
	.zero		1
	.zero		1


	//----- nvinfo : EIATTR_EXIT_INSTR_OFFSETS
	.align		4
        /*0058*/ 	.byte	0x04, 0x1c
        /*005a*/ 	.short	(.L_184 - .L_183)


	//   ....[0]....
.L_183:
        /*005c*/ 	.word	0x00000030


	//   ....[1]....
        /*0060*/ 	.word	0x00000060


	//   ....[2]....
        /*0064*/ 	.word	0x00000840


	//----- nvinfo : EIATTR_CBANK_PARAM_SIZE
	.align		4
.L_184:
        /*0068*/ 	.byte	0x03, 0x19
        /*006a*/ 	.short	0x0018


	//----- nvinfo : EIATTR_PARAM_CBANK
	.align		4
        /*006c*/ 	.byte	0x04, 0x0a
        /*006e*/ 	.short	(.L_186 - .L_185)
	.align		4
.L_185:
        /*0070*/ 	.word	index@(.nv.constant0._Z12maxpooling2dPfS_ii)
        /*0074*/ 	.short	0x0380
        /*0076*/ 	.short	0x0018


	//----- nvinfo : EIATTR_SW_WAR
	.align		4
.L_186:
        /*0078*/ 	.byte	0x04, 0x36
        /*007a*/ 	.short	(.L_188 - .L_187)
.L_187:
        /*007c*/ 	.word	0x00000008
.L_188:


//--------------------- .nv.info._Z7softmaxPfS_i  --------------------------
	.section	.nv.info._Z7softmaxPfS_i,"",@"SHT_CUDA_INFO"
	.sectionflags	@""
	.align	4


	//----- nvinfo : EIATTR_CUDA_API_VERSION
	.align		4
        /*0000*/ 	.byte	0x04, 0x37
        /*0002*/ 	.short	(.L_190 - .L_189)
.L_189:
        /*0004*/ 	.word	0x00000082


	//----- nvinfo : EIATTR_KPARAM_INFO
	.align		4
.L_190:
        /*0008*/ 	.byte	0x04, 0x17
        /*000a*/ 	.short	(.L_192 - .L_191)
.L_191:
        /*000c*/ 	.word	0x00000000
        /*0010*/ 	.short	0x0002
        /*0012*/ 	.short	0x0010
        /*0014*/ 	.byte	0x00, 0xf0, 0x11, 0x00


	//----- nvinfo : EIATTR_KPARAM_INFO
	.align		4
.L_192:
        /*0018*/ 	.byte	0x04, 0x17
        /*001a*/ 	.short	(.L_194 - .L_193)
.L_193:
        /*001c*/ 	.word	0x00000000
        /*0020*/ 	.short	0x0001
        /*0022*/ 	.short	0x0008
        /*0024*/ 	.byte	0x00, 0xf5, 0x21, 0x00


	//----- nvinfo : EIATTR_KPARAM_INFO
	.align		4
.L_194:
        /*0028*/ 	.byte	0x04, 0x17
        /*002a*/ 	.short	(.L_196 - .L_195)
.L_195:
        /*002c*/ 	.word	0x00000000
        /*0030*/ 	.short	0x0000
        /*0032*/ 	.short	0x0000
        /*0034*/ 	.byte	0x00, 0xf5, 0x21, 0x00


	//----- nvinfo : EIATTR_SPARSE_MMA_MASK
	.align		4
.L_196:
        /*0038*/ 	.byte	0x03, 0x50
        /*003a*/ 	.short	0x0000


	//----- nvinfo : EIATTR_MAXREG_COUNT
	.align		4
        /*003c*/ 	.byte	0x03, 0x1b
        /*003e*/ 	.short	0x00ff


	//----- nvinfo : EIATTR_MERCURY_ISA_VERSION
	.align		4
        /*0040*/ 	.byte	0x03, 0x5f
        /*0042*/ 	.short	0x0101


	//----- nvinfo : EIATTR_VRC_CTA_INIT_COUNT
	.align		4
        /*0044*/ 	.byte	0x02, 0x4a
	.zero		1
	.zero		1


	//----- nvinfo : EIATTR_EXIT_INSTR_OFFSETS
	.align		4
        /*0048*/ 	.byte	0x04, 0x1c
        /*004a*/ 	.short	(.L_198 - .L_197)


	//   ....[0]....
.L_197:
        /*004c*/ 	.word	0x00000bf0


	//   ....[1]....
        /*0050*/ 	.word	0x00001900


	//   ....[2]....
        /*0054*/ 	.word	0x00001f80


	//   ....[3]....
        /*0058*/ 	.word	0x00002320


	//   ....[4]....
        /*005c*/ 	.word	0x000024e0


	//----- nvinfo : EIATTR_CRS_STACK_SIZE
	.align		4
.L_198:
        /*0060*/ 	.byte	0x04, 0x1e
        /*0062*/ 	.short	(.L_200 - .L_199)
.L_199:
        /*0064*/ 	.word	0x00000000


	//----- nvinfo : EIATTR_CBANK_PARAM_SIZE
	.align		4
.L_200:
        /*0068*/ 	.byte	0x03, 0x19
        /*006a*/ 	.short	0x0014


	//----- nvinfo : EIATTR_PARAM_CBANK
	.align		4
        /*006c*/ 	.byte	0x04, 0x0a
        /*006e*/ 	.short	(.L_202 - .L_201)
	.align		4
.L_201:
        /*0070*/ 	.word	index@(.nv.constant0._Z7softmaxPfS_i)
        /*0074*/ 	.short	0x0380
        /*0076*/ 	.short	0x0014


	//----- nvinfo : EIATTR_SW_WAR
	.align		4
.L_202:
        /*0078*/ 	.byte	0x04, 0x36
        /*007a*/ 	.short	(.L_204 - .L_203)
.L_203:
        /*007c*/ 	.word	0x00000008
.L_204:


//--------------------- .nv.info._Z5Conv2PfS_S_S_iii --------------------------
	.section	.nv.info._Z5Conv2PfS_S_S_iii,"",@"SHT_CUDA_INFO"
	.sectionflags	@""
	.align	4


	//----- nvinfo : EIATTR_CUDA_API_VERSION
	.align		4
        /*0000*/ 	.byte	0x04, 0x37
        /*0002*/ 	.short	(.L_206 - .L_205)
.L_205:
        /*0004*/ 	.word	0x00000082


	//----- nvinfo : EIATTR_KPARAM_INFO
	.align		4
.L_206:
        /*0008*/ 	.byte	0x04, 0x17
        /*000a*/ 	.short	(.L_208 - .L_207)
.L_207:
        /*000c*/ 	.word	0x00000000
        /*0010*/ 	.short	0x0006
        /*0012*/ 	.short	0x0028
        /*0014*/ 	.byte	0x00, 0xf0, 0x11, 0x00


	//----- nvinfo : EIATTR_KPARAM_INFO
	.align		4
.L_208:
        /*0018*/ 	.byte	0x04, 0x17
        /*001a*/ 	.short	(.L_210 - .L_209)
.L_209:
        /*001c*/ 	.word	0x00000000
        /*0020*/ 	.short	0x0005
        /*0022*/ 	.short	0x0024
        /*0024*/ 	.byte	0x00, 0xf0, 0x11, 0x00


	//----- nvinfo : EIATTR_KPARAM_INFO
	.align		4
.L_210:
        /*0028*/ 	.byte	0x04, 0x17
        /*002a*/ 	.short	(.L_212 - .L_211)
.L_211:
        /*002c*/ 	.word	0x00000000
        /*0030*/ 	.short	0x0004
        /*0032*/ 	.short	0x0020
        /*0034*/ 	.byte	0x00, 0xf0, 0x11, 0x00


	//----- nvinfo : EIATTR_KPARAM_INFO
	.align		4
.L_212:
        /*0038*/ 	.byte	0x04, 0x17
        /*003a*/ 	.short	(.L_214 - .L_213)
.L_213:
        /*003c*/ 	.word	0x00000000
        /*0040*/ 	.short	0x0003
        /*0042*/ 	.short	0x0018
        /*0044*/ 	.byte	0x00, 0xf5, 0x21, 0x00


	//----- nvinfo : EIATTR_KPARAM_INFO
	.align		4
.L_214:
        /*0048*/ 	.byte	0x04, 0x17
        /*004a*/ 	.short	(.L_216 - .L_215)
.L_215:
        /*004c*/ 	.word	0x00000000
        /*0050*/ 	.short	0x0002
        /*0052*/ 	.short	0x0010
        /*0054*/ 	.byte	0x00, 0xf5, 0x21, 0x00


	//----- nvinfo : EIATTR_KPARAM_INFO
	.align		4
.L_216:
        /*0058*/ 	.byte	0x04, 0x17
        /*005a*/ 	.short	(.L_218 - .L_217)
.L_217:
        /*005c*/ 	.word	0x00000000
        /*0060*/ 	.short	0x0001
        /*0062*/ 	.short	0x0008
        /*0064*/ 	.byte	0x00, 0xf5, 0x21, 0x00


	//----- nvinfo : EIATTR_KPARAM_INFO
	.align		4
.L_218:
        /*0068*/ 	.byte	0x04, 0x17
        /*006a*/ 	.short	(.L_220 - .L_219)
.L_219:
        /*006c*/ 	.word	0x00000000
        /*0070*/ 	.short	0x0000
        /*0072*/ 	.short	0x0000
        /*0074*/ 	.byte	0x00, 0xf5, 0x21, 0x00


	//----- nvinfo : EIATTR_SPARSE_MMA_MASK
	.align		4
.L_220:
        /*0078*/ 	.byte	0x03, 0x50
        /*007a*/ 	.short	0x0000


	//----- nvinfo : EIATTR_MAXREG_COUNT
	.align		4
        /*007c*/ 	.byte	0x03, 0x1b
        /*007e*/ 	.short	0x00ff


	//----- nvinfo : EIATTR_NUM_BARRIERS
	.align		4
        /*0080*/ 	.byte	0x02, 0x4c
        /*0082*/ 	.byte	0x01
	.zero		1


	//----- nvinfo : EIATTR_MERCURY_ISA_VERSION
	.align		4
        /*0084*/ 	.byte	0x03, 0x5f
        /*0086*/ 	.short	0x0101


	//----- nvinfo : EIATTR_VRC_CTA_INIT_COUNT
	.align		4
        /*0088*/ 	.byte	0x02, 0x4a
	.zero		1
	.zero		1


	//----- nvinfo : EIATTR_EXIT_INSTR_OFFSETS
	.align		4
        /*008c*/ 	.byte	0x04, 0x1c
        /*008e*/ 	.short	(.L_222 - .L_221)


	//   ....[0]....
.L_221:
        /*0090*/ 	.word	0x00000c70


	//----- nvinfo : EIATTR_CBANK_PARAM_SIZE
	.align		4
.L_222:
        /*0094*/ 	.byte	0x03, 0x19
        /*0096*/ 	.short	0x002c


	//----- nvinfo : EIATTR_PARAM_CBANK
	.align		4
        /*0098*/ 	.byte	0x04, 0x0a
        /*009a*/ 	.short	(.L_224 - .L_223)
	.align		4
.L_223:
        /*009c*/ 	.word	index@(.nv.constant0._Z5Conv2PfS_S_S_iii)
        /*00a0*/ 	.short	0x0380
        /*00a2*/ 	.short	0x002c


	//----- nvinfo : EIATTR_SW_WAR
	.align		4
.L_224:
        /*00a4*/ 	.byte	0x04, 0x36
        /*00a6*/ 	.short	(.L_226 - .L_225)
.L_225:
        /*00a8*/ 	.word	0x00000008
.L_226:


//--------------------- .nv.info._Z5Conv4PfS_S_S_iii --------------------------
	.section	.nv.info._Z5Conv4PfS_S_S_iii,"",@"SHT_CUDA_INFO"
	.sectionflags	@""
	.align	4


	//----- nvinfo : EIATTR_CUDA_API_VERSION
	.align		4
        /*0000*/ 	.byte	0x04, 0x37
        /*0002*/ 	.short	(.L_228 - .L_227)
.L_227:
        /*0004*/ 	.word	0x00000082


	//----- nvinfo : EIATTR_KPARAM_INFO
	.align		4
.L_228:
        /*0008*/ 	.byte	0x04, 0x17
        /*000a*/ 	.short	(.L_230 - .L_229)
.L_229:
        /*000c*/ 	.word	0x00000000
        /*0010*/ 	.short	0x0006
        /*0012*/ 	.short	0x0028
        /*0014*/ 	.byte	0x00, 0xf0, 0x11, 0x00


	//----- nvinfo : EIATTR_KPARAM_INFO
	.align		4
.L_230:
        /*0018*/ 	.byte	0x04, 0x17
        /*001a*/ 	.short	(.L_232 - .L_231)
.L_231:
        /*001c*/ 	.word	0x00000000
        /*0020*/ 	.short	0x0005
        /*0022*/ 	.short	0x0024
        /*0024*/ 	.byte	0x00, 0xf0, 0x11, 0x00


	//----- nvinfo : EIATTR_KPARAM_INFO
	.align		4
.L_232:
        /*0028*/ 	.byte	0x04, 0x17
        /*002a*/ 	.short	(.L_234 - .L_233)
.L_233:
        /*002c*/ 	.word	0x00000000
        /*0030*/ 	.short	0x0004
        /*0032*/ 	.short	0x0020
        /*0034*/ 	.byte	0x00, 0xf0, 0x11, 0x00


	//----- nvinfo : EIATTR_KPARAM_INFO
	.align		4
.L_234:
        /*0038*/ 	.byte	0x04, 0x17
        /*003a*/ 	.short	(.L_236 - .L_235)
.L_235:
        /*003c*/ 	.word	0x00000000
        /*0040*/ 	.short	0x0003
        /*0042*/ 	.short	0x0018
        /*0044*/ 	.byte	0x00, 0xf5, 0x21, 0x00


	//----- nvinfo : EIATTR_KPARAM_INFO
	.align		4
.L_236:
        /*0048*/ 	.byte	0x04, 0x17
        /*004a*/ 	.short	(.L_238 - .L_237)
.L_237:
        /*004c*/ 	.word	0x00000000
        /*0050*/ 	.short	0x0002
        /*0052*/ 	.short	0x0010
        /*0054*/ 	.byte	0x00, 0xf5, 0x21, 0x00


	//----- nvinfo : EIATTR_KPARAM_INFO
	.align		4
.L_238:
        /*0058*/ 	.byte	0x04, 0x17
        /*005a*/ 	.short	(.L_240 - .L_239)
.L_239:
        /*005c*/ 	.word	0x00000000
        /*0060*/ 	.short	0x0001
        /*0062*/ 	.short	0x0008
        /*0064*/ 	.byte	0x00, 0xf5, 0x21, 0x00


	//----- nvinfo : EIATTR_KPARAM_INFO
	.align		4
.L_240:
        /*0068*/ 	.byte	0x04, 0x17
        /*006a*/ 	.short	(.L_242 - .L_241)
.L_241:
        /*006c*/ 	.word	0x00000000
        /*0070*/ 	.short	0x0000
        /*0072*/ 	.short	0x0000
        /*0074*/ 	.byte	0x00, 0xf5, 0x21, 0x00


	//----- nvinfo : EIATTR_SPARSE_MMA_MASK
	.align		4
.L_242:
        /*0078*/ 	.byte	0x03, 0x50
        /*007a*/ 	.short	0x0000


	//----- nvinfo : EIATTR_MAXREG_COUNT
	.align		4
        /*007c*/ 	.byte	0x03, 0x1b
        /*007e*/ 	.short	0x00ff


	//----- nvinfo : EIATTR_NUM_BARRIERS
	.align		4
        /*0080*/ 	.byte	0x02, 0x4c
        /*0082*/ 	.byte	0x01
	.zero		1


	//----- nvinfo : EIATTR_MERCURY_ISA_VERSION
	.align		4
        /*0084*/ 	.byte	0x03, 0x5f
        /*0086*/ 	.short	0x0101


	//----- nvinfo : EIATTR_VRC_CTA_INIT_COUNT
	.align		4
        /*0088*/ 	.byte	0x02, 0x4a
	.zero		1
	.zero		1


	//----- nvinfo : EIATTR_EXIT_INSTR_OFFSETS
	.align		4
        /*008c*/ 	.byte	0x04, 0x1c
        /*008e*/ 	.short	(.L_244 - .L_243)


	//   ....[0]....
.L_243:
        /*0090*/ 	.word	0x00000800


	//----- nvinfo : EIATTR_CBANK_PARAM_SIZE
	.align		4
.L_244:
        /*0094*/ 	.byte	0x03, 0x19
        /*0096*/ 	.short	0x002c


	//----- nvinfo : EIATTR_PARAM_CBANK
	.align		4
        /*0098*/ 	.byte	0x04, 0x0a
        /*009a*/ 	.short	(.L_246 - .L_245)
	.align		4
.L_245:
        /*009c*/ 	.word	index@(.nv.constant0._Z5Conv4PfS_S_S_iii)
        /*00a0*/ 	.short	0x0380
        /*00a2*/ 	.short	0x002c


	//----- nvinfo : EIATTR_SW_WAR
	.align		4
.L_246:
        /*00a4*/ 	.byte	0x04, 0x36
        /*00a6*/ 	.short	(.L_248 - .L_247)
.L_247:
        /*00a8*/ 	.word	0x00000008
.L_248:


//--------------------- .nv.info._Z4ConvPfS_S_S_iii --------------------------
	.section	.nv.info._Z4ConvPfS_S_S_iii,"",@"SHT_CUDA_INFO"
	.sectionflags	@""
	.align	4


	//----- nvinfo : EIATTR_CUDA_API_VERSION
	.align		4
        /*0000*/ 	.byte	0x04, 0x37
        /*0002*/ 	.short	(.L_250 - .L_249)
.L_249:
        /*0004*/ 	.word	0x00000082


	//----- nvinfo : EIATTR_KPARAM_INFO
	.align		4
.L_250:
        /*0008*/ 	.byte	0x04, 0x17
        /*000a*/ 	.short	(.L_252 - .L_251)
.L_251:
        /*000c*/ 	.word	0x00000000
        /*0010*/ 	.short	0x0006
        /*0012*/ 	.short	0x0028
        /*0014*/ 	.byte	0x00, 0xf0, 0x11, 0x00


	//----- nvinfo : EIATTR_KPARAM_INFO
	.align		4
.L_252:
        /*0018*/ 	.byte	0x04, 0x17
        /*001a*/ 	.short	(.L_254 - .L_253)
.L_253:
        /*001c*/ 	.word	0x00000000
        /*0020*/ 	.short	0x0005
        /*0022*/ 	.short	0x0024
        /*0024*/ 	.byte	0x00, 0xf0, 0x11, 0x00


	//----- nvinfo : EIATTR_KPARAM_INFO
	.align		4
.L_254:
        /*0028*/ 	.byte	0x04, 0x17
        /*002a*/ 	.short	(.L_256 - .L_255)
.L_255:
        /*002c*/ 	.word	0x00000000
        /*0030*/ 	.short	0x0004
        /*0032*/ 	.short	0x0020
        /*0034*/ 	.byte	0x00, 0xf0, 0x11, 0x00


	//----- nvinfo : EIATTR_KPARAM_INFO
	.align		4
.L_256:
        /*0038*/ 	.byte	0x04, 0x17
        /*003a*/ 	.short	(.L_258 - .L_257)
.L_257:
        /*003c*/ 	.word	0x00000000
        /*0040*/ 	.short	0x0003
        /*0042*/ 	.short	0x0018
        /*0044*/ 	.byte	0x00, 0xf5, 0x21, 0x00


	//----- nvinfo : EIATTR_KPARAM_INFO
	.align		4
.L_258:
        /*0048*/ 	.byte	0x04, 0x17
        /*004a*/ 	.short	(.L_260 - .L_259)
.L_259:
        /*004c*/ 	.word	0x00000000
        /*0050*/ 	.short	0x0002
        /*0052*/ 	.short	0x0010
        /*0054*/ 	.byte	0x00, 0xf5, 0x21, 0x00


	//----- nvinfo : EIATTR_KPARAM_INFO
	.align		4
.L_260:
        /*0058*/ 	.byte	0x04, 0x17
        /*005a*/ 	.short	(.L_262 - .L_261)
.L_261:
        /*005c*/ 	.word	0x00000000
        /*0060*/ 	.short	0x0001
        /*0062*/ 	.short	0x0008
        /*0064*/ 	.byte	0x00, 0xf5, 0x21, 0x00


	//----- nvinfo : EIATTR_KPARAM_INFO
	.align		4
.L_262:
        /*0068*/ 	.byte	0x04, 0x17
        /*006a*/ 	.short	(.L_264 - .L_263)
.L_263:
        /*006c*/ 	.word	0x00000000
        /*0070*/ 	.short	0x0000
        /*0072*/ 	.short	0x0000
        /*0074*/ 	.byte	0x00, 0xf5, 0x21, 0x00


	//----- nvinfo : EIATTR_SPARSE_MMA_MASK
	.align		4
.L_264:
        /*0078*/ 	.byte	0x03, 0x50
        /*007a*/ 	.short	0x0000


	//----- nvinfo : EIATTR_MAXREG_COUNT
	.align		4
        /*007c*/ 	.byte	0x03, 0x1b
        /*007e*/ 	.short	0x00ff


	//----- nvinfo : EIATTR_MERCURY_ISA_VERSION
	.align		4
        /*0080*/ 	.byte	0x03, 0x5f
        /*0082*/ 	.short	0x0101


	//----- nvinfo : EIATTR_VRC_CTA_INIT_COUNT
	.align		4
        /*0084*/ 	.byte	0x02, 0x4a
	.zero		1
	.zero		1


	//----- nvinfo : EIATTR_EXIT_INSTR_OFFSETS
	.align		4
        /*0088*/ 	.byte	0x04, 0x1c
        /*008a*/ 	.short	(.L_266 - .L_265)


	//   ....[0]....
.L_265:
        /*008c*/ 	.word	0x000008f0


	//----- nvinfo : EIATTR_CBANK_PARAM_SIZE
	.align		4
.L_266:
        /*0090*/ 	.byte	0x03, 0x19
        /*0092*/ 	.short	0x002c


	//----- nvinfo : EIATTR_PARAM_CBANK
	.align		4
        /*0094*/ 	.byte	0x04, 0x0a
        /*0096*/ 	.short	(.L_268 - .L_267)
	.align		4
.L_267:
        /*0098*/ 	.word	index@(.nv.constant0._Z4ConvPfS_S_S_iii)
        /*009c*/ 	.short	0x0380
        /*009e*/ 	.short	0x002c


	//----- nvinfo : EIATTR_SW_WAR
	.align		4
.L_268:
        /*00a0*/ 	.byte	0x04, 0x36
        /*00a2*/ 	.short	(.L_270 - .L_269)
.L_269:
        /*00a4*/ 	.word	0x00000008
.L_270:


//--------------------- .nv.info._Z5Conv3PfS_S_S_iii --------------------------
	.section	.nv.info._Z5Conv3PfS_S_S_iii,"",@"SHT_CUDA_INFO"
	.sectionflags	@""
	.align	4


	//----- nvinfo : EIATTR_CUDA_API_VERSION
	.align		4
        /*0000*/ 	.byte	0x04, 0x37
        /*0002*/ 	.short	(.L_272 - .L_271)
.L_271:
        /*0004*/ 	.word	0x00000082


	//----- nvinfo : EIATTR_KPARAM_INFO
	.align		4
.L_272:
        /*0008*/ 	.byte	0x04, 0x17
        /*000a*/ 	.short	(.L_274 - .L_273)
.L_273:
        /*000c*/ 	.word	0x00000000
        /*0010*/ 	.short	0x0006
        /*0012*/ 	.short	0x0028
        /*0014*/ 	.byte	0x00, 0xf0, 0x11, 0x00


	//----- nvinfo : EIATTR_KPARAM_INFO
	.align		4
.L_274:
        /*0018*/ 	.byte	0x04, 0x17
        /*001a*/ 	.short	(.L_276 - .L_275)
.L_275:
        /*001c*/ 	.word	0x00000000
        /*0020*/ 	.short	0x0005
        /*0022*/ 	.short	0x0024
        /*0024*/ 	.byte	0x00, 0xf0, 0x11, 0x00


	//----- nvinfo : EIATTR_KPARAM_INFO
	.align		4
.L_276:
        /*0028*/ 	.byte	0x04, 0x17
        /*002a*/ 	.short	(.L_278 - .L_277)
.L_277:
        /*002c*/ 	.word	0x00000000
        /*0030*/ 	.short	0x0004
        /*0032*/ 	.short	0x0020
        /*0034*/ 	.byte	0x00, 0xf0, 0x11, 0x00


	//----- nvinfo : EIATTR_KPARAM_INFO
	.align		4
.L_278:
        /*0038*/ 	.byte	0x04, 0x17
        /*003a*/ 	.short	(.L_280 - .L_279)
.L_279:
        /*003c*/ 	.word	0x00000000
        /*0040*/ 	.short	0x0003
        /*0042*/ 	.short	0x0018
        /*0044*/ 	.byte	0x00, 0xf5, 0x21, 0x00


	//----- nvinfo : EIATTR_KPARAM_INFO
	.align		4
.L_280:
        /*0048*/ 	.byte	0x04, 0x17
        /*004a*/ 	.short	(.L_282 - .L_281)
.L_281:
        /*004c*/ 	.word	0x00000000
        /*0050*/ 	.short	0x0002
        /*0052*/ 	.short	0x0010
        /*0054*/ 	.byte	0x00, 0xf5, 0x21, 0x00


	//----- nvinfo : EIATTR_KPARAM_INFO
	.align		4
.L_282:
        /*0058*/ 	.byte	0x04, 0x17
        /*005a*/ 	.short	(.L_284 - .L_283)
.L_283:
        /*005c*/ 	.word	0x00000000
        /*0060*/ 	.short	0x0001
        /*0062*/ 	.short	0x0008
        /*0064*/ 	.byte	0x00, 0xf5, 0x21, 0x00


	//----- nvinfo : EIATTR_KPARAM_INFO
	.align		4
.L_284:
        /*0068*/ 	.byte	0x04, 0x17
        /*006a*/ 	.short	(.L_286 - .L_285)
.L_285:
        /*006c*/ 	.word	0x00000000
        /*0070*/ 	.short	0x0000
        /*0072*/ 	.short	0x0000
        /*0074*/ 	.byte	0x00, 0xf5, 0x21, 0x00


	//----- nvinfo : EIATTR_SPARSE_MMA_MASK
	.align		4
.L_286:
        /*0078*/ 	.byte	0x03, 0x50
        /*007a*/ 	.short	0x0000


	//----- nvinfo : EIATTR_MAXREG_COUNT
	.align		4
        /*007c*/ 	.byte	0x03, 0x1b
        /*007e*/ 	.short	0x00ff


	//----- nvinfo : EIATTR_NUM_BARRIERS
	.align		4
        /*0080*/ 	.byte	0x02, 0x4c
        /*0082*/ 	.byte	0x01
	.zero		1


	//----- nvinfo : EIATTR_MERCURY_ISA_VERSION
	.align		4
        /*0084*/ 	.byte	0x03, 0x5f
        /*0086*/ 	.short	0x0101


	//----- nvinfo : EIATTR_VRC_CTA_INIT_COUNT
	.align		4
        /*0088*/ 	.byte	0x02, 0x4a
	.zero		1
	.zero		1


	//----- nvinfo : EIATTR_EXIT_INSTR_OFFSETS
	.align		4
        /*008c*/ 	.byte	0x04, 0x1c
        /*008e*/ 	.short	(.L_288 - .L_287)


	//   ....[0]....
.L_287:
        /*0090*/ 	.word	0x000007e0


	//----- nvinfo : EIATTR_CBANK_PARAM_SIZE
	.align		4
.L_288:
        /*0094*/ 	.byte	0x03, 0x19
        /*0096*/ 	.short	0x002c


	//----- nvinfo : EIATTR_PARAM_CBANK
	.align		4
        /*0098*/ 	.byte	0x04, 0x0a
        /*009a*/ 	.short	(.L_290 - .L_289)
	.align		4
.L_289:
        /*009c*/ 	.word	index@(.nv.constant0._Z5Conv3PfS_S_S_iii)
        /*00a0*/ 	.short	0x0380
        /*00a2*/ 	.short	0x002c


	//----- nvinfo : EIATTR_SW_WAR
	.align		4
.L_290:
        /*00a4*/ 	.byte	0x04, 0x36
        /*00a6*/ 	.short	(.L_292 - .L_291)
.L_291:
        /*00a8*/ 	.word	0x00000008
.L_292:


//--------------------- .nv.info._Z19batch_normalizationPfiS_S_S_S_f --------------------------
	.section	.nv.info._Z19batch_normalizationPfiS_S_S_S_f,"",@"SHT_CUDA_INFO"
	.sectionflags	@""
	.align	4


	//----- nvinfo : EIATTR_CUDA_API_VERSION
	.align		4
        /*0000*/ 	.byte	0x04, 0x37
        /*0002*/ 	.short	(.L_294 - .L_293)
.L_293:
        /*0004*/ 	.word	0x00000082


	//----- nvinfo : EIATTR_KPARAM_INFO
	.align		4
.L_294:
        /*0008*/ 	.byte	0x04, 0x17
        /*000a*/ 	.short	(.L_296 - .L_295)
.L_295:
        /*000c*/ 	.word	0x00000000
        /*0010*/ 	.short	0x0006
        /*0012*/ 	.short	0x0030
        /*0014*/ 	.byte	0x00, 0xf0, 0x11, 0x00


	//----- nvinfo : EIATTR_KPARAM_INFO
	.align		4
.L_296:
        /*0018*/ 	.byte	0x04, 0x17
        /*001a*/ 	.short	(.L_298 - .L_297)
.L_297:
        /*001c*/ 	.word	0x00000000
        /*0020*/ 	.short	0x0005
        /*0022*/ 	.short	0x0028
        /*0024*/ 	.byte	0x00, 0xf5, 0x21, 0x00


	//----- nvinfo : EIATTR_KPARAM_INFO
	.align		4
.L_298:
        /*0028*/ 	.byte	0x04, 0x17
        /*002a*/ 	.short	(.L_300 - .L_299)
.L_299:
        /*002c*/ 	.word	0x00000000
        /*0030*/ 	.short	0x0004
        /*0032*/ 	.short	0x0020
        /*0034*/ 	.byte	0x00, 0xf5, 0x21, 0x00


	//----- nvinfo : EIATTR_KPARAM_INFO
	.align		4
.L_300:
        /*0038*/ 	.byte	0x04, 0x17
        /*003a*/ 	.short	(.L_302 - .L_301)
.L_301:
        /*003c*/ 	.word	0x00000000
        /*0040*/ 	.short	0x0003
        /*0042*/ 	.short	0x0018
        /*0044*/ 	.byte	0x00, 0xf5, 0x21, 0x00


	//----- nvinfo : EIATTR_KPARAM_INFO
	.align		4
.L_302:
        /*0048*/ 	.byte	0x04, 0x17
        /*004a*/ 	.short	(.L_304 - .L_303)
.L_303:
        /*004c*/ 	.word	0x00000000
        /*0050*/ 	.short	0x0002
        /*0052*/ 	.short	0x0010
        /*0054*/ 	.byte	0x00, 0xf5, 0x21, 0x00


	//----- nvinfo : EIATTR_KPARAM_INFO
	.align		4
.L_304:
        /*0058*/ 	.byte	0x04, 0x17
        /*005a*/ 	.short	(.L_306 - .L_305)
.L_305:
        /*005c*/ 	.word	0x00000000
        /*0060*/ 	.short	0x0001
        /*0062*/ 	.short	0x0008
        /*0064*/ 	.byte	0x00, 0xf0, 0x11, 0x00


	//----- nvinfo : EIATTR_KPARAM_INFO
	.align		4
.L_306:
        /*0068*/ 	.byte	0x04, 0x17
        /*006a*/ 	.short	(.L_308 - .L_307)
.L_307:
        /*006c*/ 	.word	0x00000000
        /*0070*/ 	.short	0x0000
        /*0072*/ 	.short	0x0000
        /*0074*/ 	.byte	0x00, 0xf5, 0x21, 0x00


	//----- nvinfo : EIATTR_SPARSE_MMA_MASK
	.align		4
.L_308:
        /*0078*/ 	.byte	0x03, 0x50
        /*007a*/ 	.short	0x0000


	//----- nvinfo : EIATTR_MAXREG_COUNT
	.align		4
        /*007c*/ 	.byte	0x03, 0x1b
        /*007e*/ 	.short	0x00ff


	//----- nvinfo : EIATTR_MERCURY_ISA_VERSION
	.align		4
        /*0080*/ 	.byte	0x03, 0x5f
        /*0082*/ 	.short	0x0101


	//----- nvinfo : EIATTR_VRC_CTA_INIT_COUNT
	.align		4
        /*0084*/ 	.byte	0x02, 0x4a
	.zero		1
	.zero		1


	//----- nvinfo : EIATTR_EXIT_INSTR_OFFSETS
	.align		4
        /*0088*/ 	.byte	0x04, 0x1c
        /*008a*/ 	.short	(.L_310 - .L_309)


	//   ....[0]....
.L_309:
        /*008c*/ 	.word	0x00000040


	//   ....[1]....
        /*0090*/ 	.word	0x00000500


	//   ....[2]....
        /*0094*/ 	.word	0x00000f60


	//----- nvinfo : EIATTR_CRS_STACK_SIZE
	.align		4
.L_310:
        /*0098*/ 	.byte	0x04, 0x1e
        /*009a*/ 	.short	(.L_312 - .L_311)
.L_311:
        /*009c*/ 	.word	0x00000000


	//----- nvinfo : EIATTR_CBANK_PARAM_SIZE
	.align		4
.L_312:
        /*00a0*/ 	.byte	0x03, 0x19
        /*00a2*/ 	.short	0x0034


	//----- nvinfo : EIATTR_PARAM_CBANK
	.align		4
        /*00a4*/ 	.byte	0x04, 0x0a
        /*00a6*/ 	.short	(.L_314 - .L_313)
	.align		4
.L_313:
        /*00a8*/ 	.word	index@(.nv.constant0._Z19batch_normalizationPfiS_S_S_S_f)
        /*00ac*/ 	.short	0x0380
        /*00ae*/ 	.short	0x0034


	//----- nvinfo : EIATTR_SW_WAR
	.align		4
.L_314:
        /*00b0*/ 	.byte	0x04, 0x36
        /*00b2*/ 	.short	(.L_316 - .L_315)
.L_315:
        /*00b4*/ 	.word	0x00000008
.L_316:


//--------------------- .nv.info._Z6dense2PfS_S_S_iii --------------------------
	.section	.nv.info._Z6dense2PfS_S_S_iii,"",@"SHT_CUDA_INFO"
	.sectionflags	@""
	.align	4


	//----- nvinfo : EIATTR_CUDA_API_VERSION
	.align		4
        /*0000*/ 	.byte	0x04, 0x37
        /*0002*/ 	.short	(.L_318 - .L_317)
.L_317:
        /*0004*/ 	.word	0x00000082


	//----- nvinfo : EIATTR_KPARAM_INFO
	.align		4
.L_318:
        /*0008*/ 	.byte	0x04, 0x17
        /*000a*/ 	.short	(.L_320 - .L_319)
.L_319:
        /*000c*/ 	.word	0x00000000
        /*0010*/ 	.short	0x0006
        /*0012*/ 	.short	0x0028
        /*0014*/ 	.byte	0x00, 0xf0, 0x11, 0x00


	//----- nvinfo : EIATTR_KPARAM_INFO
	.align		4
.L_320:
        /*0018*/ 	.byte	0x04, 0x17
        /*001a*/ 	.short	(.L_322 - .L_321)
.L_321:
        /*001c*/ 	.word	0x00000000
        /*0020*/ 	.short	0x0005
        /*0022*/ 	.short	0x0024
        /*0024*/ 	.byte	0x00, 0xf0, 0x11, 0x00


	//----- nvinfo : EIATTR_KPARAM_INFO
	.align		4
.L_322:
        /*0028*/ 	.byte	0x04, 0x17
        /*002a*/ 	.short	(.L_324 - .L_323)
.L_323:
        /*002c*/ 	.word	0x00000000
        /*0030*/ 	.short	0x0004
        /*0032*/ 	.short	0x0020
        /*0034*/ 	.byte	0x00, 0xf0, 0x11, 0x00


	//----- nvinfo : EIATTR_KPARAM_INFO
	.align		4
.L_324:
        /*0038*/ 	.byte	0x04, 0x17
        /*003a*/ 	.short	(.L_326 - .L_325)
.L_325:
        /*003c*/ 	.word	0x00000000
        /*0040*/ 	.short	0x0003
        /*0042*/ 	.short	0x0018
        /*0044*/ 	.byte	0x00, 0xf5, 0x21, 0x00


	//----- nvinfo : EIATTR_KPARAM_INFO
	.align		4
.L_326:
        /*0048*/ 	.byte	0x04, 0x17
        /*004a*/ 	.short	(.L_328 - .L_327)
.L_327:
        /*004c*/ 	.word	0x00000000
        /*0050*/ 	.short	0x0002
        /*0052*/ 	.short	0x0010
        /*0054*/ 	.byte	0x00, 0xf5, 0x21, 0x00


	//----- nvinfo : EIATTR_KPARAM_INFO
	.align		4
.L_328:
        /*0058*/ 	.byte	0x04, 0x17
        /*005a*/ 	.short	(.L_330 - .L_329)
.L_329:
        /*005c*/ 	.word	0x00000000
        /*0060*/ 	.short	0x0001
        /*0062*/ 	.short	0x0008
        /*0064*/ 	.byte	0x00, 0xf5, 0x21, 0x00


	//----- nvinfo : EIATTR_KPARAM_INFO
	.align		4
.L_330:
        /*0068*/ 	.byte	0x04, 0x17
        /*006a*/ 	.short	(.L_332 - .L_331)
.L_331:
        /*006c*/ 	.word	0x00000000
        /*0070*/ 	.short	0x0000
        /*0072*/ 	.short	0x0000
        /*0074*/ 	.byte	0x00, 0xf5, 0x21, 0x00


	//----- nvinfo : EIATTR_SPARSE_MMA_MASK
	.align		4
.L_332:
        /*0078*/ 	.byte	0x03, 0x50
        /*007a*/ 	.short	0x0000


	//----- nvinfo : EIATTR_MAXREG_COUNT
	.align		4
        /*007c*/ 	.byte	0x03, 0x1b
        /*007e*/ 	.short	0x00ff


	//----- nvinfo : EIATTR_MERCURY_ISA_VERSION
	.align		4
        /*0080*/ 	.byte	0x03, 0x5f
        /*0082*/ 	.short	0x0101


	//----- nvinfo : EIATTR_VRC_CTA_INIT_COUNT
	.align		4
        /*0084*/ 	.byte	0x02, 0x4a
	.zero		1
	.zero		1


	//----- nvinfo : EIATTR_EXIT_INSTR_OFFSETS
	.align		4
        /*0088*/ 	.byte	0x04, 0x1c
        /*008a*/ 	.short	(.L_334 - .L_333)


	//   ....[0]....
.L_333:
        /*008c*/ 	.word	0x00000040


	//   ....[1]....
        /*0090*/ 	.word	0x00000b10


	//   ....[2]....
        /*0094*/ 	.word	0x00001510


	//----- nvinfo : EIATTR_CBANK_PARAM_SIZE
	.align		4
.L_334:
        /*0098*/ 	.byte	0x03, 0x19
        /*009a*/ 	.short	0x002c


	//----- nvinfo : EIATTR_PARAM_CBANK
	.align		4
        /*009c*/ 	.byte	0x04, 0x0a
        /*009e*/ 	.short	(.L_336 - .L_335)
	.align		4
.L_335:
        /*00a0*/ 	.word	index@(.nv.constant0._Z6dense2PfS_S_S_iii)
        /*00a4*/ 	.short	0x0380
        /*00a6*/ 	.short	0x002c


	//----- nvinfo : EIATTR_SW_WAR
	.align		4
.L_336:
        /*00a8*/ 	.byte	0x04, 0x36
        /*00aa*/ 	.short	(.L_338 - .L_337)
.L_337:
        /*00ac*/ 	.word	0x00000008
.L_338:


//--------------------- .nv.info._Z5densePfS_S_S_iii --------------------------
	.section	.nv.info._Z5densePfS_S_S_iii,"",@"SHT_CUDA_INFO"
	.sectionflags	@""
	.align	4


	//----- nvinfo : EIATTR_CUDA_API_VERSION
	.align		4
        /*0000*/ 	.byte	0x04, 0x37
        /*0002*/ 	.short	(.L_340 - .L_339)
.L_339:
        /*0004*/ 	.word	0x00000082


	//----- nvinfo : EIATTR_KPARAM_INFO
	.align		4
.L_340:
        /*0008*/ 	.byte	0x04, 0x17
        /*000a*/ 	.short	(.L_342 - .L_341)
.L_341:
        /*000c*/ 	.word	0x00000000
        /*0010*/ 	.short	0x0006
        /*0012*/ 	.short	0x0028
        /*0014*/ 	.byte	0x00, 0xf0, 0x11, 0x00


	//----- nvinfo : EIATTR_KPARAM_INFO
	.align		4
.L_342:
        /*0018*/ 	.byte	0x04, 0x17
        /*001a*/ 	.short	(.L_344 - .L_343)
.L_343:
        /*001c*/ 	.word	0x00000000
        /*0020*/ 	.short	0x0005
        /*0022*/ 	.short	0x0024
        /*0024*/ 	.byte	0x00, 0xf0, 0x11, 0x00


	//----- nvinfo : EIATTR_KPARAM_INFO
	.align		4
.L_344:
        /*0028*/ 	.byte	0x04, 0x17
        /*002a*/ 	.short	(.L_346 - .L_345)
.L_345:
        /*002c*/ 	.word	0x00000000
        /*0030*/ 	.short	0x0004
        /*0032*/ 	.short	0x0020
        /*0034*/ 	.byte	0x00, 0xf0, 0x11, 0x00


	//----- nvinfo : EIATTR_KPARAM_INFO
	.align		4
.L_346:
        /*0038*/ 	.byte	0x04, 0x17
        /*003a*/ 	.short	(.L_348 - .L_347)
.L_347:
        /*003c*/ 	.word	0x00000000
        /*0040*/ 	.short	0x0003
        /*0042*/ 	.short	0x0018
        /*0044*/ 	.byte	0x00, 0xf5, 0x21, 0x00


	//----- nvinfo : EIATTR_KPARAM_INFO
	.align		4
.L_348:
        /*0048*/ 	.byte	0x04, 0x17
        /*004a*/ 	.short	(.L_350 - .L_349)
.L_349:
        /*004c*/ 	.word	0x00000000
        /*0050*/ 	.short	0x0002
        /*0052*/ 	.short	0x0010
        /*0054*/ 	.byte	0x00, 0xf5, 0x21, 0x00


	//----- nvinfo : EIATTR_KPARAM_INFO
	.align		4
.L_350:
        /*0058*/ 	.byte	0x04, 0x17
        /*005a*/ 	.short	(.L_352 - .L_351)
.L_351:
        /*005c*/ 	.word	0x00000000
        /*0060*/ 	.short	0x0001
        /*0062*/ 	.short	0x0008
        /*0064*/ 	.byte	0x00, 0xf5, 0x21, 0x00


	//----- nvinfo : EIATTR_KPARAM_INFO
	.align		4
.L_352:
        /*0068*/ 	.byte	0x04, 0x17
        /*006a*/ 	.short	(.L_354 - .L_353)
.L_353:
        /*006c*/ 	.word	0x00000000
        /*0070*/ 	.short	0x0000
        /*0072*/ 	.short	0x0000
        /*0074*/ 	.byte	0x00, 0xf5, 0x21, 0x00


	//----- nvinfo : EIATTR_SPARSE_MMA_MASK
	.align		4
.L_354:
        /*0078*/ 	.byte	0x03, 0x50
        /*007a*/ 	.short	0x0000


	//----- nvinfo : EIATTR_MAXREG_COUNT
	.align		4
        /*007c*/ 	.byte	0x03, 0x1b
        /*007e*/ 	.short	0x00ff


	//----- nvinfo : EIATTR_MERCURY_ISA_VERSION
	.align		4
        /*0080*/ 	.byte	0x03, 0x5f
        /*0082*/ 	.short	0x0101


	//----- nvinfo : EIATTR_VRC_CTA_INIT_COUNT
	.align		4
        /*0084*/ 	.byte	0x02, 0x4a
	.zero		1
	.zero		1


	//----- nvinfo : EIATTR_EXIT_INSTR_OFFSETS
	.align		4
        /*0088*/ 	.byte	0x04, 0x1c
        /*008a*/ 	.short	(.L_356 - .L_355)


	//   ....[0]....
.L_355:
        /*008c*/ 	.word	0x00000930


	//----- nvinfo : EIATTR_CBANK_PARAM_SIZE
	.align		4
.L_356:
        /*0090*/ 	.byte	0x03, 0x19
        /*0092*/ 	.short	0x002c


	//----- nvinfo : EIATTR_PARAM_CBANK
	.align		4
        /*0094*/ 	.byte	0x04, 0x0a
        /*0096*/ 	.short	(.L_358 - .L_357)
	.align		4
.L_357:
        /*0098*/ 	.word	index@(.nv.constant0._Z5densePfS_S_S_iii)
        /*009c*/ 	.short	0x0380
        /*009e*/ 	.short	0x002c


	//----- nvinfo : EIATTR_SW_WAR
	.align		4
.L_358:
        /*00a0*/ 	.byte	0x04, 0x36
        /*00a2*/ 	.short	(.L_360 - .L_359)
.L_359:
        /*00a4*/ 	.word	0x00000008
.L_360:


//--------------------- .nv.info._Z4ReluPfj       --------------------------
	.section	.nv.info._Z4ReluPfj,"",@"SHT_CUDA_INFO"
	.sectionflags	@""
	.align	4


	//----- nvinfo : EIATTR_CUDA_API_VERSION
	.align		4
        /*0000*/ 	.byte	0x04, 0x37
        /*0002*/ 	.short	(.L_362 - .L_361)
.L_361:
        /*0004*/ 	.word	0x00000082


	//----- nvinfo : EIATTR_KPARAM_INFO
	.align		4
.L_362:
        /*0008*/ 	.byte	0x04, 0x17
        /*000a*/ 	.short	(.L_364 - .L_363)
.L_363:
        /*000c*/ 	.word	0x00000000
        /*0010*/ 	.short	0x0001
        /*0012*/ 	.short	0x0008
        /*0014*/ 	.byte	0x00, 0xf0, 0x11, 0x00


	//----- nvinfo : EIATTR_KPARAM_INFO
	.align		4
.L_364:
        /*0018*/ 	.byte	0x04, 0x17
        /*001a*/ 	.short	(.L_366 - .L_365)
.L_365:
        /*001c*/ 	.word	0x00000000
        /*0020*/ 	.short	0x0000
        /*0022*/ 	.short	0x0000
        /*0024*/ 	.byte	0x00, 0xf5, 0x21, 0x00


	//----- nvinfo : EIATTR_SPARSE_MMA_MASK
	.align		4
.L_366:
        /*0028*/ 	.byte	0x03, 0x50
        /*002a*/ 	.short	0x0000


	//----- nvinfo : EIATTR_MAXREG_COUNT
	.align		4
        /*002c*/ 	.byte	0x03, 0x1b
        /*002e*/ 	.short	0x00ff


	//----- nvinfo : EIATTR_MERCURY_ISA_VERSION
	.align		4
        /*0030*/ 	.byte	0x03, 0x5f
        /*0032*/ 	.short	0x0101


	//----- nvinfo : EIATTR_VRC_CTA_INIT_COUNT
	.align		4
        /*0034*/ 	.byte	0x02, 0x4a
	.zero		1
	.zero		1


	//----- nvinfo : EIATTR_EXIT_INSTR_OFFSETS
	.align		4
        /*0038*/ 	.byte	0x04, 0x1c
        /*003a*/ 	.short	(.L_368 - .L_367)


	//   ....[0]....
.L_367:
        /*003c*/ 	.word	0x00000070


	//   ....[1]....
        /*0040*/ 	.word	0x00000140


	//----- nvinfo : EIATTR_CRS_STACK_SIZE
	.align		4
.L_368:
        /*0044*/ 	.byte	0x04, 0x1e
        /*0046*/ 	.short	(.L_370 - .L_369)
.L_369:
        /*0048*/ 	.word	0x00000000


	//----- nvinfo : EIATTR_CBANK_PARAM_SIZE
	.align		4
.L_370:
        /*004c*/ 	.byte	0x03, 0x19
        /*004e*/ 	.short	0x000c


	//----- nvinfo : EIATTR_PARAM_CBANK
	.align		4
        /*0050*/ 	.byte	0x04, 0x0a
        /*0052*/ 	.short	(.L_372 - .L_371)
	.align		4
.L_371:
        /*0054*/ 	.word	index@(.nv.constant0._Z4ReluPfj)
        /*0058*/ 	.short	0x0380
        /*005a*/ 	.short	0x000c


	//----- nvinfo : EIATTR_SW_WAR
	.align		4
.L_372:
        /*005c*/ 	.byte	0x04, 0x36
        /*005e*/ 	.short	(.L_374 - .L_373)
.L_373:
        /*0060*/ 	.word	0x00000008
.L_374:


//--------------------- .nv.callgraph             --------------------------
	.section	.nv.callgraph,"",@"SHT_CUDA_CALLGRAPH"
	.align	4
	.sectionentsize	8
	.align		4
        /*0000*/ 	.word	0x00000000
	.align		4
        /*0004*/ 	.word	0xffffffff
	.align		4
        /*0008*/ 	.word	0x00000000
	.align		4
        /*000c*/ 	.word	0xfffffffe
	.align		4
        /*0010*/ 	.word	0x00000000
	.align		4
        /*0014*/ 	.word	0xfffffffd
	.align		4
        /*0018*/ 	.word	0x00000000
	.align		4
        /*001c*/ 	.word	0xfffffffc


//--------------------- .nv.constant4             --------------------------
	.section	.nv.constant4,"a",@progbits
	.align	8
	.align		8
.nv.constant4:
        /*0000*/ 	.dword	_ZN34_INTERNAL_b907b28e_4_k_cu_43c7a3484cuda3std3__45__cpo5beginE
	.align		8
        /*0008*/ 	.dword	_ZN34_INTERNAL_b907b28e_4_k_cu_43c7a3484cuda3std3__45__cpo3endE
	.align		8
        /*0010*/ 	.dword	_ZN34_INTERNAL_b907b28e_4_k_cu_43c7a3484cuda3std3__45__cpo6cbeginE
	.align		8
        /*0018*/ 	.dword	_ZN34_INTERNAL_b907b28e_4_k_cu_43c7a3484cuda3std3__45__cpo4cendE
	.align		8
        /*0020*/ 	.dword	_ZN34_INTERNAL_b907b28e_4_k_cu_43c7a3484cuda3std3__45__cpo6rbeginE
	.align		8
        /*0028*/ 	.dword	_ZN34_INTERNAL_b907b28e_4_k_cu_43c7a3484cuda3std3__45__cpo4rendE
	.align		8
        /*0030*/ 	.dword	_ZN34_INTERNAL_b907b28e_4_k_cu_43c7a3484cuda3std3__45__cpo7crbeginE
	.align		8
        /*0038*/ 	.dword	_ZN34_INTERNAL_b907b28e_4_k_cu_43c7a3484cuda3std3__45__cpo5crendE
	.align		8
        /*0040*/ 	.dword	_ZN34_INTERNAL_b907b28e_4_k_cu_43c7a3484cuda3std3__436_GLOBAL__N__b907b28e_4_k_cu_43c7a3486ignoreE
	.align		8
        /*0048*/ 	.dword	_ZN34_INTERNAL_b907b28e_4_k_cu_43c7a3484cuda3std3__419piecewise_constructE
	.align		8
        /*0050*/ 	.dword	_ZN34_INTERNAL_b907b28e_4_k_cu_43c7a3484cuda3std3__48in_placeE
	.align		8
        /*0058*/ 	.dword	_ZN34_INTERNAL_b907b28e_4_k_cu_43c7a3484cuda3std3__420unreachable_sentinelE
	.align		8
        /*0060*/ 	.dword	_ZN34_INTERNAL_b907b28e_4_k_cu_43c7a3484cuda3std3__47nulloptE
	.align		8
        /*0068*/ 	.dword	_ZN34_INTERNAL_b907b28e_4_k_cu_43c7a3484cuda3std3__48unexpectE
	.align		8
        /*0070*/ 	.dword	_ZN34_INTERNAL_b907b28e_4_k_cu_43c7a3484cuda3std6ranges3__45__cpo4swapE
	.align		8
        /*0078*/ 	.dword	_ZN34_INTERNAL_b907b28e_4_k_cu_43c7a3484cuda3std6ranges3__45__cpo9iter_moveE
	.align		8
        /*0080*/ 	.dword	_ZN34_INTERNAL_b907b28e_4_k_cu_43c7a3484cuda3std6ranges3__45__cpo5beginE
	.align		8
        /*0088*/ 	.dword	_ZN34_INTERNAL_b907b28e_4_k_cu_43c7a3484cuda3std6ranges3__45__cpo3endE
	.align		8
        /*0090*/ 	.dword	_ZN34_INTERNAL_b907b28e_4_k_cu_43c7a3484cuda3std6ranges3__45__cpo6cbeginE
	.align		8
        /*0098*/ 	.dword	_ZN34_INTERNAL_b907b28e_4_k_cu_43c7a3484cuda3std6ranges3__45__cpo4cendE
	.align		8
        /*00a0*/ 	.dword	_ZN34_INTERNAL_b907b28e_4_k_cu_43c7a3484cuda3std6ranges3__45__cpo7advanceE
	.align		8
        /*00a8*/ 	.dword	_ZN34_INTERNAL_b907b28e_4_k_cu_43c7a3484cuda3std6ranges3__45__cpo9iter_swapE
	.align		8
        /*00b0*/ 	.dword	_ZN34_INTERNAL_b907b28e_4_k_cu_43c7a3484cuda3std6ranges3__45__cpo4nextE
	.align		8
        /*00b8*/ 	.dword	_ZN34_INTERNAL_b907b28e_4_k_cu_43c7a3484cuda3std6ranges3__45__cpo4prevE
	.align		8
        /*00c0*/ 	.dword	_ZN34_INTERNAL_b907b28e_4_k_cu_43c7a3484cuda3std6ranges3__45__cpo4dataE
	.align		8
        /*00c8*/ 	.dword	_ZN34_INTERNAL_b907b28e_4_k_cu_43c7a3484cuda3std6ranges3__45__cpo5cdataE
	.align		8
        /*00d0*/ 	.dword	_ZN34_INTERNAL_b907b28e_4_k_cu_43c7a3484cuda3std6ranges3__45__cpo4sizeE
	.align		8
        /*00d8*/ 	.dword	_ZN34_INTERNAL_b907b28e_4_k_cu_43c7a3484cuda3std6ranges3__45__cpo5ssizeE
	.align		8
        /*00e0*/ 	.dword	_ZN34_INTERNAL_b907b28e_4_k_cu_43c7a3484cuda3std6ranges3__45__cpo8distanceE
	.align		8
        /*00e8*/ 	.dword	_ZN34_INTERNAL_b907b28e_4_k_cu_43c7a3486thrust24THRUST_300001_SM_1000_NS8cuda_cub3parE
	.align		8
        /*00f0*/ 	.dword	_ZN34_INTERNAL_b907b28e_4_k_cu_43c7a3486thrust24THRUST_300001_SM_1000_NS8cuda_cub10par_nosyncE
	.align		8
        /*00f8*/ 	.dword	_ZN34_INTERNAL_b907b28e_4_k_cu_43c7a3486thrust24THRUST_300001_SM_1000_NS6system6detail10sequential3seqE
	.align		8
        /*0100*/ 	.dword	_ZN34_INTERNAL_b907b28e_4_k_cu_43c7a3486thrust24THRUST_300001_SM_1000_NS6system3cpp3parE
	.align		8
        /*0108*/ 	.dword	_ZN34_INTERNAL_b907b28e_4_k_cu_43c7a3486thrust24THRUST_300001_SM_1000_NS12placeholders2_1E
	.align		8
        /*0110*/ 	.dword	_ZN34_INTERNAL_b907b28e_4_k_cu_43c7a3486thrust24THRUST_300001_SM_1000_NS12placeholders2_2E
	.align		8
        /*0118*/ 	.dword	_ZN34_INTERNAL_b907b28e_4_k_cu_43c7a3486thrust24THRUST_300001_SM_1000_NS12placeholders2_3E
	.align		8
        /*0120*/ 	.dword	_ZN34_INTERNAL_b907b28e_4_k_cu_43c7a3486thrust24THRUST_300001_SM_1000_NS12placeholders2_4E
	.align		8
        /*0128*/ 	.dword	_ZN34_INTERNAL_b907b28e_4_k_cu_43c7a3486thrust24THRUST_300001_SM_1000_NS12placeholders2_5E
	.align		8
        /*0130*/ 	.dword	_ZN34_INTERNAL_b907b28e_4_k_cu_43c7a3486thrust24THRUST_300001_SM_1000_NS12placeholders2_6E
	.align		8
        /*0138*/ 	.dword	_ZN34_INTERNAL_b907b28e_4_k_cu_43c7a3486thrust24THRUST_300001_SM_1000_NS12placeholders2_7E
	.align		8
        /*0140*/ 	.dword	_ZN34_INTERNAL_b907b28e_4_k_cu_43c7a3486thrust24THRUST_300001_SM_1000_NS12placeholders2_8E
	.align		8
        /*0148*/ 	.dword	_ZN34_INTERNAL_b907b28e_4_k_cu_43c7a3486thrust24THRUST_300001_SM_1000_NS12placeholders2_9E
	.align		8
        /*0150*/ 	.dword	_ZN34_INTERNAL_b907b28e_4_k_cu_43c7a3486thrust24THRUST_300001_SM_1000_NS12placeholders3_10E
	.align		8
        /*0158*/ 	.dword	_ZN34_INTERNAL_b907b28e_4_k_cu_43c7a3486thrust24THRUST_300001_SM_1000_NS3seqE
	.align		8
        /*0160*/ 	.dword	_ZN34_INTERNAL_b907b28e_4_k_cu_43c7a3486thrust24THRUST_300001_SM_1000_NS6deviceE


//--------------------- .text._ZN3cub18CUB_300001_SM_10006detail11EmptyKernelIvEEvv --------------------------
	.section	.text._ZN3cub18CUB_300001_SM_10006detail11EmptyKernelIvEEvv,"ax",@progbits
	.align	128
        .global         _ZN3cub18CUB_300001_SM_10006detail11EmptyKernelIvEEvv
        .type           _ZN3cub18CUB_300001_SM_10006detail11EmptyKernelIvEEvv,@function
        .size           _ZN3cub18CUB_300001_SM_10006detail11EmptyKernelIvEEvv,(.L_x_143 - _ZN3cub18CUB_300001_SM_10006detail11EmptyKernelIvEEvv)
        .other          _ZN3cub18CUB_300001_SM_10006detail11EmptyKernelIvEEvv,@"STO_CUDA_ENTRY STV_DEFAULT"
_ZN3cub18CUB_300001_SM_10006detail11EmptyKernelIvEEvv:
.text._ZN3cub18CUB_300001_SM_10006detail11EmptyKernelIvEEvv:
[----:B------:R-:W-:Y:S01]  /*0000*/  LDC R1, c[0x0][0x37c] ;  /* 0x0000df00ff017b82 */ /* 0x000fe20000000800 */
[----:B------:R-:W-:Y:S05]  /*0010*/  EXIT ;  /* 0x000000000000794d */ /* 0x000fea0003800000 */
.L_x_0:
[----:B------:R-:W-:-:S00]  /*0020*/  BRA `(.L_x_0) ;  /* 0xfffffffc00fc7947 */ /* 0x000fc0000383ffff */
[----:B------:R-:W-:-:S00]  /*0030*/  NOP ;  /* 0x0000000000007918 */ /* 0x000fc00000000000 */
        /* <DEDUP_REMOVED lines=12> */
.L_x_143:


//--------------------- .text._Z6Conv2dPfS_iiiS_S_ --------------------------
	.section	.text._Z6Conv2dPfS_iiiS_S_,"ax",@progbits
	.align	128
        .global         _Z6Conv2dPfS_iiiS_S_
        .type           _Z6Conv2dPfS_iiiS_S_,@function
        .size           _Z6Conv2dPfS_iiiS_S_,(.L_x_144 - _Z6Conv2dPfS_iiiS_S_)
        .other          _Z6Conv2dPfS_iiiS_S_,@"STO_CUDA_ENTRY STV_DEFAULT"
_Z6Conv2dPfS_iiiS_S_:
.text._Z6Conv2dPfS_iiiS_S_:
[----:B------:R-:W-:Y:S08]  /*0000*/  LDC R1, c[0x0][0x37c] ;  /* 0x0000df00ff017b82 */ /* 0x000ff00000000800 */
[----:B------:R-:W0:Y:S02]  /*0010*/  LDC R0, c[0x0][0x398] ;  /* 0x0000e600ff007b82 */ /* 0x000e240000000800 */
[----:B0-----:R-:W-:-:S13]  /*0020*/  ISETP.GE.AND P0, PT, R0, 0x1, PT ;  /* 0x000000010000780c */ /* 0x001fda0003f06270 */
[----:B------:R-:W-:Y:S05]  /*0030*/  @!P0 EXIT ;  /* 0x000000000000894d */ /* 0x000fea0003800000 */
[----:B------:R-:W0:Y:S02]  /*0040*/  LDC R9, c[0x0][0x390] ;  /* 0x0000e400ff097b82 */ /* 0x000e240000000800 */
[----:B0-----:R-:W-:-:S13]  /*0050*/  ISETP.NE.AND P0, PT, R9, RZ, PT ;  /* 0x000000ff0900720c */ /* 0x001fda0003f05270 */
[----:B------:R-:W-:Y:S05]  /*0060*/  @!P0 EXIT ;  /* 0x000000000000894d */ /* 0x000fea0003800000 */
[----:B------:R-:W0:Y:S01]  /*0070*/  LDC R10, c[0x0][0x394] ;  /* 0x0000e500ff0a7b82 */ /* 0x000e220000000800 */
[----:B------:R-:W1:Y:S01]  /*0080*/  LDCU.64 UR4, c[0x0][0x358] ;  /* 0x00006b00ff0477ac */ /* 0x000e620008000a00 */
[----:B------:R-:W-:Y:S01]  /*0090*/  IMAD R9, R9, R9, RZ ;  /* 0x0000000909097224 */ /* 0x000fe200078e02ff */
[----:B0-----:R-:W-:-:S13]  /*00a0*/  ISETP.GE.AND P0, PT, R10, 0x1, PT ;  /* 0x000000010a00780c */ /* 0x001fda0003f06270 */
[----:B-1----:R-:W-:Y:S05]  /*00b0*/  @!P0 BRA `(.L_x_1) ;  /* 0x0000000800008947 */ /* 0x002fea0003800000 */
[----:B------:R-:W-:Y:S01]  /*00c0*/  LEA R10, R10, R10, 0x3 ;  /* 0x0000000a0a0a7211 */ /* 0x000fe200078e18ff */
[----:B------:R-:W-:Y:S01]  /*00d0*/  HFMA2 R5, -RZ, RZ, 0, 0 ;  /* 0x00000000ff057431 */ /* 0x000fe200000001ff */
[----:B------:R-:W-:Y:S02]  /*00e0*/  VIMNMX.U32 R7, PT, PT, R9, 0x1, !PT ;  /* 0x0000000109077848 */ /* 0x000fe40007fe0000 */
[----:B------:R-:W-:-:S04]  /*00f0*/  VIMNMX R8, PT, PT, R10, 0x1, !PT ;  /* 0x000000010a087848 */ /* 0x000fc80007fe0100 */
[C---:B------:R-:W-:Y:S02]  /*0100*/  LOP3.LUT R6, R8.reuse, 0x7ffffff8, RZ, 0xc0, !PT ;  /* 0x7ffffff808067812 */ /* 0x040fe400078ec0ff */
[C---:B------:R-:W-:Y:S02]  /*0110*/  LOP3.LUT R4, R8.reuse, 0x7, RZ, 0xc0, !PT ;  /* 0x0000000708047812 */ /* 0x040fe400078ec0ff */
[----:B------:R-:W-:Y:S02]  /*0120*/  LOP3.LUT R3, R8, 0x3, RZ, 0xc0, !PT ;  /* 0x0000000308037812 */ /* 0x000fe400078ec0ff */
[----:B------:R-:W-:-:S07]  /*0130*/  IADD3 R2, PT, PT, -R6, RZ, RZ ;  /* 0x000000ff06027210 */ /* 0x000fce0007ffe1ff */
.L_x_7:
[----:B0-----:R-:W-:-:S07]  /*0140*/  MOV R0, RZ ;  /* 0x000000ff00007202 */ /* 0x001fce0000000f00 */
.L_x_6:
[----:B------:R-:W-:Y:S01]  /*0150*/  ISETP.GE.AND P0, PT, R10, 0x8, PT ;  /* 0x000000080a00780c */ /* 0x000fe20003f06270 */
[----:B0-----:R-:W-:Y:S01]  /*0160*/  HFMA2 R11, -RZ, RZ, 0, 0 ;  /* 0x00000000ff0b7431 */ /* 0x001fe200000001ff */
[----:B------:R-:W-:-:S11]  /*0170*/  MOV R14, RZ ;  /* 0x000000ff000e7202 */ /* 0x000fd60000000f00 */
[----:B------:R-:W-:Y:S05]  /*0180*/  @!P0 BRA `(.L_x_2) ;  /* 0x0000000000b48947 */ /* 0x000fea0003800000 */
[----:B------:R-:W-:Y:S01]  /*0190*/  IMAD R11, R5, R10, RZ ;  /* 0x0000000a050b7224 */ /* 0x000fe200078e02ff */
[----:B------:R-:W-:Y:S02]  /*01a0*/  MOV R14, RZ ;  /* 0x000000ff000e7202 */ /* 0x000fe40000000f00 */
[----:B------:R-:W-:Y:S02]  /*01b0*/  MOV R20, R0 ;  /* 0x0000000000147202 */ /* 0x000fe40000000f00 */
[----:B------:R-:W-:-:S07]  /*01c0*/  MOV R21, R2 ;  /* 0x0000000200157202 */ /* 0x000fce0000000f00 */
.L_x_3:
[----:B------:R-:W0:Y:S08]  /*01d0*/  LDC.64 R12, c[0x0][0x388] ;  /* 0x0000e200ff0c7b82 */ /* 0x000e300000000a00 */
[----:B------:R-:W1:Y:S01]  /*01e0*/  LDC.64 R22, c[0x0][0x3a8] ;  /* 0x0000ea00ff167b82 */ /* 0x000e620000000a00 */
[----:B0-----:R-:W-:-:S05]  /*01f0*/  IMAD.WIDE R12, R11, 0x4, R12 ;  /* 0x000000040b0c7825 */ /* 0x001fca00078e020c */
[----:B------:R-:W2:Y:S01]  /*0200*/  LDG.E R15, desc[UR4][R12.64] ;  /* 0x000000040c0f7981 */ /* 0x000ea2000c1e1900 */
[----:B-1----:R-:W-:-:S03]  /*0210*/  IMAD.WIDE R22, R20, 0x4, R22 ;  /* 0x0000000414167825 */ /* 0x002fc600078e0216 */
[----:B------:R-:W3:Y:S04]  /*0220*/  LDG.E R18, desc[UR4][R12.64+0x4] ;  /* 0x000004040c127981 */ /* 0x000ee8000c1e1900 */
[----:B------:R0:W2:Y:S04]  /*0230*/  LDG.E R28, desc[UR4][R22.64] ;  /* 0x00000004161c7981 */ /* 0x0000a8000c1e1900 */
[----:B------:R-:W4:Y:S01]  /*0240*/  LDG.E R26, desc[UR4][R12.64+0x8] ;  /* 0x000008040c1a7981 */ /* 0x000f22000c1e1900 */
[----:B0-----:R-:W-:-:S05]  /*0250*/  IMAD.WIDE R22, R9, 0x4, R22 ;  /* 0x0000000409167825 */ /* 0x001fca00078e0216 */
[----:B------:R-:W3:Y:S01]  /*0260*/  LDG.E R19, desc[UR4][R22.64] ;  /* 0x0000000416137981 */ /* 0x000ee2000c1e1900 */
[----:B------:R-:W-:-:S05]  /*0270*/  IMAD.WIDE R24, R9, 0x4, R22 ;  /* 0x0000000409187825 */ /* 0x000fca00078e0216 */
[----:B------:R-:W4:Y:S01]  /*0280*/  LDG.E R27, desc[UR4][R24.64] ;  /* 0x00000004181b7981 */ /* 0x000f22000c1e1900 */
[----:B------:R-:W-:-:S03]  /*0290*/  IMAD.WIDE R16, R9, 0x4, R24 ;  /* 0x0000000409107825 */ /* 0x000fc600078e0218 */
[----:B------:R-:W5:Y:S01]  /*02a0*/  LDG.E R25, desc[UR4][R12.64+0x14] ;  /* 0x000014040c197981 */ /* 0x000f62000c1e1900 */
[----:B--2---:R-:W-:Y:S01]  /*02b0*/  FFMA R29, R15, R28, R14 ;  /* 0x0000001c0f1d7223 */ /* 0x004fe2000000000e */
[C---:B------:R-:W-:Y:S02]  /*02c0*/  IMAD.WIDE R14, R9.reuse, 0x4, R16 ;  /* 0x00000004090e7825 */ /* 0x040fe400078e0210 */
[----:B------:R3:W2:Y:S02]  /*02d0*/  LDG.E R28, desc[UR4][R16.64] ;  /* 0x00000004101c7981 */ /* 0x0006a4000c1e1900 */
[----:B---3--:R-:W-:Y:S01]  /*02e0*/  FFMA R17, R18, R19, R29 ;  /* 0x0000001312117223 */ /* 0x008fe2000000001d */
[C---:B------:R-:W-:Y:S01]  /*02f0*/  IMAD.WIDE R18, R9.reuse, 0x4, R14 ;  /* 0x0000000409127825 */ /* 0x040fe200078e020e */
[----:B------:R-:W2:Y:S03]  /*0300*/  LDG.E R29, desc[UR4][R12.64+0xc] ;  /* 0x00000c040c1d7981 */ /* 0x000ea6000c1e1900 */
[----:B----4-:R-:W-:Y:S01]  /*0310*/  FFMA R26, R26, R27, R17 ;  /* 0x0000001b1a1a7223 */ /* 0x010fe20000000011 */
[----:B------:R-:W3:Y:S01]  /*0320*/  LDG.E R14, desc[UR4][R14.64] ;  /* 0x000000040e0e7981 */ /* 0x000ee2000c1e1900 */
[----:B------:R-:W-:-:S03]  /*0330*/  IMAD.WIDE R22, R9, 0x4, R18 ;  /* 0x0000000409167825 */ /* 0x000fc600078e0212 */
[----:B------:R-:W3:Y:S04]  /*0340*/  LDG.E R27, desc[UR4][R12.64+0x10] ;  /* 0x000010040c1b7981 */ /* 0x000ee8000c1e1900 */
[----:B------:R-:W5:Y:S01]  /*0350*/  LDG.E R18, desc[UR4][R18.64] ;  /* 0x0000000412127981 */ /* 0x000f62000c1e1900 */
[----:B------:R-:W-:-:S03]  /*0360*/  IMAD.WIDE R16, R9, 0x4, R22 ;  /* 0x0000000409107825 */ /* 0x000fc600078e0216 */
[----:B------:R-:W4:Y:S04]  /*0370*/  LDG.E R24, desc[UR4][R22.64] ;  /* 0x0000000416187981 */ /* 0x000f28000c1e1900 */
[----:B------:R-:W4:Y:S04]  /*0380*/  LDG.E R15, desc[UR4][R12.64+0x18] ;  /* 0x000018040c0f7981 */ /* 0x000f28000c1e1900 */
[----:B------:R-:W4:Y:S04]  /*0390*/  LDG.E R19, desc[UR4][R12.64+0x1c] ;  /* 0x00001c040c137981 */ /* 0x000f28000c1e1900 */
[----:B------:R-:W4:Y:S01]  /*03a0*/  LDG.E R16, desc[UR4][R16.64] ;  /* 0x0000000410107981 */ /* 0x000f22000c1e1900 */
[----:B------:R-:W-:-:S04]  /*03b0*/  IADD3 R21, PT, PT, R21, 0x8, RZ ;  /* 0x0000000815157810 */ /* 0x000fc80007ffe0ff */
[----:B------:R-:W-:Y:S02]  /*03c0*/  ISETP.NE.AND P0, PT, R21, RZ, PT ;  /* 0x000000ff1500720c */ /* 0x000fe40003f05270 */
[----:B------:R-:W-:Y:S02]  /*03d0*/  IADD3 R11, PT, PT, R11, 0x8, RZ ;  /* 0x000000080b0b7810 */ /* 0x000fe40007ffe0ff */
[----:B------:R-:W-:Y:S01]  /*03e0*/  LEA R20, R9, R20, 0x3 ;  /* 0x0000001409147211 */ /* 0x000fe200078e18ff */
[----:B--2---:R-:W-:-:S04]  /*03f0*/  FFMA R26, R29, R28, R26 ;  /* 0x0000001c1d1a7223 */ /* 0x004fc8000000001a */
[----:B---3--:R-:W-:-:S04]  /*0400*/  FFMA R14, R27, R14, R26 ;  /* 0x0000000e1b0e7223 */ /* 0x008fc8000000001a */
[----:B-----5:R-:W-:-:S04]  /*0410*/  FFMA R14, R25, R18, R14 ;  /* 0x00000012190e7223 */ /* 0x020fc8000000000e */
[----:B----4-:R-:W-:-:S04]  /*0420*/  FFMA R14, R15, R24, R14 ;  /* 0x000000180f0e7223 */ /* 0x010fc8000000000e */
[----:B------:R-:W-:Y:S01]  /*0430*/  FFMA R14, R19, R16, R14 ;  /* 0x00000010130e7223 */ /* 0x000fe2000000000e */
[----:B------:R-:W-:Y:S06]  /*0440*/  @P0 BRA `(.L_x_3) ;  /* 0xfffffffc00600947 */ /* 0x000fec000383ffff */
[----:B------:R-:W-:-:S07]  /*0450*/  MOV R11, R6 ;  /* 0x00000006000b7202 */ /* 0x000fce0000000f00 */
.L_x_2:
[----:B------:R-:W-:-:S13]  /*0460*/  ISETP.NE.AND P0, PT, R4, RZ, PT ;  /* 0x000000ff0400720c */ /* 0x000fda0003f05270 */
[----:B------:R-:W-:Y:S05]  /*0470*/  @!P0 BRA `(.L_x_4) ;  /* 0x0000000000d08947 */ /* 0x000fea0003800000 */
[----:B------:R-:W-:Y:S02]  /*0480*/  IADD3 R12, PT, PT, R4, -0x1, RZ ;  /* 0xffffffff040c7810 */ /* 0x000fe40007ffe0ff */
[----:B------:R-:W-:Y:S02]  /*0490*/  ISETP.NE.AND P1, PT, R3, RZ, PT ;  /* 0x000000ff0300720c */ /* 0x000fe40003f25270 */
[----:B------:R-:W-:-:S13]  /*04a0*/  ISETP.GE.U32.AND P0, PT, R12, 0x3, PT ;  /* 0x000000030c00780c */ /* 0x000fda0003f06070 */
[----:B------:R-:W-:Y:S05]  /*04b0*/  @!P0 BRA `(.L_x_5) ;  /* 0x0000000000588947 */ /* 0x000fea0003800000 */
[----:B------:R-:W0:Y:S01]  /*04c0*/  LDC.64 R20, c[0x0][0x3a8] ;  /* 0x0000ea00ff147b82 */ /* 0x000e220000000a00 */
[----:B------:R-:W-:-:S07]  /*04d0*/  IMAD R13, R11, R9, R0 ;  /* 0x000000090b0d7224 */ /* 0x000fce00078e0200 */
[----:B------:R-:W1:Y:S01]  /*04e0*/  LDC.64 R18, c[0x0][0x388] ;  /* 0x0000e200ff127b82 */ /* 0x000e620000000a00 */
[----:B0-----:R-:W-:-:S04]  /*04f0*/  IMAD.WIDE R20, R13, 0x4, R20 ;  /* 0x000000040d147825 */ /* 0x001fc800078e0214 */
[----:B------:R-:W-:-:S04]  /*0500*/  IMAD R13, R5, R10, R11 ;  /* 0x0000000a050d7224 */ /* 0x000fc800078e020b */
[----:B-1----:R-:W-:-:S04]  /*0510*/  IMAD.WIDE R18, R13, 0x4, R18 ;  /* 0x000000040d127825 */ /* 0x002fc800078e0212 */
[C---:B------:R-:W-:Y:S01]  /*0520*/  IMAD.WIDE R12, R9.reuse, 0x4, R20 ;  /* 0x00000004090c7825 */ /* 0x040fe200078e0214 */
[----:B------:R-:W2:Y:S04]  /*0530*/  LDG.E R15, desc[UR4][R18.64] ;  /* 0x00000004120f7981 */ /* 0x000ea8000c1e1900 */
[----:B------:R-:W2:Y:S01]  /*0540*/  LDG.E R20, desc[UR4][R20.64] ;  /* 0x0000000414147981 */ /* 0x000ea2000c1e1900 */
[----:B------:R-:W-:-:S03]  /*0550*/  IMAD.WIDE R16, R9, 0x4, R12 ;  /* 0x0000000409107825 */ /* 0x000fc600078e020c */
[----:B------:R-:W3:Y:S04]  /*0560*/  LDG.E R12, desc[UR4][R12.64] ;  /* 0x000000040c0c7981 */ /* 0x000ee8000c1e1900 */
[----:B------:R-:W3:Y:S01]  /*0570*/  LDG.E R24, desc[UR4][R18.64+0x4] ;  /* 0x0000040412187981 */ /* 0x000ee2000c1e1900 */
[----:B------:R-:W-:-:S03]  /*0580*/  IMAD.WIDE R22, R9, 0x4, R16 ;  /* 0x0000000409167825 */ /* 0x000fc600078e0210 */
[----:B------:R-:W4:Y:S04]  /*0590*/  LDG.E R25, desc[UR4][R16.64] ;  /* 0x0000000410197981 */ /* 0x000f28000c1e1900 */
[----:B------:R-:W4:Y:S04]  /*05a0*/  LDG.E R26, desc[UR4][R18.64+0x8] ;  /* 0x00000804121a7981 */ /* 0x000f28000c1e1900 */
[----:B------:R-:W5:Y:S04]  /*05b0*/  LDG.E R28, desc[UR4][R18.64+0xc] ;  /* 0x00000c04121c7981 */ /* 0x000f68000c1e1900 */
[----:B------:R-:W5:Y:S01]  /*05c0*/  LDG.E R22, desc[UR4][R22.64] ;  /* 0x0000000416167981 */ /* 0x000f62000c1e1900 */
[----:B------:R-:W-:Y:S01]  /*05d0*/  IADD3 R11, PT, PT, R11, 0x4, RZ ;  /* 0x000000040b0b7810 */ /* 0x000fe20007ffe0ff */
[----:B--2---:R-:W-:-:S04]  /*05e0*/  FFMA R15, R15, R20, R14 ;  /* 0x000000140f0f7223 */ /* 0x004fc8000000000e */
[----:B---3--:R-:W-:-:S04]  /*05f0*/  FFMA R15, R24, R12, R15 ;  /* 0x0000000c180f7223 */ /* 0x008fc8000000000f */
[----:B----4-:R-:W-:-:S04]  /*0600*/  FFMA R15, R26, R25, R15 ;  /* 0x000000191a0f7223 */ /* 0x010fc8000000000f */
[----:B-----5:R-:W-:-:S07]  /*0610*/  FFMA R14, R28, R22, R15 ;  /* 0x000000161c0e7223 */ /* 0x020fce000000000f */
.L_x_5:
[----:B------:R-:W-:Y:S05]  /*0620*/  @!P1 BRA `(.L_x_4) ;  /* 0x0000000000649947 */ /* 0x000fea0003800000 */
[----:B------:R-:W-:Y:S02]  /*0630*/  ISETP.NE.AND P0, PT, R3, 0x1, PT ;  /* 0x000000010300780c */ /* 0x000fe40003f05270 */
[----:B------:R-:W-:-:S11]  /*0640*/  LOP3.LUT P1, RZ, R8, 0x1, RZ, 0xc0, !PT ;  /* 0x0000000108ff7812 */ /* 0x000fd6000782c0ff */
[----:B------:R-:W0:Y:S01]  /*0650*/  @P0 LDC.64 R22, c[0x0][0x3a8] ;  /* 0x0000ea00ff160b82 */ /* 0x000e220000000a00 */
[----:B------:R-:W-:Y:S02]  /*0660*/  @P0 IMAD R19, R11, R9, R0 ;  /* 0x000000090b130224 */ /* 0x000fe400078e0200 */
[----:B------:R-:W-:Y:S01]  /*0670*/  @P0 IMAD R15, R5, R10, R11 ;  /* 0x0000000a050f0224 */ /* 0x000fe200078e020b */
[----:B------:R-:W-:-:S04]  /*0680*/  @P0 IADD3 R11, PT, PT, R11, 0x2, RZ ;  /* 0x000000020b0b0810 */ /* 0x000fc80007ffe0ff */
[----:B------:R-:W1:Y:S01]  /*0690*/  @P0 LDC.64 R20, c[0x0][0x388] ;  /* 0x0000e200ff140b82 */ /* 0x000e620000000a00 */
[----:B------:R-:W-:Y:S02]  /*06a0*/  @P1 IMAD R25, R5, R10, R11 ;  /* 0x0000000a05191224 */ /* 0x000fe400078e020b */
[----:B------:R-:W-:-:S05]  /*06b0*/  @P1 IMAD R27, R11, R9, R0 ;  /* 0x000000090b1b1224 */ /* 0x000fca00078e0200 */
[----:B------:R-:W2:Y:S08]  /*06c0*/  @P1 LDC.64 R12, c[0x0][0x388] ;  /* 0x0000e200ff0c1b82 */ /* 0x000eb00000000a00 */
[----:B------:R-:W3:Y:S01]  /*06d0*/  @P1 LDC.64 R16, c[0x0][0x3a8] ;  /* 0x0000ea00ff101b82 */ /* 0x000ee20000000a00 */
[----:B0-----:R-:W-:-:S05]  /*06e0*/  @P0 IMAD.WIDE R22, R19, 0x4, R22 ;  /* 0x0000000413160825 */ /* 0x001fca00078e0216 */
[----:B------:R-:W4:Y:S01]  /*06f0*/  @P0 LDG.E R11, desc[UR4][R22.64] ;  /* 0x00000004160b0981 */ /* 0x000f22000c1e1900 */
[----:B-1----:R-:W-:-:S04]  /*0700*/  @P0 IMAD.WIDE R20, R15, 0x4, R20 ;  /* 0x000000040f140825 */ /* 0x002fc800078e0214 */
[----:B------:R-:W-:Y:S01]  /*0710*/  @P0 IMAD.WIDE R18, R9, 0x4, R22 ;  /* 0x0000000409120825 */ /* 0x000fe200078e0216 */
[----:B------:R-:W4:Y:S03]  /*0720*/  @P0 LDG.E R15, desc[UR4][R20.64] ;  /* 0x00000004140f0981 */ /* 0x000f26000c1e1900 */
[----:B--2---:R-:W-:Y:S01]  /*0730*/  @P1 IMAD.WIDE R12, R25, 0x4, R12 ;  /* 0x00000004190c1825 */ /* 0x004fe200078e020c */
[----:B------:R-:W2:Y:S04]  /*0740*/  @P0 LDG.E R24, desc[UR4][R20.64+0x4] ;  /* 0x0000040414180981 */ /* 0x000ea8000c1e1900 */
[----:B------:R-:W2:Y:S01]  /*0750*/  @P0 LDG.E R18, desc[UR4][R18.64] ;  /* 0x0000000412120981 */ /* 0x000ea2000c1e1900 */
[----:B---3--:R-:W-:-:S03]  /*0760*/  @P1 IMAD.WIDE R16, R27, 0x4, R16 ;  /* 0x000000041b101825 */ /* 0x008fc600078e0210 */
[----:B------:R-:W3:Y:S04]  /*0770*/  @P1 LDG.E R13, desc[UR4][R12.64] ;  /* 0x000000040c0d1981 */ /* 0x000ee8000c1e1900 */
[----:B------:R-:W3:Y:S01]  /*0780*/  @P1 LDG.E R16, desc[UR4][R16.64] ;  /* 0x0000000410101981 */ /* 0x000ee2000c1e1900 */
[----:B----4-:R-:W-:-:S04]  /*0790*/  @P0 FFMA R11, R15, R11, R14 ;  /* 0x0000000b0f0b0223 */ /* 0x010fc8000000000e */
[----:B--2---:R-:W-:-:S04]  /*07a0*/  @P0 FFMA R14, R24, R18, R11 ;  /* 0x00000012180e0223 */ /* 0x004fc8000000000b */
[----:B---3--:R-:W-:-:S07]  /*07b0*/  @P1 FFMA R14, R13, R16, R14 ;  /* 0x000000100d0e1223 */ /* 0x008fce000000000e */
.L_x_4:
[----:B------:R-:W0:Y:S08]  /*07c0*/  LDC.64 R12, c[0x0][0x3a0] ;  /* 0x0000e800ff0c7b82 */ /* 0x000e300000000a00 */
[----:B------:R-:W1:Y:S01]  /*07d0*/  LDC.64 R16, c[0x0][0x380] ;  /* 0x0000e000ff107b82 */ /* 0x000e620000000a00 */
[----:B0-----:R-:W-:-:S06]  /*07e0*/  IMAD.WIDE.U32 R12, R5, 0x4, R12 ;  /* 0x00000004050c7825 */ /* 0x001fcc00078e000c */
[----:B------:R-:W2:Y:S01]  /*07f0*/  LDG.E R13, desc[UR4][R12.64] ;  /* 0x000000040c0d7981 */ /* 0x000ea2000c1e1900 */
[----:B------:R-:W-:Y:S01]  /*0800*/  IMAD R11, R5, R9, R0 ;  /* 0x00000009050b7224 */ /* 0x000fe200078e0200 */
[----:B------:R-:W-:-:S03]  /*0810*/  IADD3 R0, PT, PT, R0, 0x1, RZ ;  /* 0x0000000100007810 */ /* 0x000fc60007ffe0ff */
[----:B-1----:R-:W-:Y:S01]  /*0820*/  IMAD.WIDE R16, R11, 0x4, R16 ;  /* 0x000000040b107825 */ /* 0x002fe200078e0210 */
[----:B------:R-:W-:-:S03]  /*0830*/  ISETP.NE.AND P0, PT, R0, R7, PT ;  /* 0x000000070000720c */ /* 0x000fc60003f05270 */
[----:B--2---:R-:W-:-:S05]  /*0840*/  FADD R11, R13, R14 ;  /* 0x0000000e0d0b7221 */ /* 0x004fca0000000000 */
[----:B------:R0:W-:Y:S05]  /*0850*/  STG.E desc[UR4][R16.64], R11 ;  /* 0x0000000b10007986 */ /* 0x0001ea000c101904 */
[----:B------:R-:W-:Y:S05]  /*0860*/  @P0 BRA `(.L_x_6) ;  /* 0xfffffff800380947 */ /* 0x000fea000383ffff */
[----:B------:R-:W1:Y:S01]  /*0870*/  LDCU UR6, c[0x0][0x398] ;  /* 0x00007300ff0677ac */ /* 0x000e620008000800 */
[----:B------:R-:W-:-:S04]  /*0880*/  IADD3 R5, PT, PT, R5, 0x1, RZ ;  /* 0x0000000105057810 */ /* 0x000fc80007ffe0ff */
[----:B-1----:R-:W-:-:S13]  /*0890*/  ISETP.NE.AND P0, PT, R5, UR6, PT ;  /* 0x0000000605007c0c */ /* 0x002fda000bf05270 */
[----:B------:R-:W-:Y:S05]  /*08a0*/  @!P0 EXIT ;  /* 0x000000000000894d */ /* 0x000fea0003800000 */
[----:B------:R-:W-:Y:S05]  /*08b0*/  BRA `(.L_x_7) ;  /* 0xfffffff800207947 */ /* 0x000fea000383ffff */
.L_x_1:
[----:B------:R-:W-:Y:S01]  /*08c0*/  VIMNMX.U32 R8, PT, PT, R9, 0x1, !PT ;  /* 0x0000000109087848 */ /* 0x000fe20007fe0000 */
[----:B------:R-:W-:-:S03]  /*08d0*/  HFMA2 R0, -RZ, RZ, 0, 0 ;  /* 0x00000000ff007431 */ /* 0x000fc600000001ff */
[----:B------:R-:W-:-:S07]  /*08e0*/  LOP3.LUT R4, R8, 0xfffffffc, RZ, 0xc0, !PT ;  /* 0xfffffffc08047812 */ /* 0x000fce00078ec0ff */
.L_x_14:
[----:B0-----:R-:W0:Y:S01]  /*08f0*/  LDC.64 R2, c[0x0][0x3a0] ;  /* 0x0000e800ff027b82 */ /* 0x001e220000000a00 */
[----:B-1----:R-:W1:Y:S01]  /*0900*/  LDCU UR6, c[0x0][0x398] ;  /* 0x00007300ff0677ac */ /* 0x002e620008000800 */
[----:B------:R-:W-:Y:S01]  /*0910*/  ISETP.GE.U32.AND P0, PT, R9, 0x4, PT ;  /* 0x000000040900780c */ /* 0x000fe20003f06070 */
[C---:B--2---:R-:W-:Y:S01]  /*0920*/  IMAD R5, R0.reuse, R9, RZ ;  /* 0x0000000900057224 */ /* 0x044fe200078e02ff */
[----:B------:R-:W-:Y:S01]  /*0930*/  MOV R12, RZ ;  /* 0x000000ff000c7202 */ /* 0x000fe20000000f00 */
[C---:B0-----:R-:W-:Y:S01]  /*0940*/  IMAD.WIDE.U32 R2, R0.reuse, 0x4, R2 ;  /* 0x0000000400027825 */ /* 0x041fe200078e0002 */
[----:B------:R-:W-:-:S04]  /*0950*/  IADD3 R0, PT, PT, R0, 0x1, RZ ;  /* 0x0000000100007810 */ /* 0x000fc80007ffe0ff */
[----:B-1----:R-:W-:-:S05]  /*0960*/  ISETP.NE.AND P1, PT, R0, UR6, PT ;  /* 0x0000000600007c0c */ /* 0x002fca000bf25270 */
[----:B---3--:R-:W-:Y:S08]  /*0970*/  @!P0 BRA `(.L_x_8) ;  /* 0x0000000400f88947 */ /* 0x008ff00003800000 */
[----:B------:R-:W-:Y:S02]  /*0980*/  ISETP.GT.AND P0, PT, R4, RZ, PT ;  /* 0x000000ff0400720c */ /* 0x000fe40003f04270 */
[----:B------:R-:W-:-:S11]  /*0990*/  MOV R6, RZ ;  /* 0x000000ff00067202 */ /* 0x000fd60000000f00 */
[----:B------:R-:W-:Y:S05]  /*09a0*/  @!P0 BRA `(.L_x_9) ;  /* 0x0000000400a08947 */ /* 0x000fea0003800000 */
[----:B------:R-:W-:Y:S02]  /*09b0*/  IADD3 R7, PT, PT, R4, -R6, RZ ;  /* 0x8000000604077210 */ /* 0x000fe40007ffe0ff */
[----:B------:R-:W-:Y:S02]  /*09c0*/  PLOP3.LUT P0, PT, PT, PT, PT, 0x80, 0x8 ;  /* 0x000000000008781c */ /* 0x000fe40003f0f070 */
[----:B------:R-:W-:-:S13]  /*09d0*/  ISETP.GT.AND P2, PT, R7, 0xc, PT ;  /* 0x0000000c0700780c */ /* 0x000fda0003f44270 */
[----:B------:R-:W-:Y:S05]  /*09e0*/  @!P2 BRA `(.L_x_10) ;  /* 0x0000000000fca947 */ /* 0x000fea0003800000 */
[----:B------:R-:W-:Y:S02]  /*09f0*/  PLOP3.LUT P0, PT, PT, PT, PT, 0x8, 0x80 ;  /* 0x000000000080781c */ /* 0x000fe40003f0e170 */
[----:B------:R-:W-:-:S11]  /*0a00*/  IADD3 R7, PT, PT, R4, -0xc, RZ ;  /* 0xfffffff404077810 */ /* 0x000fd60007ffe0ff */
.L_x_11:
[----:B------:R-:W2:Y:S01]  /*0a10*/  LDG.E R12, desc[UR4][R2.64] ;  /* 0x00000004020c7981 */ /* 0x000ea2000c1e1900 */
[----:B---3--:R-:W0:Y:S01]  /*0a20*/  LDC.64 R10, c[0x0][0x380] ;  /* 0x0000e000ff0a7b82 */ /* 0x008e220000000a00 */
[----:B------:R-:W-:Y:S01]  /*0a30*/  IADD3 R13, PT, PT, R5, R6, RZ ;  /* 0x00000006050d7210 */ /* 0x000fe20007ffe0ff */
[----:B--2---:R-:W-:-:S04]  /*0a40*/  FADD R15, RZ, R12 ;  /* 0x0000000cff0f7221 */ /* 0x004fc80000000000 */
[----:B0-----:R-:W-:-:S05]  /*0a50*/  IMAD.WIDE R12, R13, 0x4, R10 ;  /* 0x000000040d0c7825 */ /* 0x001fca00078e020a */
[----:B------:R0:W-:Y:S04]  /*0a60*/  STG.E desc[UR4][R12.64], R15 ;  /* 0x0000000f0c007986 */ /* 0x0001e8000c101904 */
[----:B------:R-:W2:Y:S02]  /*0a70*/  LDG.E R14, desc[UR4][R2.64] ;  /* 0x00000004020e7981 */ /* 0x000ea4000c1e1900 */
[----:B--2---:R-:W-:-:S05]  /*0a80*/  FADD R17, RZ, R14 ;  /* 0x0000000eff117221 */ /* 0x004fca0000000000 */
[----:B------:R1:W-:Y:S04]  /*0a90*/  STG.E desc[UR4][R12.64+0x4], R17 ;  /* 0x000004110c007986 */ /* 0x0003e8000c101904 */
[----:B------:R-:W2:Y:S02]  /*0aa0*/  LDG.E R14, desc[UR4][R2.64] ;  /* 0x00000004020e7981 */ /* 0x000ea4000c1e1900 */
[----:B--2---:R-:W-:-:S05]  /*0ab0*/  FADD R19, RZ, R14 ;  /* 0x0000000eff137221 */ /* 0x004fca0000000000 */
[----:B------:R2:W-:Y:S04]  /*0ac0*/  STG.E desc[UR4][R12.64+0x8], R19 ;  /* 0x000008130c007986 */ /* 0x0005e8000c101904 */
[----:B------:R-:W3:Y:S02]  /*0ad0*/  LDG.E R14, desc[UR4][R2.64] ;  /* 0x00000004020e7981 */ /* 0x000ee4000c1e1900 */
[----:B---3--:R-:W-:-:S05]  /*0ae0*/  FADD R21, RZ, R14 ;  /* 0x0000000eff157221 */ /* 0x008fca0000000000 */
[----:B------:R3:W-:Y:S04]  /*0af0*/  STG.E desc[UR4][R12.64+0xc], R21 ;  /* 0x00000c150c007986 */ /* 0x0007e8000c101904 */
[----:B------:R-:W4:Y:S01]  /*0b00*/  LDG.E R16, desc[UR4][R2.64] ;  /* 0x0000000402107981 */ /* 0x000f22000c1e1900 */
[----:B0-----:R-:W-:-:S05]  /*0b10*/  IADD3 R15, PT, PT, R5, 0x4, R6 ;  /* 0x00000004050f7810 */ /* 0x001fca0007ffe006 */
[----:B------:R-:W-:-:S04]  /*0b20*/  IMAD.WIDE R14, R15, 0x4, R10 ;  /* 0x000000040f0e7825 */ /* 0x000fc800078e020a */
[----:B----4-:R-:W-:-:S05]  /*0b30*/  FADD R23, RZ, R16 ;  /* 0x00000010ff177221 */ /* 0x010fca0000000000 */
[----:B------:R0:W-:Y:S04]  /*0b40*/  STG.E desc[UR4][R14.64], R23 ;  /* 0x000000170e007986 */ /* 0x0001e8000c101904 */
[----:B------:R-:W1:Y:S02]  /*0b50*/  LDG.E R16, desc[UR4][R2.64] ;  /* 0x0000000402107981 */ /* 0x000e64000c1e1900 */
[----:B-1----:R-:W-:-:S05]  /*0b60*/  FADD R17, RZ, R16 ;  /* 0x00000010ff117221 */ /* 0x002fca0000000000 */
[----:B------:R1:W-:Y:S04]  /*0b70*/  STG.E desc[UR4][R14.64+0x4], R17 ;  /* 0x000004110e007986 */ /* 0x0003e8000c101904 */
[----:B------:R-:W2:Y:S02]  /*0b80*/  LDG.E R16, desc[UR4][R2.64] ;  /* 0x0000000402107981 */ /* 0x000ea4000c1e1900 */
[----:B--2---:R-:W-:-:S05]  /*0b90*/  FADD R19, RZ, R16 ;  /* 0x00000010ff137221 */ /* 0x004fca0000000000 */
[----:B------:R2:W-:Y:S04]  /*0ba0*/  STG.E desc[UR4][R14.64+0x8], R19 ;  /* 0x000008130e007986 */ /* 0x0005e8000c101904 */
[----:B---3--:R-:W3:Y:S02]  /*0bb0*/  LDG.E R12, desc[UR4][R2.64] ;  /* 0x00000004020c7981 */ /* 0x008ee4000c1e1900 */
[----:B---3--:R-:W-:-:S05]  /*0bc0*/  FADD R21, RZ, R12 ;  /* 0x0000000cff157221 */ /* 0x008fca0000000000 */
[----:B------:R3:W-:Y:S04]  /*0bd0*/  STG.E desc[UR4][R14.64+0xc], R21 ;  /* 0x00000c150e007986 */ /* 0x0007e8000c101904 */
[----:B------:R-:W0:Y:S01]  /*0be0*/  LDG.E R16, desc[UR4][R2.64] ;  /* 0x0000000402107981 */ /* 0x000e22000c1e1900 */
[----:B------:R-:W-:-:S05]  /*0bf0*/  IADD3 R13, PT, PT, R5, 0x8, R6 ;  /* 0x00000008050d7810 */ /* 0x000fca0007ffe006 */
[----:B------:R-:W-:-:S04]  /*0c00*/  IMAD.WIDE R12, R13, 0x4, R10 ;  /* 0x000000040d0c7825 */ /* 0x000fc800078e020a */
[----:B0-----:R-:W-:-:S05]  /*0c10*/  FADD R23, RZ, R16 ;  /* 0x00000010ff177221 */ /* 0x001fca0000000000 */
[----:B------:R-:W-:Y:S04]  /*0c20*/  STG.E desc[UR4][R12.64], R23 ;  /* 0x000000170c007986 */ /* 0x000fe8000c101904 */
[----:B------:R-:W1:Y:S02]  /*0c30*/  LDG.E R16, desc[UR4][R2.64] ;  /* 0x0000000402107981 */ /* 0x000e64000c1e1900 */
[----:B-1----:R-:W-:-:S05]  /*0c40*/  FADD R17, RZ, R16 ;  /* 0x00000010ff117221 */ /* 0x002fca0000000000 */
[----:B------:R0:W-:Y:S04]  /*0c50*/  STG.E desc[UR4][R12.64+0x4], R17 ;  /* 0x000004110c007986 */ /* 0x0001e8000c101904 */
[----:B------:R-:W2:Y:S02]  /*0c60*/  LDG.E R16, desc[UR4][R2.64] ;  /* 0x0000000402107981 */ /* 0x000ea4000c1e1900 */
[----:B--2---:R-:W-:-:S05]  /*0c70*/  FADD R19, RZ, R16 ;  /* 0x00000010ff137221 */ /* 0x004fca0000000000 */
[----:B------:R1:W-:Y:S04]  /*0c80*/  STG.E desc[UR4][R12.64+0x8], R19 ;  /* 0x000008130c007986 */ /* 0x0003e8000c101904 */
[----:B---3--:R-:W2:Y:S02]  /*0c90*/  LDG.E R14, desc[UR4][R2.64] ;  /* 0x00000004020e7981 */ /* 0x008ea4000c1e1900 */
[----:B--2---:R-:W-:-:S05]  /*0ca0*/  FADD R15, RZ, R14 ;  /* 0x0000000eff0f7221 */ /* 0x004fca0000000000 */
[----:B------:R2:W-:Y:S04]  /*0cb0*/  STG.E desc[UR4][R12.64+0xc], R15 ;  /* 0x00000c0f0c007986 */ /* 0x0005e8000c101904 */
[----:B------:R-:W3:Y:S01]  /*0cc0*/  LDG.E R14, desc[UR4][R2.64] ;  /* 0x00000004020e7981 */ /* 0x000ee2000c1e1900 */
[----:B------:R-:W-:-:S05]  /*0cd0*/  IADD3 R21, PT, PT, R5, 0xc, R6 ;  /* 0x0000000c05157810 */ /* 0x000fca0007ffe006 */
[----:B------:R-:W-:-:S04]  /*0ce0*/  IMAD.WIDE R10, R21, 0x4, R10 ;  /* 0x00000004150a7825 */ /* 0x000fc800078e020a */
[----:B---3--:R-:W-:-:S05]  /*0cf0*/  FADD R21, RZ, R14 ;  /* 0x0000000eff157221 */ /* 0x008fca0000000000 */
[----:B------:R3:W-:Y:S04]  /*0d00*/  STG.E desc[UR4][R10.64], R21 ;  /* 0x000000150a007986 */ /* 0x0007e8000c101904 */
[----:B------:R-:W0:Y:S02]  /*0d10*/  LDG.E R14, desc[UR4][R2.64] ;  /* 0x00000004020e7981 */ /* 0x000e24000c1e1900 */
[----:B0-----:R-:W-:-:S05]  /*0d20*/  FADD R17, RZ, R14 ;  /* 0x0000000eff117221 */ /* 0x001fca0000000000 */
[----:B------:R3:W-:Y:S04]  /*0d30*/  STG.E desc[UR4][R10.64+0x4], R17 ;  /* 0x000004110a007986 */ /* 0x0007e8000c101904 */
[----:B------:R-:W1:Y:S01]  /*0d40*/  LDG.E R14, desc[UR4][R2.64] ;  /* 0x00000004020e7981 */ /* 0x000e62000c1e1900 */
[----:B------:R-:W-:Y:S01]  /*0d50*/  IADD3 R6, PT, PT, R6, 0x10, RZ ;  /* 0x0000001006067810 */ /* 0x000fe20007ffe0ff */
[----:B-1----:R-:W-:-:S05]  /*0d60*/  FADD R19, RZ, R14 ;  /* 0x0000000eff137221 */ /* 0x002fca0000000000 */
[----:B------:R3:W-:Y:S04]  /*0d70*/  STG.E desc[UR4][R10.64+0x8], R19 ;  /* 0x000008130a007986 */ /* 0x0007e8000c101904 */
[----:B--2---:R-:W2:Y:S01]  /*0d80*/  LDG.E R12, desc[UR4][R2.64] ;  /* 0x00000004020c7981 */ /* 0x004ea2000c1e1900 */
[----:B------:R-:W-:Y:S01]  /*0d90*/  ISETP.GE.AND P2, PT, R6, R7, PT ;  /* 0x000000070600720c */ /* 0x000fe20003f46270 */
[----:B--2---:R-:W-:-:S05]  /*0da0*/  FADD R13, RZ, R12 ;  /* 0x0000000cff0d7221 */ /* 0x004fca0000000000 */
[----:B------:R3:W-:Y:S07]  /*0db0*/  STG.E desc[UR4][R10.64+0xc], R13 ;  /* 0x00000c0d0a007986 */ /* 0x0007ee000c101904 */
[----:B------:R-:W-:Y:S05]  /*0dc0*/  @!P2 BRA `(.L_x_11) ;  /* 0xfffffffc0010a947 */ /* 0x000fea000383ffff */
[----:B------:R-:W-:-:S07]  /*0dd0*/  MOV R12, R4 ;  /* 0x00000004000c7202 */ /* 0x000fce0000000f00 */
.L_x_10:
[----:B------:R-:W-:-:S04]  /*0de0*/  IADD3 R7, PT, PT, R4, -R6, RZ ;  /* 0x8000000604077210 */ /* 0x000fc80007ffe0ff */
[----:B------:R-:W-:-:S13]  /*0df0*/  ISETP.GT.AND P2, PT, R7, 0x4, PT ;  /* 0x000000040700780c */ /* 0x000fda0003f44270 */
[----:B------:R-:W-:Y:S05]  /*0e00*/  @!P2 BRA `(.L_x_12) ;  /* 0x000000000080a947 */ /* 0x000fea0003800000 */
[----:B------:R-:W2:Y:S01]  /*0e10*/  LDG.E R7, desc[UR4][R2.64] ;  /* 0x0000000402077981 */ /* 0x000ea2000c1e1900 */
[----:B---3--:R-:W0:Y:S01]  /*0e20*/  LDC.64 R10, c[0x0][0x380] ;  /* 0x0000e000ff0a7b82 */ /* 0x008e220000000a00 */
[----:B------:R-:W-:-:S05]  /*0e30*/  IADD3 R13, PT, PT, R5, R6, RZ ;  /* 0x00000006050d7210 */ /* 0x000fca0007ffe0ff */
[----:B0-----:R-:W-:-:S04]  /*0e40*/  IMAD.WIDE R12, R13, 0x4, R10 ;  /* 0x000000040d0c7825 */ /* 0x001fc800078e020a */
[----:B--2---:R-:W-:-:S05]  /*0e50*/  FADD R7, RZ, R7 ;  /* 0x00000007ff077221 */ /* 0x004fca0000000000 */
        /* <DEDUP_REMOVED lines=21> */
[----:B---3--:R-:W2:Y:S01]  /*0fb0*/  LDG.E R12, desc[UR4][R2.64] ;  /* 0x00000004020c7981 */ /* 0x008ea2000c1e1900 */
[----:B------:R-:W-:Y:S02]  /*0fc0*/  PLOP3.LUT P0, PT, PT, PT, PT, 0x8, 0x80 ;  /* 0x000000000080781c */ /* 0x000fe40003f0e170 */
[----:B------:R-:W-:Y:S01]  /*0fd0*/  IADD3 R6, PT, PT, R6, 0x8, RZ ;  /* 0x0000000806067810 */ /* 0x000fe20007ffe0ff */
[----:B--2---:R-:W-:Y:S01]  /*0fe0*/  FADD R13, RZ, R12 ;  /* 0x0000000cff0d7221 */ /* 0x004fe20000000000 */
[----:B------:R-:W-:-:S04]  /*0ff0*/  MOV R12, R4 ;  /* 0x00000004000c7202 */ /* 0x000fc80000000f00 */
[----:B------:R0:W-:Y:S05]  /*1000*/  STG.E desc[UR4][R10.64+0xc], R13 ;  /* 0x00000c0d0a007986 */ /* 0x0001ea000c101904 */
.L_x_12:
[----:B------:R-:W-:-:S13]  /*1010*/  ISETP.NE.OR P0, PT, R6, R4, P0 ;  /* 0x000000040600720c */ /* 0x000fda0000705670 */
[----:B------:R-:W-:Y:S05]  /*1020*/  @!P0 BRA `(.L_x_8) ;  /* 0x00000000004c8947 */ /* 0x000fea0003800000 */
.L_x_9:
[----:B01----:R-:W2:Y:S01]  /*1030*/  LDG.E R7, desc[UR4][R2.64] ;  /* 0x0000000402077981 */ /* 0x003ea2000c1e1900 */
        /* <DEDUP_REMOVED lines=8> */
[----:B------:R-:W2:Y:S01]  /*10c0*/  LDG.E R12, desc[UR4][R2.64] ;  /* 0x00000004020c7981 */ /* 0x000ea2000c1e1900 */
[----:B------:R-:W-:Y:S01]  /*10d0*/  IADD3 R6, PT, PT, R6, 0x4, RZ ;  /* 0x0000000406067810 */ /* 0x000fe20007ffe0ff */
[----:B--2---:R-:W-:-:S05]  /*10e0*/  FADD R15, RZ, R12 ;  /* 0x0000000cff0f7221 */ /* 0x004fca0000000000 */
[----:B------:R1:W-:Y:S04]  /*10f0*/  STG.E desc[UR4][R10.64+0x8], R15 ;  /* 0x0000080f0a007986 */ /* 0x0003e8000c101904 */
[----:B------:R-:W2:Y:S01]  /*1100*/  LDG.E R12, desc[UR4][R2.64] ;  /* 0x00000004020c7981 */ /* 0x000ea2000c1e1900 */
[----:B------:R-:W-:Y:S01]  /*1110*/  ISETP.NE.AND P0, PT, R6, R4, PT ;  /* 0x000000040600720c */ /* 0x000fe20003f05270 */
[----:B--2---:R-:W-:-:S05]  /*1120*/  FADD R17, RZ, R12 ;  /* 0x0000000cff117221 */ /* 0x004fca0000000000 */
[----:B------:R1:W-:Y:S07]  /*1130*/  STG.E desc[UR4][R10.64+0xc], R17 ;  /* 0x00000c110a007986 */ /* 0x0003ee000c101904 */
[----:B------:R-:W-:Y:S05]  /*1140*/  @P0 BRA `(.L_x_9) ;  /* 0xfffffffc00b80947 */ /* 0x000fea000383ffff */
[----:B------:R-:W-:-:S07]  /*1150*/  MOV R12, R4 ;  /* 0x00000004000c7202 */ /* 0x000fce0000000f00 */
.L_x_8:
[----:B------:R-:W-:-:S13]  /*1160*/  LOP3.LUT P0, RZ, R8, 0x1, RZ, 0xc0, !PT ;  /* 0x0000000108ff7812 */ /* 0x000fda000780c0ff */
[----:B------:R-:W-:Y:S05]  /*1170*/  @!P0 BRA `(.L_x_13) ;  /* 0x0000000000188947 */ /* 0x000fea0003800000 */
[----:B------:R-:W2:Y:S01]  /*1180*/  LDG.E R2, desc[UR4][R2.64] ;  /* 0x0000000402027981 */ /* 0x000ea2000c1e1900 */
[----:B01----:R-:W0:Y:S01]  /*1190*/  LDC.64 R6, c[0x0][0x380] ;  /* 0x0000e000ff067b82 */ /* 0x003e220000000a00 */
[----:B------:R-:W-:-:S05]  /*11a0*/  IADD3 R5, PT, PT, R5, R12, RZ ;  /* 0x0000000c05057210 */ /* 0x000fca0007ffe0ff */
[----:B0-----:R-:W-:-:S04]  /*11b0*/  IMAD.WIDE R6, R5, 0x4, R6 ;  /* 0x0000000405067825 */ /* 0x001fc800078e0206 */
[----:B--2---:R-:W-:-:S05]  /*11c0*/  FADD R5, RZ, R2 ;  /* 0x00000002ff057221 */ /* 0x004fca0000000000 */
[----:B------:R2:W-:Y:S02]  /*11d0*/  STG.E desc[UR4][R6.64], R5 ;  /* 0x0000000506007986 */ /* 0x0005e4000c101904 */
.L_x_13:
[----:B------:R-:W-:Y:S05]  /*11e0*/  @P1 BRA `(.L_x_14) ;  /* 0xfffffff400c01947 */ /* 0x000fea000383ffff */
[----:B------:R-:W-:Y:S05]  /*11f0*/  EXIT ;  /* 0x000000000000794d */ /* 0x000fea0003800000 */
.L_x_15:
        /* <DEDUP_REMOVED lines=16> */
.L_x_144:


//--------------------- .text._Z10changeformPfiiS_ --------------------------
	.section	.text._Z10changeformPfiiS_,"ax",@progbits
	.align	128
        .global         _Z10changeformPfiiS_
        .type           _Z10changeformPfiiS_,@function
        .size           _Z10changeformPfiiS_,(.L_x_145 - _Z10changeformPfiiS_)
        .other          _Z10changeformPfiiS_,@"STO_CUDA_ENTRY STV_DEFAULT"
_Z10changeformPfiiS_:
.text._Z10changeformPfiiS_:
[----:B------:R-:W-:Y:S08]  /*0000*/  LDC R1, c[0x0][0x37c] ;  /* 0x0000df00ff017b82 */ /* 0x000ff00000000800 */
[----:B------:R-:W0:Y:S02]  /*0010*/  LDC.64 R2, c[0x0][0x388] ;  /* 0x0000e200ff027b82 */ /* 0x000e240000000a00 */
[----:B0-----:R-:W-:-:S04]  /*0020*/  VIMNMX R0, PT, PT, R2, R3, PT ;  /* 0x0000000302007248 */ /* 0x001fc80003fe0100 */
[----:B------:R-:W-:-:S13]  /*0030*/  ISETP.GE.AND P0, PT, R0, 0x1, PT ;  /* 0x000000010000780c */ /* 0x000fda0003f06270 */
[----:B------:R-:W-:Y:S05]  /*0040*/  @!P0 EXIT ;  /* 0x000000000000894d */ /* 0x000fea0003800000 */
[----:B------:R-:W-:Y:S02]  /*0050*/  IMAD R0, R2, R2, RZ ;  /* 0x0000000202007224 */ /* 0x000fe400078e02ff */
[----:B------:R-:W-:Y:S01]  /*0060*/  HFMA2 R2, -RZ, RZ, 0, 0 ;  /* 0x00000000ff027431 */ /* 0x000fe200000001ff */
[----:B------:R-:W0:Y:S01]  /*0070*/  LDCU.64 UR6, c[0x0][0x358] ;  /* 0x00006b00ff0677ac */ /* 0x000e220008000a00 */
[----:B------:R-:W-:-:S05]  /*0080*/  NOP ;  /* 0x0000000000007918 */ /* 0x000fca0000000000 */
.L_x_18:
[C---:B------:R-:W-:Y:S02]  /*0090*/  IADD3 R3, PT, PT, R2.reuse, -0x1, RZ ;  /* 0xffffffff02037810 */ /* 0x040fe40007ffe0ff */
[----:B------:R-:W-:Y:S02]  /*00a0*/  IADD3 R4, PT, PT, R2, 0x1, RZ ;  /* 0x0000000102047810 */ /* 0x000fe40007ffe0ff */
[----:B-1----:R-:W-:-:S07]  /*00b0*/  MOV R12, RZ ;  /* 0x000000ff000c7202 */ /* 0x002fce0000000f00 */
.L_x_17:
[----:B-1----:R-:W1:Y:S01]  /*00c0*/  LDC R17, c[0x0][0x388] ;  /* 0x0000e200ff117b82 */ /* 0x002e620000000800 */
[----:B------:R-:W2:Y:S01]  /*00d0*/  LDCU UR4, c[0x0][0x38c] ;  /* 0x00007180ff0477ac */ /* 0x000ea20008000800 */
[----:B------:R-:W-:Y:S01]  /*00e0*/  IADD3 R5, PT, PT, R12, -0x1, RZ ;  /* 0xffffffff0c057810 */ /* 0x000fe20007ffe0ff */
[----:B------:R-:W3:Y:S05]  /*00f0*/  LDCU UR5, c[0x0][0x388] ;  /* 0x00007100ff0577ac */ /* 0x000eea0008000800 */
[----:B------:R-:W4:Y:S01]  /*0100*/  LDC R7, c[0x0][0x388] ;  /* 0x0000e200ff077b82 */ /* 0x000f220000000800 */
[----:B--2---:R-:W-:Y:S01]  /*0110*/  UIADD3 UR4, UPT, UPT, -UR4, URZ, URZ ;  /* 0x000000ff04047290 */ /* 0x004fe2000fffe1ff */
[-C--:B-1----:R-:W-:Y:S01]  /*0120*/  ISETP.GE.U32.AND P0, PT, R5, R17.reuse, PT ;  /* 0x000000110500720c */ /* 0x082fe20003f06070 */
[-C--:B------:R-:W-:Y:S01]  /*0130*/  IMAD R10, R2, R17.reuse, R12 ;  /* 0x00000011020a7224 */ /* 0x080fe200078e020c */
[----:B------:R-:W-:-:S02]  /*0140*/  ISETP.GE.U32.AND P1, PT, R12, R17, PT ;  /* 0x000000110c00720c */ /* 0x000fc40003f26070 */
[-C--:B------:R-:W-:Y:S02]  /*0150*/  ISETP.LT.U32.AND P3, PT, R3, R17.reuse, !P0 ;  /* 0x000000110300720c */ /* 0x080fe40004761070 */
[C---:B------:R-:W-:Y:S02]  /*0160*/  ISETP.LT.U32.AND P2, PT, R2.reuse, R17, !P0 ;  /* 0x000000110200720c */ /* 0x040fe40004741070 */
[CC--:B----4-:R-:W-:Y:S01]  /*0170*/  LEA R5, R7.reuse, R2.reuse, 0x1 ;  /* 0x0000000207057211 */ /* 0x0d0fe200078e08ff */
[C-C-:B------:R-:W-:Y:S01]  /*0180*/  IMAD R19, R2.reuse, R7, R7.reuse ;  /* 0x0000000702137224 */ /* 0x140fe200078e0207 */
[CC--:B------:R-:W-:Y:S01]  /*0190*/  LEA R11, R7.reuse, R2.reuse, 0x2 ;  /* 0x00000002070b7211 */ /* 0x0c0fe200078e10ff */
[C---:B------:R-:W-:Y:S01]  /*01a0*/  IMAD.IADD R8, R2.reuse, 0x1, R7 ;  /* 0x0000000102087824 */ /* 0x040fe200078e0207 */
[C---:B------:R-:W-:Y:S01]  /*01b0*/  LEA R29, R7.reuse, R2, 0x3 ;  /* 0x00000002071d7211 */ /* 0x040fe200078e18ff */
[--C-:B------:R-:W-:Y:S01]  /*01c0*/  IMAD R9, R7, 0x3, R2.reuse ;  /* 0x0000000307097824 */ /* 0x100fe200078e0202 */
[-C--:B------:R-:W-:Y:S01]  /*01d0*/  ISETP.LT.U32.AND P4, PT, R3, R17.reuse, !P1 ;  /* 0x000000110300720c */ /* 0x080fe20004f81070 */
[C-C-:B------:R-:W-:Y:S01]  /*01e0*/  IMAD R13, R7.reuse, 0x5, R2.reuse ;  /* 0x00000005070d7824 */ /* 0x140fe200078e0202 */
[-C--:B------:R-:W-:Y:S01]  /*01f0*/  ISETP.LT.U32.AND P5, PT, R2, R17.reuse, !P1 ;  /* 0x000000110200720c */ /* 0x080fe20004fa1070 */
[--C-:B------:R-:W-:Y:S01]  /*0200*/  IMAD R15, R7, 0x6, R2.reuse ;  /* 0x00000006070f7824 */ /* 0x100fe200078e0202 */
[----:B------:R-:W-:Y:S01]  /*0210*/  IADD3 R14, PT, PT, R19, R12, RZ ;  /* 0x0000000c130e7210 */ /* 0x000fe20007ffe0ff */
[----:B------:R-:W-:Y:S01]  /*0220*/  IMAD R27, R7, 0x7, R2 ;  /* 0x00000007071b7824 */ /* 0x000fe200078e0202 */
[CC--:B------:R-:W-:Y:S01]  /*0230*/  ISETP.LT.U32.AND P0, PT, R4.reuse, R17.reuse, !P0 ;  /* 0x000000110400720c */ /* 0x0c0fe20004701070 */
[-CC-:B------:R-:W-:Y:S01]  /*0240*/  IMAD R7, R5, R17.reuse, R12.reuse ;  /* 0x0000001105077224 */ /* 0x180fe200078e020c */
[-C--:B------:R-:W-:Y:S01]  /*0250*/  ISETP.LT.U32.AND P1, PT, R4, R17.reuse, !P1 ;  /* 0x000000110400720c */ /* 0x080fe20004f21070 */
[-CC-:B------:R-:W-:Y:S01]  /*0260*/  IMAD R8, R8, R17.reuse, R12.reuse ;  /* 0x0000001108087224 */ /* 0x180fe200078e020c */
[----:B------:R-:W-:Y:S01]  /*0270*/  MOV R6, R10 ;  /* 0x0000000a00067202 */ /* 0x000fe20000000f00 */
[----:B------:R-:W-:-:S02]  /*0280*/  IMAD R9, R9, R17, R12 ;  /* 0x0000001109097224 */ /* 0x000fc400078e020c */
[-CC-:B------:R-:W-:Y:S02]  /*0290*/  IMAD R11, R11, R17.reuse, R12.reuse ;  /* 0x000000110b0b7224 */ /* 0x180fe400078e020c */
[-CC-:B------:R-:W-:Y:S02]  /*02a0*/  IMAD R13, R13, R17.reuse, R12.reuse ;  /* 0x000000110d0d7224 */ /* 0x180fe400078e020c */
[-CC-:B------:R-:W-:Y:S02]  /*02b0*/  IMAD R15, R15, R17.reuse, R12.reuse ;  /* 0x000000110f0f7224 */ /* 0x180fe400078e020c */
[-CC-:B------:R-:W-:Y:S02]  /*02c0*/  IMAD R27, R27, R17.reuse, R12.reuse ;  /* 0x000000111b1b7224 */ /* 0x180fe400078e020c */
[-CC-:B------:R-:W-:Y:S02]  /*02d0*/  IMAD R29, R29, R17.reuse, R12.reuse ;  /* 0x000000111d1d7224 */ /* 0x180fe400078e020c */
[----:B------:R-:W-:-:S02]  /*02e0*/  IMAD R5, R3, R17, R12 ;  /* 0x0000001103057224 */ /* 0x000fc400078e020c */
[----:B---3--:R-:W-:-:S07]  /*02f0*/  VIADD R12, R12, 0x1 ;  /* 0x000000010c0c7836 */ /* 0x008fce0000000000 */
.L_x_16:
[----:B-1----:R-:W1:Y:S01]  /*0300*/  LDC.64 R20, c[0x0][0x380] ;  /* 0x0000e000ff147b82 */ /* 0x002e620000000a00 */
[----:B------:R-:W-:Y:S01]  /*0310*/  IADD3 R25, PT, PT, R5, -0x1, RZ ;  /* 0xffffffff05197810 */ /* 0x000fe20007ffe0ff */
[----:B------:R-:W-:-:S06]  /*0320*/  HFMA2 R26, -RZ, RZ, 0, 0 ;  /* 0x00000000ff1a7431 */ /* 0x000fcc00000001ff */
[----:B------:R-:W2:Y:S01]  /*0330*/  LDC.64 R18, c[0x0][0x390] ;  /* 0x0000e400ff127b82 */ /* 0x000ea20000000a00 */
[----:B-1----:R-:W-:-:S05]  /*0340*/  IMAD.WIDE R24, R25, 0x4, R20 ;  /* 0x0000000419187825 */ /* 0x002fca00078e0214 */
[----:B0-----:R-:W3:Y:S01]  /*0350*/  @P3 LDG.E R26, desc[UR6][R24.64] ;  /* 0x00000006181a3981 */ /* 0x001ee2000c1e1900 */
[----:B------:R-:W-:Y:S01]  /*0360*/  MOV R28, RZ ;  /* 0x000000ff001c7202 */ /* 0x000fe20000000f00 */
[----:B--2---:R-:W-:-:S05]  /*0370*/  IMAD.WIDE R16, R6, 0x4, R18 ;  /* 0x0000000406107825 */ /* 0x004fca00078e0212 */
[----:B---3--:R0:W-:Y:S04]  /*0380*/  STG.E desc[UR6][R16.64], R26 ;  /* 0x0000001a10007986 */ /* 0x0081e8000c101906 */
[----:B------:R-:W2:Y:S01]  /*0390*/  @P4 LDG.E R28, desc[UR6][R24.64+0x4] ;  /* 0x00000406181c4981 */ /* 0x000ea2000c1e1900 */
[----:B------:R-:W-:Y:S01]  /*03a0*/  IMAD.WIDE R22, R8, 0x4, R18 ;  /* 0x0000000408167825 */ /* 0x000fe200078e0212 */
[----:B0-----:R-:W-:-:S03]  /*03b0*/  VIMNMX.U32 R16, PT, PT, R3, R12, !PT ;  /* 0x0000000c03107248 */ /* 0x001fc60007fe0000 */
[----:B------:R-:W-:Y:S01]  /*03c0*/  IMAD.MOV.U32 R26, RZ, RZ, RZ ;  /* 0x000000ffff1a7224 */ /* 0x000fe200078e00ff */
[----:B------:R-:W-:Y:S01]  /*03d0*/  ISETP.GE.U32.AND P6, PT, R16, UR5, PT ;  /* 0x0000000510007c0c */ /* 0x000fe2000bfc6070 */
[----:B--2---:R0:W-:-:S12]  /*03e0*/  STG.E desc[UR6][R22.64], R28 ;  /* 0x0000001c16007986 */ /* 0x0041d8000c101906 */
[----:B------:R-:W2:Y:S01]  /*03f0*/  @!P6 LDG.E R26, desc[UR6][R24.64+0x8] ;  /* 0x00000806181ae981 */ /* 0x000ea2000c1e1900 */
[----:B------:R-:W-:Y:S01]  /*0400*/  IMAD.WIDE R16, R7, 0x4, R18 ;  /* 0x0000000407107825 */ /* 0x000fe200078e0212 */
[----:B0-----:R-:W-:-:S03]  /*0410*/  IADD3 R23, PT, PT, R10, -0x1, RZ ;  /* 0xffffffff0a177810 */ /* 0x001fc60007ffe0ff */
[----:B------:R-:W-:Y:S01]  /*0420*/  HFMA2 R28, -RZ, RZ, 0, 0 ;  /* 0x00000000ff1c7431 */ /* 0x000fe200000001ff */
[----:B--2---:R0:W-:Y:S02]  /*0430*/  STG.E desc[UR6][R16.64], R26 ;  /* 0x0000001a10007986 */ /* 0x0041e4000c101906 */
[----:B0-----:R-:W-:-:S05]  /*0440*/  IMAD.WIDE R16, R23, 0x4, R20 ;  /* 0x0000000417107825 */ /* 0x001fca00078e0214 */
[----:B------:R-:W2:Y:S01]  /*0450*/  @P2 LDG.E R28, desc[UR6][R16.64] ;  /* 0x00000006101c2981 */ /* 0x000ea2000c1e1900 */
[----:B------:R-:W-:-:S04]  /*0460*/  IMAD.WIDE R22, R9, 0x4, R18 ;  /* 0x0000000409167825 */ /* 0x000fc800078e0212 */
[----:B------:R-:W-:Y:S01]  /*0470*/  HFMA2 R26, -RZ, RZ, 0, 0 ;  /* 0x00000000ff1a7431 */ /* 0x000fe200000001ff */
[----:B--2---:R0:W-:Y:S02]  /*0480*/  STG.E desc[UR6][R22.64], R28 ;  /* 0x0000001c16007986 */ /* 0x0041e4000c101906 */
[----:B0-----:R-:W-:-:S06]  /*0490*/  MOV R28, RZ ;  /* 0x000000ff001c7202 */ /* 0x001fcc0000000f00 */
[----:B------:R-:W2:Y:S01]  /*04a0*/  @P5 LDG.E R28, desc[UR6][R16.64+0x4] ;  /* 0x00000406101c5981 */ /* 0x000ea2000c1e1900 */
[----:B------:R-:W-:Y:S01]  /*04b0*/  VIMNMX.U32 R22, PT, PT, R12, R2, !PT ;  /* 0x000000020c167248 */ /* 0x000fe20007fe0000 */
[----:B------:R-:W-:-:S03]  /*04c0*/  IMAD.WIDE R24, R11, 0x4, R18 ;  /* 0x000000040b187825 */ /* 0x000fc600078e0212 */
[----:B------:R-:W-:Y:S01]  /*04d0*/  ISETP.GE.U32.AND P6, PT, R22, UR5, PT ;  /* 0x0000000516007c0c */ /* 0x000fe2000bfc6070 */
[----:B------:R-:W-:Y:S01]  /*04e0*/  VIADD R23, R14, 0xffffffff ;  /* 0xffffffff0e177836 */ /* 0x000fe20000000000 */
[----:B--2---:R0:W-:Y:S11]  /*04f0*/  STG.E desc[UR6][R24.64], R28 ;  /* 0x0000001c18007986 */ /* 0x0041f6000c101906 */
[----:B------:R-:W2:Y:S01]  /*0500*/  @!P6 LDG.E R26, desc[UR6][R16.64+0x8] ;  /* 0x00000806101ae981 */ /* 0x000ea2000c1e1900 */
[----:B------:R-:W-:-:S04]  /*0510*/  IMAD.WIDE R20, R23, 0x4, R20 ;  /* 0x0000000417147825 */ /* 0x000fc800078e0214 */
[----:B------:R-:W-:Y:S01]  /*0520*/  IMAD.WIDE R22, R13, 0x4, R18 ;  /* 0x000000040d167825 */ /* 0x000fe200078e0212 */
[----:B0-----:R-:W-:-:S04]  /*0530*/  CS2R R24, SRZ ;  /* 0x0000000000187805 */ /* 0x001fc8000001ff00 */
[----:B--2---:R0:W-:Y:S04]  /*0540*/  STG.E desc[UR6][R22.64], R26 ;  /* 0x0000001a16007986 */ /* 0x0041e8000c101906 */
[----:B------:R-:W2:Y:S01]  /*0550*/  @P0 LDG.E R25, desc[UR6][R20.64] ;  /* 0x0000000614190981 */ /* 0x000ea2000c1e1900 */
[----:B0-----:R-:W-:Y:S01]  /*0560*/  IMAD.WIDE R22, R15, 0x4, R18 ;  /* 0x000000040f167825 */ /* 0x001fe200078e0212 */
[----:B------:R-:W-:-:S04]  /*0570*/  VIMNMX.U32 R16, PT, PT, R4, R12, !PT ;  /* 0x0000000c04107248 */ /* 0x000fc80007fe0000 */
[----:B--2---:R1:W-:Y:S04]  /*0580*/  STG.E desc[UR6][R22.64], R25 ;  /* 0x0000001916007986 */ /* 0x0043e8000c101906 */
[----:B------:R-:W2:Y:S01]  /*0590*/  @P1 LDG.E R24, desc[UR6][R20.64+0x4] ;  /* 0x0000040614181981 */ /* 0x000ea2000c1e1900 */
[----:B------:R-:W-:Y:S01]  /*05a0*/  ISETP.GE.U32.AND P6, PT, R16, UR5, PT ;  /* 0x0000000510007c0c */ /* 0x000fe2000bfc6070 */
[----:B------:R-:W-:Y:S01]  /*05b0*/  IMAD.WIDE R16, R27, 0x4, R18 ;  /* 0x000000041b107825 */ /* 0x000fe200078e0212 */
[----:B------:R-:W-:-:S04]  /*05c0*/  MOV R28, RZ ;  /* 0x000000ff001c7202 */ /* 0x000fc80000000f00 */
[----:B--2---:R1:W-:Y:S07]  /*05d0*/  STG.E desc[UR6][R16.64], R24 ;  /* 0x0000001810007986 */ /* 0x0043ee000c101906 */
[----:B------:R-:W2:Y:S01]  /*05e0*/  @!P6 LDG.E R28, desc[UR6][R20.64+0x8] ;  /* 0x00000806141ce981 */ /* 0x000ea2000c1e1900 */
[----:B------:R-:W-:Y:S01]  /*05f0*/  IMAD.WIDE R18, R29, 0x4, R18 ;  /* 0x000000041d127825 */ /* 0x000fe200078e0212 */
[----:B------:R-:W-:Y:S01]  /*0600*/  UIADD3 UR4, UPT, UPT, UR4, 0x1, URZ ;  /* 0x0000000104047890 */ /* 0x000fe2000fffe0ff */
[----:B------:R-:W-:-:S02]  /*0610*/  IADD3 R14, PT, PT, R0, R14, RZ ;  /* 0x0000000e000e7210 */ /* 0x000fc40007ffe0ff */
[C---:B------:R-:W-:Y:S01]  /*0620*/  IADD3 R10, PT, PT, R0.reuse, R10, RZ ;  /* 0x0000000a000a7210 */ /* 0x040fe20007ffe0ff */
[----:B------:R-:W-:Y:S01]  /*0630*/  UISETP.NE.AND UP0, UPT, UR4, URZ, UPT ;  /* 0x000000ff0400728c */ /* 0x000fe2000bf05270 */
[C---:B------:R-:W-:Y:S01]  /*0640*/  IADD3 R5, PT, PT, R0.reuse, R5, RZ ;  /* 0x0000000500057210 */ /* 0x040fe20007ffe0ff */
[C---:B------:R-:W-:Y:S02]  /*0650*/  IMAD R8, R0.reuse, 0x9, R8 ;  /* 0x0000000900087824 */ /* 0x040fe400078e0208 */
[C---:B------:R-:W-:Y:S02]  /*0660*/  IMAD R7, R0.reuse, 0x9, R7 ;  /* 0x0000000900077824 */ /* 0x040fe400078e0207 */
[C---:B------:R-:W-:Y:S02]  /*0670*/  IMAD R9, R0.reuse, 0x9, R9 ;  /* 0x0000000900097824 */ /* 0x040fe400078e0209 */
[C---:B------:R-:W-:Y:S02]  /*0680*/  IMAD R11, R0.reuse, 0x9, R11 ;  /* 0x00000009000b7824 */ /* 0x040fe400078e020b */
[----:B------:R-:W-:-:S02]  /*0690*/  IMAD R13, R0, 0x9, R13 ;  /* 0x00000009000d7824 */ /* 0x000fc400078e020d */
[C---:B------:R-:W-:Y:S02]  /*06a0*/  IMAD R15, R0.reuse, 0x9, R15 ;  /* 0x00000009000f7824 */ /* 0x040fe400078e020f */
[C---:B------:R-:W-:Y:S02]  /*06b0*/  IMAD R27, R0.reuse, 0x9, R27 ;  /* 0x00000009001b7824 */ /* 0x040fe400078e021b */
[C---:B------:R-:W-:Y:S02]  /*06c0*/  IMAD R29, R0.reuse, 0x9, R29 ;  /* 0x00000009001d7824 */ /* 0x040fe400078e021d */
[----:B------:R-:W-:Y:S01]  /*06d0*/  IMAD R6, R0, 0x9, R6 ;  /* 0x0000000900067824 */ /* 0x000fe200078e0206 */
[----:B--2---:R1:W-:Y:S01]  /*06e0*/  STG.E desc[UR6][R18.64], R28 ;  /* 0x0000001c12007986 */ /* 0x0043e2000c101906 */
[----:B------:R-:W-:Y:S05]  /*06f0*/  BRA.U UP0, `(.L_x_16) ;  /* 0xfffffffd00007547 */ /* 0x000fea000b83ffff */
[----:B------:R-:W-:-:S13]  /*0700*/  ISETP.NE.AND P0, PT, R12, UR5, PT ;  /* 0x000000050c007c0c */ /* 0x000fda000bf05270 */
[----:B------:R-:W-:Y:S05]  /*0710*/  @P0 BRA `(.L_x_17) ;  /* 0xfffffff800680947 */ /* 0x000fea000383ffff */
[----:B------:R-:W-:Y:S02]  /*0720*/  ISETP.NE.AND P0, PT, R4, UR5, PT ;  /* 0x0000000504007c0c */ /* 0x000fe4000bf05270 */
[----:B------:R-:W-:-:S11]  /*0730*/  MOV R2, R4 ;  /* 0x0000000400027202 */ /* 0x000fd60000000f00 */
[----:B------:R-:W-:Y:S05]  /*0740*/  @P0 BRA `(.L_x_18) ;  /* 0xfffffff800500947 */ /* 0x000fea000383ffff */
[----:B------:R-:W-:Y:S05]  /*0750*/  EXIT ;  /* 0x000000000000794d */ /* 0x000fea0003800000 */
.L_x_19:
        /* <DEDUP_REMOVED lines=10> */
.L_x_145:


//--------------------- .text._Z12maxpooling2dPfS_ii --------------------------
	.section	.text._Z12maxpooling2dPfS_ii,"ax",@progbits
	.align	128
        .global         _Z12maxpooling2dPfS_ii
        .type           _Z12maxpooling2dPfS_ii,@function
        .size           _Z12maxpooling2dPfS_ii,(.L_x_146 - _Z12maxpooling2dPfS_ii)
        .other          _Z12maxpooling2dPfS_ii,@"STO_CUDA_ENTRY STV_DEFAULT"
_Z12maxpooling2dPfS_ii:
.text._Z12maxpooling2dPfS_ii:
[----:B------:R-:W-:Y:S08]  /*0000*/  LDC R1, c[0x0][0x37c] ;  /* 0x0000df00ff017b82 */ /* 0x000ff00000000800 */
[----:B------:R-:W0:Y:S02]  /*0010*/  LDC R0, c[0x0][0x394] ;  /* 0x0000e500ff007b82 */ /* 0x000e240000000800 */
[----:B0-----:R-:W-:-:S13]  /*0020*/  ISETP.GE.AND P0, PT, R0, 0x1, PT ;  /* 0x000000010000780c */ /* 0x001fda0003f06270 */
[----:B------:R-:W-:Y:S05]  /*0030*/  @!P0 EXIT ;  /* 0x000000000000894d */ /* 0x000fea0003800000 */
[----:B------:R-:W0:Y:S02]  /*0040*/  LDC R13, c[0x0][0x390] ;  /* 0x0000e400ff0d7b82 */ /* 0x000e240000000800 */
[----:B0-----:R-:W-:-:S13]  /*0050*/  ISETP.GE.AND P0, PT, R13, 0x2, PT ;  /* 0x000000020d00780c */ /* 0x001fda0003f06270 */
[----:B------:R-:W-:Y:S05]  /*0060*/  @!P0 EXIT ;  /* 0x000000000000894d */ /* 0x000fea0003800000 */
[CC--:B------:R-:W-:Y:S01]  /*0070*/  LEA.HI R14, R13.reuse, R13.reuse, RZ, 0x1 ;  /* 0x0000000d0d0e7211 */ /* 0x0c0fe200078f08ff */
[----:B------:R-:W-:Y:S01]  /*0080*/  IMAD R13, R13, R13, RZ ;  /* 0x0000000d0d0d7224 */ /* 0x000fe200078e02ff */
[----:B------:R-:W0:Y:S02]  /*0090*/  LDCU.64 UR6, c[0x0][0x358] ;  /* 0x00006b00ff0677ac */ /* 0x000e240008000a00 */
[----:B------:R-:W-:Y:S01]  /*00a0*/  SHF.R.S32.HI R14, RZ, 0x1, R14 ;  /* 0x00000001ff0e7819 */ /* 0x000fe2000001140e */
[----:B------:R-:W-:-:S06]  /*00b0*/  UMOV UR4, URZ ;  /* 0x000000ff00047c82 */ /* 0x000fcc0008000000 */
.L_x_25:
[----:B------:R-:W-:Y:S02]  /*00c0*/  IMAD R12, R13, UR4, RZ ;  /* 0x000000040d0c7c24 */ /* 0x000fe4000f8e02ff */
[----:B-123--:R-:W-:-:S07]  /*00d0*/  IMAD.MOV.U32 R11, RZ, RZ, RZ ;  /* 0x000000ffff0b7224 */ /* 0x00efce00078e00ff */
.L_x_24:
[----:B-1----:R-:W1:Y:S01]  /*00e0*/  LDC R10, c[0x0][0x390] ;  /* 0x0000e400ff0a7b82 */ /* 0x002e620000000800 */
[C---:B------:R-:W-:Y:S01]  /*00f0*/  VIADD R0, R14.reuse, 0xffffffff ;  /* 0xffffffff0e007836 */ /* 0x040fe20000000000 */
[----:B------:R-:W-:Y:S01]  /*0100*/  SHF.L.U32 R9, R11, 0x1, RZ ;  /* 0x000000010b097819 */ /* 0x000fe200000006ff */
[----:B------:R-:W-:Y:S02]  /*0110*/  IMAD R7, R14, UR4, R11 ;  /* 0x000000040e077c24 */ /* 0x000fe4000f8e020b */
[----:B---3--:R-:W-:Y:S01]  /*0120*/  IMAD.MOV.U32 R5, RZ, RZ, RZ ;  /* 0x000000ffff057224 */ /* 0x008fe200078e00ff */
[----:B------:R-:W-:Y:S01]  /*0130*/  ISETP.GE.U32.AND P0, PT, R0, 0x3, PT ;  /* 0x000000030000780c */ /* 0x000fe20003f06070 */
[----:B------:R-:W-:Y:S02]  /*0140*/  IMAD R8, R14, R7, RZ ;  /* 0x000000070e087224 */ /* 0x000fe400078e02ff */
[----:B-1----:R-:W-:-:S04]  /*0150*/  IMAD R3, R9, R10, R10 ;  /* 0x0000000a09037224 */ /* 0x002fc800078e020a */
[----:B------:R-:W-:-:S06]  /*0160*/  IMAD.IADD R0, R12, 0x1, R3 ;  /* 0x000000010c007824 */ /* 0x000fcc00078e0203 */
[----:B--2---:R-:W-:Y:S05]  /*0170*/  @!P0 BRA `(.L_x_20) ;  /* 0x0000000000d08947 */ /* 0x004fea0003800000 */
[----:B------:R-:W-:Y:S01]  /*0180*/  IMAD R23, R10, UR4, R9 ;  /* 0x000000040a177c24 */ /* 0x000fe2000f8e0209 */
[----:B------:R-:W-:Y:S01]  /*0190*/  LOP3.LUT R20, R14, 0x3ffffffc, RZ, 0xc0, !PT ;  /* 0x3ffffffc0e147812 */ /* 0x000fe200078ec0ff */
[----:B------:R-:W-:Y:S01]  /*01a0*/  IMAD.MOV.U32 R15, RZ, RZ, R8 ;  /* 0x000000ffff0f7224 */ /* 0x000fe200078e0008 */
[----:B------:R-:W-:Y:S01]  /*01b0*/  IADD3 R21, PT, PT, R0, 0x4, RZ ;  /* 0x0000000400157810 */ /* 0x000fe20007ffe0ff */
[----:B------:R-:W-:Y:S01]  /*01c0*/  IMAD R23, R23, R10, RZ ;  /* 0x0000000a17177224 */ /* 0x000fe200078e02ff */
[----:B------:R-:W-:-:S07]  /*01d0*/  IADD3 R22, PT, PT, -R20, RZ, RZ ;  /* 0x000000ff14167210 */ /* 0x000fce0007ffe1ff */
.L_x_21:
[----:B-1----:R-:W1:Y:S01]  /*01e0*/  LDC.64 R2, c[0x0][0x388] ;  /* 0x0000e200ff027b82 */ /* 0x002e620000000a00 */
[----:B------:R-:W-:-:S07]  /*01f0*/  VIADD R19, R21, 0xfffffffc ;  /* 0xfffffffc15137836 */ /* 0x000fce0000000000 */
[----:B------:R-:W2:Y:S01]  /*0200*/  LDC.64 R6, c[0x0][0x380] ;  /* 0x0000e000ff067b82 */ /* 0x000ea20000000a00 */
[----:B-1----:R-:W-:-:S04]  /*0210*/  IMAD.WIDE.U32 R18, R19, 0x4, R2 ;  /* 0x0000000413127825 */ /* 0x002fc800078e0002 */
[----:B------:R-:W-:Y:S01]  /*0220*/  IMAD.WIDE R4, R23, 0x4, R2 ;  /* 0x0000000417047825 */ /* 0x000fe200078e0202 */
[----:B0-----:R-:W3:Y:S04]  /*0230*/  LDG.E R24, desc[UR6][R18.64] ;  /* 0x0000000612187981 */ /* 0x001ee8000c1e1900 */
[----:B------:R-:W3:Y:S04]  /*0240*/  LDG.E R16, desc[UR6][R4.64] ;  /* 0x0000000604107981 */ /* 0x000ee8000c1e1900 */
[----:B------:R-:W3:Y:S04]  /*0250*/  LDG.E R17, desc[UR6][R4.64+0x4] ;  /* 0x0000040604117981 */ /* 0x000ee8000c1e1900 */
[----:B------:R-:W4:Y:S01]  /*0260*/  LDG.E R25, desc[UR6][R18.64+0x4] ;  /* 0x0000040612197981 */ /* 0x000f22000c1e1900 */
[----:B--2---:R-:W-:Y:S01]  /*0270*/  IMAD.WIDE R6, R15, 0x4, R6 ;  /* 0x000000040f067825 */ /* 0x004fe200078e0206 */
[----:B---3--:R-:W-:-:S02]  /*0280*/  FMNMX3 R16, R16, R17, R24, !PT ;  /* 0x0000001110107276 */ /* 0x008fc40007800018 */
[----:B------:R-:W-:Y:S02]  /*0290*/  IADD3 R17, PT, PT, R21, -0x2, RZ ;  /* 0xfffffffe15117810 */ /* 0x000fe40007ffe0ff */
[----:B----4-:R-:W-:-:S03]  /*02a0*/  FMNMX R25, R25, R16, !PT ;  /* 0x0000001019197209 */ /* 0x010fc60007800000 */
[----:B------:R-:W-:Y:S02]  /*02b0*/  IMAD.WIDE.U32 R16, R17, 0x4, R2 ;  /* 0x0000000411107825 */ /* 0x000fe400078e0002 */
[----:B------:R0:W-:Y:S04]  /*02c0*/  STG.E desc[UR6][R6.64], R25 ;  /* 0x0000001906007986 */ /* 0x0001e8000c101906 */
[----:B------:R-:W2:Y:S04]  /*02d0*/  LDG.E R26, desc[UR6][R16.64] ;  /* 0x00000006101a7981 */ /* 0x000ea8000c1e1900 */
[----:B------:R-:W2:Y:S04]  /*02e0*/  LDG.E R24, desc[UR6][R4.64+0x8] ;  /* 0x0000080604187981 */ /* 0x000ea8000c1e1900 */
[----:B------:R-:W2:Y:S04]  /*02f0*/  LDG.E R27, desc[UR6][R4.64+0xc] ;  /* 0x00000c06041b7981 */ /* 0x000ea8000c1e1900 */
[----:B------:R-:W3:Y:S01]  /*0300*/  LDG.E R18, desc[UR6][R16.64+0x4] ;  /* 0x0000040610127981 */ /* 0x000ee2000c1e1900 */
[----:B--2---:R-:W-:-:S04]  /*0310*/  FMNMX3 R27, R24, R27, R26, !PT ;  /* 0x0000001b181b7276 */ /* 0x004fc8000780001a */
[----:B---3--:R-:W-:Y:S01]  /*0320*/  FMNMX R27, R18, R27, !PT ;  /* 0x0000001b121b7209 */ /* 0x008fe20007800000 */
[----:B------:R-:W-:-:S04]  /*0330*/  IMAD.WIDE.U32 R18, R21, 0x4, R2 ;  /* 0x0000000415127825 */ /* 0x000fc800078e0002 */
[----:B------:R1:W-:Y:S04]  /*0340*/  STG.E desc[UR6][R6.64+0x4], R27 ;  /* 0x0000041b06007986 */ /* 0x0003e8000c101906 */
[----:B------:R-:W2:Y:S04]  /*0350*/  LDG.E R26, desc[UR6][R18.64] ;  /* 0x00000006121a7981 */ /* 0x000ea8000c1e1900 */
[----:B------:R-:W2:Y:S04]  /*0360*/  LDG.E R24, desc[UR6][R4.64+0x10] ;  /* 0x0000100604187981 */ /* 0x000ea8000c1e1900 */
[----:B0-----:R-:W2:Y:S04]  /*0370*/  LDG.E R25, desc[UR6][R4.64+0x14] ;  /* 0x0000140604197981 */ /* 0x001ea8000c1e1900 */
[----:B------:R-:W3:Y:S01]  /*0380*/  LDG.E R28, desc[UR6][R18.64+0x4] ;  /* 0x00000406121c7981 */ /* 0x000ee2000c1e1900 */
[----:B--2---:R-:W-:Y:S01]  /*0390*/  FMNMX3 R29, R24, R25, R26, !PT ;  /* 0x00000019181d7276 */ /* 0x004fe2000780001a */
[----:B------:R-:W-:-:S03]  /*03a0*/  VIADD R25, R21, 0x2 ;  /* 0x0000000215197836 */ /* 0x000fc60000000000 */
[----:B---3--:R-:W-:Y:S01]  /*03b0*/  FMNMX R29, R28, R29, !PT ;  /* 0x0000001d1c1d7209 */ /* 0x008fe20007800000 */
[----:B------:R-:W-:-:S04]  /*03c0*/  IMAD.WIDE.U32 R2, R25, 0x4, R2 ;  /* 0x0000000419027825 */ /* 0x000fc800078e0002 */
[----:B------:R1:W-:Y:S04]  /*03d0*/  STG.E desc[UR6][R6.64+0x8], R29 ;  /* 0x0000081d06007986 */ /* 0x0003e8000c101906 */
[----:B------:R-:W2:Y:S04]  /*03e0*/  LDG.E R16, desc[UR6][R4.64+0x18] ;  /* 0x0000180604107981 */ /* 0x000ea8000c1e1900 */
[----:B------:R-:W2:Y:S04]  /*03f0*/  LDG.E R17, desc[UR6][R4.64+0x1c] ;  /* 0x00001c0604117981 */ /* 0x000ea8000c1e1900 */
[----:B------:R-:W2:Y:S04]  /*0400*/  LDG.E R24, desc[UR6][R2.64] ;  /* 0x0000000602187981 */ /* 0x000ea8000c1e1900 */
[----:B------:R-:W3:Y:S01]  /*0410*/  LDG.E R25, desc[UR6][R2.64+0x4] ;  /* 0x0000040602197981 */ /* 0x000ee2000c1e1900 */
[----:B------:R-:W-:Y:S01]  /*0420*/  IADD3 R22, PT, PT, R22, 0x4, RZ ;  /* 0x0000000416167810 */ /* 0x000fe20007ffe0ff */
[----:B------:R-:W-:Y:S01]  /*0430*/  VIADD R21, R21, 0x8 ;  /* 0x0000000815157836 */ /* 0x000fe20000000000 */
[----:B------:R-:W-:Y:S01]  /*0440*/  IADD3 R23, PT, PT, R23, 0x8, RZ ;  /* 0x0000000817177810 */ /* 0x000fe20007ffe0ff */
[----:B------:R-:W-:Y:S01]  /*0450*/  VIADD R15, R15, 0x4 ;  /* 0x000000040f0f7836 */ /* 0x000fe20000000000 */
[----:B------:R-:W-:-:S02]  /*0460*/  ISETP.NE.AND P0, PT, R22, RZ, PT ;  /* 0x000000ff1600720c */ /* 0x000fc40003f05270 */
[----:B--2---:R-:W-:-:S04]  /*0470*/  FMNMX3 R16, R16, R17, R24, !PT ;  /* 0x0000001110107276 */ /* 0x004fc80007800018 */
[----:B---3--:R-:W-:-:S05]  /*0480*/  FMNMX R25, R25, R16, !PT ;  /* 0x0000001019197209 */ /* 0x008fca0007800000 */
[----:B------:R1:W-:Y:S02]  /*0490*/  STG.E desc[UR6][R6.64+0xc], R25 ;  /* 0x00000c1906007986 */ /* 0x0003e4000c101906 */
[----:B------:R-:W-:Y:S05]  /*04a0*/  @P0 BRA `(.L_x_21) ;  /* 0xfffffffc004c0947 */ /* 0x000fea000383ffff */
[----:B------:R-:W-:-:S07]  /*04b0*/  MOV R5, R20 ;  /* 0x0000001400057202 */ /* 0x000fce0000000f00 */
.L_x_20:
[----:B------:R-:W-:-:S13]  /*04c0*/  LOP3.LUT P0, R2, R14, 0x3, RZ, 0xc0, !PT ;  /* 0x000000030e027812 */ /* 0x000fda000780c0ff */
[----:B------:R-:W-:Y:S05]  /*04d0*/  @!P0 BRA `(.L_x_22) ;  /* 0x0000000000bc8947 */ /* 0x000fea0003800000 */
[----:B------:R-:W-:Y:S02]  /*04e0*/  ISETP.NE.AND P0, PT, R2, 0x1, PT ;  /* 0x000000010200780c */ /* 0x000fe40003f05270 */
[----:B------:R-:W-:-:S04]  /*04f0*/  LOP3.LUT R3, R14, 0x1, RZ, 0xc0, !PT ;  /* 0x000000010e037812 */ /* 0x000fc800078ec0ff */
[----:B------:R-:W-:-:S07]  /*0500*/  ISETP.NE.U32.AND P1, PT, R3, 0x1, PT ;  /* 0x000000010300780c */ /* 0x000fce0003f25070 */
[----:B------:R-:W-:Y:S06]  /*0510*/  @!P0 BRA `(.L_x_23) ;  /* 0x0000000000688947 */ /* 0x000fec0003800000 */
[----:B-1----:R-:W1:Y:S01]  /*0520*/  LDC.64 R6, c[0x0][0x388] ;  /* 0x0000e200ff067b82 */ /* 0x002e620000000a00 */
[----:B------:R-:W-:Y:S02]  /*0530*/  IMAD R3, R11, R10, R5 ;  /* 0x0000000a0b037224 */ /* 0x000fe400078e0205 */
[----:B------:R-:W-:-:S03]  /*0540*/  IMAD R21, R5, 0x2, R0 ;  /* 0x0000000205157824 */ /* 0x000fc600078e0200 */
[----:B------:R-:W-:Y:S02]  /*0550*/  LEA R3, R3, R12, 0x1 ;  /* 0x0000000c03037211 */ /* 0x000fe400078e08ff */
[----:B------:R-:W2:Y:S01]  /*0560*/  LDC.64 R18, c[0x0][0x380] ;  /* 0x0000e000ff127b82 */ /* 0x000ea20000000a00 */
[----:B-1----:R-:W-:-:S04]  /*0570*/  IMAD.WIDE.U32 R16, R21, 0x4, R6 ;  /* 0x0000000415107825 */ /* 0x002fc800078e0006 */
[----:B------:R-:W-:Y:S01]  /*0580*/  IMAD.WIDE R2, R3, 0x4, R6 ;  /* 0x0000000403027825 */ /* 0x000fe200078e0206 */
[----:B0-----:R-:W3:Y:S04]  /*0590*/  LDG.E R20, desc[UR6][R16.64] ;  /* 0x0000000610147981 */ /* 0x001ee8000c1e1900 */
[----:B------:R-:W3:Y:S04]  /*05a0*/  LDG.E R4, desc[UR6][R2.64] ;  /* 0x0000000602047981 */ /* 0x000ee8000c1e1900 */
[----:B------:R-:W3:Y:S04]  /*05b0*/  LDG.E R15, desc[UR6][R2.64+0x4] ;  /* 0x00000406020f7981 */ /* 0x000ee8000c1e1900 */
[----:B------:R-:W4:Y:S01]  /*05c0*/  LDG.E R22, desc[UR6][R16.64+0x4] ;  /* 0x0000040610167981 */ /* 0x000f22000c1e1900 */
[----:B------:R-:W-:Y:S01]  /*05d0*/  IMAD.IADD R23, R8, 0x1, R5 ;  /* 0x0000000108177824 */ /* 0x000fe200078e0205 */
[----:B------:R-:W-:-:S03]  /*05e0*/  IADD3 R21, PT, PT, R21, 0x2, RZ ;  /* 0x0000000215157810 */ /* 0x000fc60007ffe0ff */
[----:B--2---:R-:W-:-:S04]  /*05f0*/  IMAD.WIDE R18, R23, 0x4, R18 ;  /* 0x0000000417127825 */ /* 0x004fc800078e0212 */
[----:B------:R-:W-:Y:S01]  /*0600*/  IMAD.WIDE.U32 R6, R21, 0x4, R6 ;  /* 0x0000000415067825 */ /* 0x000fe200078e0006 */
[----:B---3--:R-:W-:-:S04]  /*0610*/  FMNMX3 R15, R4, R15, R20, !PT ;  /* 0x0000000f040f7276 */ /* 0x008fc80007800014 */
[----:B----4-:R-:W-:-:S05]  /*0620*/  FMNMX R15, R22, R15, !PT ;  /* 0x0000000f160f7209 */ /* 0x010fca0007800000 */
[----:B------:R2:W-:Y:S04]  /*0630*/  STG.E desc[UR6][R18.64], R15 ;  /* 0x0000000f12007986 */ /* 0x0005e8000c101906 */
[----:B------:R-:W3:Y:S04]  /*0640*/  LDG.E R4, desc[UR6][R2.64+0x8] ;  /* 0x0000080602047981 */ /* 0x000ee8000c1e1900 */
[----:B------:R-:W3:Y:S04]  /*0650*/  LDG.E R21, desc[UR6][R2.64+0xc] ;  /* 0x00000c0602157981 */ /* 0x000ee8000c1e1900 */
[----:B------:R-:W3:Y:S04]  /*0660*/  LDG.E R16, desc[UR6][R6.64] ;  /* 0x0000000606107981 */ /* 0x000ee8000c1e1900 */
[----:B------:R-:W4:Y:S01]  /*0670*/  LDG.E R17, desc[UR6][R6.64+0x4] ;  /* 0x0000040606117981 */ /* 0x000f22000c1e1900 */
[----:B------:R-:W-:Y:S01]  /*0680*/  VIADD R5, R5, 0x2 ;  /* 0x0000000205057836 */ /* 0x000fe20000000000 */
[----:B---3--:R-:W-:-:S04]  /*0690*/  FMNMX3 R4, R4, R21, R16, !PT ;  /* 0x0000001504047276 */ /* 0x008fc80007800010 */
[----:B----4-:R-:W-:-:S05]  /*06a0*/  FMNMX R17, R17, R4, !PT ;  /* 0x0000000411117209 */ /* 0x010fca0007800000 */
[----:B------:R2:W-:Y:S02]  /*06b0*/  STG.E desc[UR6][R18.64+0x4], R17 ;  /* 0x0000041112007986 */ /* 0x0005e4000c101906 */
.L_x_23:
[----:B------:R-:W-:Y:S05]  /*06c0*/  @P1 BRA `(.L_x_22) ;  /* 0x0000000000401947 */ /* 0x000fea0003800000 */
[----:B------:R-:W3:Y:S01]  /*06d0*/  LDC.64 R2, c[0x0][0x388] ;  /* 0x0000e200ff027b82 */ /* 0x000ee20000000a00 */
[----:B-1----:R-:W-:Y:S01]  /*06e0*/  IMAD R7, R11, R10, R5 ;  /* 0x0000000a0b077224 */ /* 0x002fe200078e0205 */
[----:B--2---:R-:W-:-:S03]  /*06f0*/  LEA R17, R5, R0, 0x1 ;  /* 0x0000000005117211 */ /* 0x004fc600078e08ff */
[----:B------:R-:W-:Y:S02]  /*0700*/  IMAD R15, R7, 0x2, R12 ;  /* 0x00000002070f7824 */ /* 0x000fe400078e020c */
[--C-:B---3--:R-:W-:Y:S02]  /*0710*/  IMAD.WIDE.U32 R6, R17, 0x4, R2.reuse ;  /* 0x0000000411067825 */ /* 0x108fe400078e0002 */
[----:B------:R-:W1:Y:S02]  /*0720*/  LDC.64 R16, c[0x0][0x380] ;  /* 0x0000e000ff107b82 */ /* 0x000e640000000a00 */
[----:B------:R-:W-:Y:S01]  /*0730*/  IMAD.WIDE R2, R15, 0x4, R2 ;  /* 0x000000040f027825 */ /* 0x000fe200078e0202 */
[----:B0-----:R-:W2:Y:S04]  /*0740*/  LDG.E R4, desc[UR6][R6.64] ;  /* 0x0000000606047981 */ /* 0x001ea8000c1e1900 */
[----:B------:R-:W2:Y:S04]  /*0750*/  LDG.E R0, desc[UR6][R2.64] ;  /* 0x0000000602007981 */ /* 0x000ea8000c1e1900 */
[----:B------:R-:W2:Y:S04]  /*0760*/  LDG.E R15, desc[UR6][R2.64+0x4] ;  /* 0x00000406020f7981 */ /* 0x000ea8000c1e1900 */
[----:B------:R-:W3:Y:S01]  /*0770*/  LDG.E R10, desc[UR6][R6.64+0x4] ;  /* 0x00000406060a7981 */ /* 0x000ee2000c1e1900 */
[----:B------:R-:W-:-:S02]  /*0780*/  IADD3 R5, PT, PT, R8, R5, RZ ;  /* 0x0000000508057210 */ /* 0x000fc40007ffe0ff */
[----:B--2---:R-:W-:-:S03]  /*0790*/  FMNMX3 R15, R0, R15, R4, !PT ;  /* 0x0000000f000f7276 */ /* 0x004fc60007800004 */
[----:B-1----:R-:W-:Y:S01]  /*07a0*/  IMAD.WIDE R4, R5, 0x4, R16 ;  /* 0x0000000405047825 */ /* 0x002fe200078e0210 */
[----:B---3--:R-:W-:-:S05]  /*07b0*/  FMNMX R15, R10, R15, !PT ;  /* 0x0000000f0a0f7209 */ /* 0x008fca0007800000 */
[----:B------:R3:W-:Y:S02]  /*07c0*/  STG.E desc[UR6][R4.64], R15 ;  /* 0x0000000f04007986 */ /* 0x0007e4000c101906 */
.L_x_22:
[----:B------:R-:W-:-:S04]  /*07d0*/  IADD3 R11, PT, PT, -R11, 0x1, R9 ;  /* 0x000000010b0b7810 */ /* 0x000fc80007ffe109 */
[----:B------:R-:W-:-:S13]  /*07e0*/  ISETP.NE.AND P0, PT, R11, R14, PT ;  /* 0x0000000e0b00720c */ /* 0x000fda0003f05270 */
[----:B------:R-:W-:Y:S05]  /*07f0*/  @P0 BRA `(.L_x_24) ;  /* 0xfffffff800380947 */ /* 0x000fea000383ffff */
[----:B------:R-:W4:Y:S01]  /*0800*/  LDCU UR5, c[0x0][0x394] ;  /* 0x00007280ff0577ac */ /* 0x000f220008000800 */
[----:B------:R-:W-:-:S04]  /*0810*/  UIADD3 UR4, UPT, UPT, UR4, 0x1, URZ ;  /* 0x0000000104047890 */ /* 0x000fc8000fffe0ff */
[----:B----4-:R-:W-:-:S09]  /*0820*/  UISETP.NE.AND UP0, UPT, UR4, UR5, UPT ;  /* 0x000000050400728c */ /* 0x010fd2000bf05270 */
[----:B------:R-:W-:Y:S05]  /*0830*/  BRA.U UP0, `(.L_x_25) ;  /* 0xfffffff900207547 */ /* 0x000fea000b83ffff */
[----:B0-----:R-:W-:Y:S05]  /*0840*/  EXIT ;  /* 0x000000000000794d */ /* 0x001fea0003800000 */
.L_x_26:
        /* <DEDUP_REMOVED lines=11> */
.L_x_146:


//--------------------- .text._Z7softmaxPfS_i     --------------------------
	.section	.text._Z7softmaxPfS_i,"ax",@progbits
	.align	128
        .global         _Z7softmaxPfS_i
        .type           _Z7softmaxPfS_i,@function
        .size           _Z7softmaxPfS_i,(.L_x_140 - _Z7softmaxPfS_i)
        .other          _Z7softmaxPfS_i,@"STO_CUDA_ENTRY STV_DEFAULT"
_Z7softmaxPfS_i:
.text._Z7softmaxPfS_i:
[----:B------:R-:W-:Y:S01]  /*0000*/  LDC R1, c[0x0][0x37c] ;  /* 0x0000df00ff017b82 */ /* 0x000fe20000000800 */
[----:B------:R-:W0:Y:S01]  /*0010*/  LDCU UR4, c[0x0][0x390] ;  /* 0x00007200ff0477ac */ /* 0x000e220008000800 */
[----:B------:R-:W-:Y:S01]  /*0020*/  HFMA2 R3, -RZ, RZ, 0, 0 ;  /* 0x00000000ff037431 */ /* 0x000fe200000001ff */
[----:B------:R-:W1:Y:S01]  /*0030*/  LDCU.64 UR10, c[0x0][0x358] ;  /* 0x00006b00ff0a77ac */ /* 0x000e620008000a00 */
[----:B0-----:R-:W-:-:S09]  /*0040*/  UISETP.GE.AND UP0, UPT, UR4, 0x1, UPT ;  /* 0x000000010400788c */ /* 0x001fd2000bf06270 */
[----:B-1----:R-:W-:Y:S05]  /*0050*/  BRA.U !UP0, `(.L_x_27) ;  /* 0x0000000908dc7547 */ /* 0x002fea000b800000 */
[----:B------:R-:W-:Y:S01]  /*0060*/  UISETP.GE.U32.AND UP1, UPT, UR4, 0x8, UPT ;  /* 0x000000080400788c */ /* 0x000fe2000bf26070 */
[----:B------:R-:W-:Y:S01]  /*0070*/  MOV R3, RZ ;  /* 0x000000ff00037202 */ /* 0x000fe20000000f00 */
[----:B------:R-:W-:Y:S01]  /*0080*/  ULOP3.LUT UR8, UR4, 0x7, URZ, 0xc0, !UPT ;  /* 0x0000000704087892 */ /* 0x000fe2000f8ec0ff */
[----:B------:R-:W-:-:S03]  /*0090*/  MOV R0, RZ ;  /* 0x000000ff00007202 */ /* 0x000fc60000000f00 */
[----:B------:R-:W-:-:S03]  /*00a0*/  UISETP.NE.AND UP0, UPT, UR8, URZ, UPT ;  /* 0x000000ff0800728c */ /* 0x000fc6000bf05270 */
[----:B------:R-:W-:Y:S08]  /*00b0*/  BRA.U !UP1, `(.L_x_28) ;  /* 0x0000000509607547 */ /* 0x000ff0000b800000 */
[----:B------:R-:W0:Y:S01]  /*00c0*/  LDCU.64 UR6, c[0x0][0x388] ;  /* 0x00007100ff0677ac */ /* 0x000e220008000a00 */
[----:B------:R-:W-:Y:S01]  /*00d0*/  MOV R3, RZ ;  /* 0x000000ff00037202 */ /* 0x000fe20000000f00 */
[----:B------:R-:W-:-:S06]  /*00e0*/  ULOP3.LUT UR4, UR4, 0x7ffffff8, URZ, 0xc0, !UPT ;  /* 0x7ffffff804047892 */ /* 0x000fcc000f8ec0ff */
[----:B------:R-:W-:Y:S01]  /*00f0*/  MOV R0, UR4 ;  /* 0x0000000400007c02 */ /* 0x000fe20008000f00 */
[----:B0-----:R-:W-:-:S04]  /*0100*/  UIADD3 UR5, UP1, UPT, UR6, 0x10, URZ ;  /* 0x0000001006057890 */ /* 0x001fc8000ff3e0ff */
[----:B------:R-:W-:Y:S02]  /*0110*/  UIADD3.X UR6, UPT, UPT, URZ, UR7, URZ, UP1, !UPT ;  /* 0x00000007ff067290 */ /* 0x000fe40008ffe4ff */
[----:B------:R-:W-:Y:S01]  /*0120*/  MOV R4, UR5 ;  /* 0x0000000500047c02 */ /* 0x000fe20008000f00 */
[----:B------:R-:W-:-:S03]  /*0130*/  UIADD3 UR7, UPT, UPT, -UR4, URZ, URZ ;  /* 0x000000ff04077290 */ /* 0x000fc6000fffe1ff */
[----:B------:R-:W-:-:S09]  /*0140*/  MOV R5, UR6 ;  /* 0x0000000600057c02 */ /* 0x000fd20008000f00 */
.L_x_29:
[----:B------:R-:W2:Y:S04]  /*0150*/  LDG.E R10, desc[UR10][R4.64+-0x10] ;  /* 0xfffff00a040a7981 */ /* 0x000ea8000c1e1900 */
[----:B------:R-:W3:Y:S04]  /*0160*/  LDG.E R20, desc[UR10][R4.64+-0x8] ;  /* 0xfffff80a04147981 */ /* 0x000ee8000c1e1900 */
[----:B------:R-:W4:Y:S04]  /*0170*/  LDG.E R22, desc[UR10][R4.64+-0xc] ;  /* 0xfffff40a04167981 */ /* 0x000f28000c1e1900 */
[----:B------:R-:W5:Y:S04]  /*0180*/  LDG.E R16, desc[UR10][R4.64+-0x4] ;  /* 0xfffffc0a04107981 */ /* 0x000f68000c1e1900 */
[----:B------:R-:W5:Y:S04]  /*0190*/  LDG.E R14, desc[UR10][R4.64] ;  /* 0x0000000a040e7981 */ /* 0x000f68000c1e1900 */
[----:B------:R-:W5:Y:S04]  /*01a0*/  LDG.E R9, desc[UR10][R4.64+0x4] ;  /* 0x0000040a04097981 */ /* 0x000f68000c1e1900 */
[----:B------:R-:W5:Y:S04]  /*01b0*/  LDG.E R6, desc[UR10][R4.64+0x8] ;  /* 0x0000080a04067981 */ /* 0x000f68000c1e1900 */
[----:B------:R0:W5:Y:S01]  /*01c0*/  LDG.E R2, desc[UR10][R4.64+0xc] ;  /* 0x00000c0a04027981 */ /* 0x000162000c1e1900 */
[----:B------:R-:W-:Y:S01]  /*01d0*/  HFMA2 R11, -RZ, RZ, 0.96630859375, -0.0022525787353515625 ;  /* 0x3bbb989dff0b7431 */ /* 0x000fe200000001ff */
[----:B------:R-:W-:Y:S01]  /*01e0*/  MOV R8, 0x437c0000 ;  /* 0x437c000000087802 */ /* 0x000fe20000000f00 */
[----:B------:R-:W-:-:S04]  /*01f0*/  UIADD3 UR7, UPT, UPT, UR7, 0x8, URZ ;  /* 0x0000000807077890 */ /* 0x000fc8000fffe0ff */
[----:B------:R-:W-:Y:S01]  /*0200*/  UISETP.NE.AND UP1, UPT, UR7, URZ, UPT ;  /* 0x000000ff0700728c */ /* 0x000fe2000bf25270 */
[----:B0-----:R-:W-:-:S04]  /*0210*/  IADD3 R4, P0, PT, R4, 0x20, RZ ;  /* 0x0000002004047810 */ /* 0x001fc80007f1e0ff */
[----:B------:R-:W-:Y:S01]  /*0220*/  IADD3.X R5, PT, PT, RZ, R5, RZ, P0, !PT ;  /* 0x00000005ff057210 */ /* 0x000fe200007fe4ff */
[----:B--2---:R-:W-:-:S04]  /*0230*/  FFMA.SAT R7, R10, R11, 0.5 ;  /* 0x3f0000000a077423 */ /* 0x004fc8000000200b */
[----:B------:R-:W-:-:S04]  /*0240*/  FFMA.RM R12, R7, R8, 12582913 ;  /* 0x4b400001070c7423 */ /* 0x000fc80000004008 */
[----:B------:R-:W-:Y:S01]  /*0250*/  FADD R13, R12, -12583039 ;  /* 0xcb40007f0c0d7421 */ /* 0x000fe20000000000 */
[----:B---3--:R-:W-:-:S03]  /*0260*/  FFMA.SAT R17, R20, R11, 0.5 ;  /* 0x3f00000014117423 */ /* 0x008fc6000000200b */
[----:B------:R-:W-:Y:S01]  /*0270*/  FFMA R13, R10, 1.4426950216293334961, -R13 ;  /* 0x3fb8aa3b0a0d7823 */ /* 0x000fe2000000080d */
[----:B----4-:R-:W-:-:S03]  /*0280*/  FFMA.SAT R7, R22, R11, 0.5 ;  /* 0x3f00000016077423 */ /* 0x010fc6000000200b */
[----:B------:R-:W-:Y:S01]  /*0290*/  FFMA R18, R10, 1.925963033500011079e-08, R13 ;  /* 0x32a570600a127823 */ /* 0x000fe2000000000d */
[-C--:B------:R-:W-:Y:S01]  /*02a0*/  FFMA.RM R10, R17, R8.reuse, 12582913 ;  /* 0x4b400001110a7423 */ /* 0x080fe20000004008 */
[-C--:B-----5:R-:W-:Y:S01]  /*02b0*/  FFMA.SAT R13, R16, R11.reuse, 0.5 ;  /* 0x3f000000100d7423 */ /* 0x0a0fe2000000200b */
[-C--:B------:R-:W-:Y:S02]  /*02c0*/  FFMA.RM R7, R7, R8.reuse, 12582913 ;  /* 0x4b40000107077423 */ /* 0x080fe40000004008 */
[----:B------:R-:W-:Y:S01]  /*02d0*/  FADD R17, R10, -12583039 ;  /* 0xcb40007f0a117421 */ /* 0x000fe20000000000 */
[----:B------:R-:W-:Y:S01]  /*02e0*/  FFMA.RM R13, R13, R8, 12582913 ;  /* 0x4b4000010d0d7423 */ /* 0x000fe20000004008 */
[----:B------:R-:W-:Y:S02]  /*02f0*/  FFMA.SAT R23, R14, R11, 0.5 ;  /* 0x3f0000000e177423 */ /* 0x000fe4000000200b */
[----:B------:R-:W-:Y:S01]  /*0300*/  FFMA R17, R20, 1.4426950216293334961, -R17 ;  /* 0x3fb8aa3b14117823 */ /* 0x000fe20000000811 */
[----:B------:R-:W-:Y:S01]  /*0310*/  FADD R15, R7, -12583039 ;  /* 0xcb40007f070f7421 */ /* 0x000fe20000000000 */
[----:B------:R-:W-:-:S02]  /*0320*/  FADD R21, R13, -12583039 ;  /* 0xcb40007f0d157421 */ /* 0x000fc40000000000 */
[----:B------:R-:W-:Y:S01]  /*0330*/  FFMA R19, R20, 1.925963033500011079e-08, R17 ;  /* 0x32a5706014137823 */ /* 0x000fe20000000011 */
[-C--:B------:R-:W-:Y:S01]  /*0340*/  FFMA.RM R17, R23, R8.reuse, 12582913 ;  /* 0x4b40000117117423 */ /* 0x080fe20000004008 */
[----:B------:R-:W-:Y:S01]  /*0350*/  FFMA R15, R22, 1.4426950216293334961, -R15 ;  /* 0x3fb8aa3b160f7823 */ /* 0x000fe2000000080f */
[----:B------:R-:W-:Y:S01]  /*0360*/  FFMA R21, R16, 1.4426950216293334961, -R21 ;  /* 0x3fb8aa3b10157823 */ /* 0x000fe20000000815 */
[-C--:B------:R-:W-:Y:S01]  /*0370*/  FFMA.SAT R25, R9, R11.reuse, 0.5 ;  /* 0x3f00000009197423 */ /* 0x080fe2000000200b */
[----:B------:R-:W-:Y:S01]  /*0380*/  FADD R23, R17, -12583039 ;  /* 0xcb40007f11177421 */ /* 0x000fe20000000000 */
[----:B------:R-:W-:Y:S01]  /*0390*/  FFMA R15, R22, 1.925963033500011079e-08, R15 ;  /* 0x32a57060160f7823 */ /* 0x000fe2000000000f */
[----:B------:R-:W0:Y:S01]  /*03a0*/  MUFU.EX2 R18, R18 ;  /* 0x0000001200127308 */ /* 0x000e220000000800 */
[----:B------:R-:W-:Y:S01]  /*03b0*/  FFMA R20, R16, 1.925963033500011079e-08, R21 ;  /* 0x32a5706010147823 */ /* 0x000fe20000000015 */
[----:B------:R-:W-:Y:S01]  /*03c0*/  FFMA.RM R16, R25, R8, 12582913 ;  /* 0x4b40000119107423 */ /* 0x000fe20000004008 */
[----:B------:R-:W-:Y:S01]  /*03d0*/  FFMA R23, R14, 1.4426950216293334961, -R23 ;  /* 0x3fb8aa3b0e177823 */ /* 0x000fe20000000817 */
[----:B------:R-:W-:-:S02]  /*03e0*/  FFMA.SAT R25, R6, R11, 0.5 ;  /* 0x3f00000006197423 */ /* 0x000fc4000000200b */
[----:B------:R-:W-:Y:S01]  /*03f0*/  FADD R22, R16, -12583039 ;  /* 0xcb40007f10167421 */ /* 0x000fe20000000000 */
[----:B------:R-:W-:Y:S01]  /*0400*/  FFMA R21, R14, 1.925963033500011079e-08, R23 ;  /* 0x32a570600e157823 */ /* 0x000fe20000000017 */
[----:B------:R-:W1:Y:S01]  /*0410*/  MUFU.EX2 R15, R15 ;  /* 0x0000000f000f7308 */ /* 0x000e620000000800 */
[-C--:B------:R-:W-:Y:S01]  /*0420*/  FFMA.RM R14, R25, R8.reuse, 12582913 ;  /* 0x4b400001190e7423 */ /* 0x080fe20000004008 */
[----:B------:R-:W-:Y:S01]  /*0430*/  FFMA.SAT R23, R2, R11, 0.5 ;  /* 0x3f00000002177423 */ /* 0x000fe2000000200b */
[----:B------:R-:W-:Y:S02]  /*0440*/  FFMA R22, R9, 1.4426950216293334961, -R22 ;  /* 0x3fb8aa3b09167823 */ /* 0x000fe40000000816 */
[----:B------:R-:W-:Y:S01]  /*0450*/  FADD R11, R14, -12583039 ;  /* 0xcb40007f0e0b7421 */ /* 0x000fe20000000000 */
[----:B------:R-:W-:Y:S02]  /*0460*/  FFMA.RM R8, R23, R8, 12582913 ;  /* 0x4b40000117087423 */ /* 0x000fe40000004008 */
[----:B------:R-:W2:Y:S01]  /*0470*/  MUFU.EX2 R19, R19 ;  /* 0x0000001300137308 */ /* 0x000ea20000000800 */
[----:B------:R-:W-:Y:S01]  /*0480*/  SHF.L.U32 R12, R12, 0x17, RZ ;  /* 0x000000170c0c7819 */ /* 0x000fe200000006ff */
[----:B------:R-:W-:Y:S01]  /*0490*/  FFMA R9, R9, 1.925963033500011079e-08, R22 ;  /* 0x32a5706009097823 */ /* 0x000fe20000000016 */
[----:B------:R-:W-:Y:S01]  /*04a0*/  FFMA R11, R6, 1.4426950216293334961, -R11 ;  /* 0x3fb8aa3b060b7823 */ /* 0x000fe2000000080b */
[----:B------:R-:W-:-:S04]  /*04b0*/  FADD R23, R8, -12583039 ;  /* 0xcb40007f08177421 */ /* 0x000fc80000000000 */
[----:B------:R-:W3:Y:S01]  /*04c0*/  MUFU.EX2 R20, R20 ;  /* 0x0000001400147308 */ /* 0x000ee20000000800 */
[----:B------:R-:W-:Y:S01]  /*04d0*/  SHF.L.U32 R7, R7, 0x17, RZ ;  /* 0x0000001707077819 */ /* 0x000fe200000006ff */
[----:B0-----:R-:W-:Y:S01]  /*04e0*/  FFMA R12, R12, R18, R3 ;  /* 0x000000120c0c7223 */ /* 0x001fe20000000003 */
[----:B------:R-:W-:Y:S01]  /*04f0*/  FFMA R11, R6, 1.925963033500011079e-08, R11 ;  /* 0x32a57060060b7823 */ /* 0x000fe2000000000b */
[----:B------:R-:W-:-:S04]  /*0500*/  FFMA R23, R2, 1.4426950216293334961, -R23 ;  /* 0x3fb8aa3b02177823 */ /* 0x000fc80000000817 */
[----:B------:R-:W0:Y:S01]  /*0510*/  MUFU.EX2 R21, R21 ;  /* 0x0000001500157308 */ /* 0x000e220000000800 */
[----:B------:R-:W-:Y:S01]  /*0520*/  SHF.L.U32 R3, R10, 0x17, RZ ;  /* 0x000000170a037819 */ /* 0x000fe200000006ff */
[----:B-1----:R-:W-:Y:S01]  /*0530*/  FFMA R12, R7, R15, R12 ;  /* 0x0000000f070c7223 */ /* 0x002fe2000000000c */
[----:B------:R-:W-:Y:S01]  /*0540*/  FFMA R23, R2, 1.925963033500011079e-08, R23 ;  /* 0x32a5706002177823 */ /* 0x000fe20000000017 */
[----:B------:R-:W-:-:S04]  /*0550*/  SHF.L.U32 R6, R13, 0x17, RZ ;  /* 0x000000170d067819 */ /* 0x000fc800000006ff */
[----:B------:R-:W1:Y:S01]  /*0560*/  MUFU.EX2 R9, R9 ;  /* 0x0000000900097308 */ /* 0x000e620000000800 */
[----:B--2---:R-:W-:Y:S01]  /*0570*/  FFMA R3, R3, R19, R12 ;  /* 0x0000001303037223 */ /* 0x004fe2000000000c */
[----:B------:R-:W-:-:S06]  /*0580*/  SHF.L.U32 R17, R17, 0x17, RZ ;  /* 0x0000001711117819 */ /* 0x000fcc00000006ff */
[----:B------:R-:W2:Y:S01]  /*0590*/  MUFU.EX2 R11, R11 ;  /* 0x0000000b000b7308 */ /* 0x000ea20000000800 */
[----:B---3--:R-:W-:Y:S01]  /*05a0*/  FFMA R6, R6, R20, R3 ;  /* 0x0000001406067223 */ /* 0x008fe20000000003 */
[----:B------:R-:W-:-:S06]  /*05b0*/  SHF.L.U32 R3, R16, 0x17, RZ ;  /* 0x0000001710037819 */ /* 0x000fcc00000006ff */
[----:B------:R-:W3:Y:S01]  /*05c0*/  MUFU.EX2 R23, R23 ;  /* 0x0000001700177308 */ /* 0x000ee20000000800 */
[----:B0-----:R-:W-:Y:S01]  /*05d0*/  FFMA R6, R17, R21, R6 ;  /* 0x0000001511067223 */ /* 0x001fe20000000006 */
[----:B------:R-:W-:-:S03]  /*05e0*/  SHF.L.U32 R14, R14, 0x17, RZ ;  /* 0x000000170e0e7819 */ /* 0x000fc600000006ff */
[----:B-1----:R-:W-:Y:S01]  /*05f0*/  FFMA R3, R3, R9, R6 ;  /* 0x0000000903037223 */ /* 0x002fe20000000006 */
[----:B------:R-:W-:-:S03]  /*0600*/  SHF.L.U32 R8, R8, 0x17, RZ ;  /* 0x0000001708087819 */ /* 0x000fc600000006ff */
[----:B--2---:R-:W-:-:S04]  /*0610*/  FFMA R3, R14, R11, R3 ;  /* 0x0000000b0e037223 */ /* 0x004fc80000000003 */
[----:B---3--:R-:W-:Y:S01]  /*0620*/  FFMA R3, R8, R23, R3 ;  /* 0x0000001708037223 */ /* 0x008fe20000000003 */
[----:B------:R-:W-:Y:S06]  /*0630*/  BRA.U UP1, `(.L_x_29) ;  /* 0xfffffff901c47547 */ /* 0x000fec000b83ffff */
.L_x_28:
[----:B------:R-:W-:Y:S05]  /*0640*/  BRA.U !UP0, `(.L_x_27) ;  /* 0x0000000508607547 */ /* 0x000fea000b800000 */
[----:B------:R-:W0:Y:S01]  /*0650*/  LDCU UR4, c[0x0][0x390] ;  /* 0x00007200ff0477ac */ /* 0x000e220008000800 */
[----:B------:R-:W-:Y:S02]  /*0660*/  UISETP.GE.U32.AND UP0, UPT, UR8, 0x4, UPT ;  /* 0x000000040800788c */ /* 0x000fe4000bf06070 */
[----:B0-----:R-:W-:-:S04]  /*0670*/  ULOP3.LUT UR5, UR4, 0x3, URZ, 0xc0, !UPT ;  /* 0x0000000304057892 */ /* 0x001fc8000f8ec0ff */
[----:B------:R-:W-:-:S03]  /*0680*/  UISETP.NE.AND UP1, UPT, UR5, URZ, UPT ;  /* 0x000000ff0500728c */ /* 0x000fc6000bf25270 */
[----:B------:R-:W-:Y:S08]  /*0690*/  BRA.U !UP0, `(.L_x_30) ;  /* 0x0000000108a47547 */ /* 0x000ff0000b800000 */
[----:B------:R-:W0:Y:S02]  /*06a0*/  LDC.64 R6, c[0x0][0x388] ;  /* 0x0000e200ff067b82 */ /* 0x000e240000000a00 */
[----:B0-----:R-:W-:-:S05]  /*06b0*/  IMAD.WIDE.U32 R6, R0, 0x4, R6 ;  /* 0x0000000400067825 */ /* 0x001fca00078e0006 */
[----:B------:R-:W2:Y:S04]  /*06c0*/  LDG.E R8, desc[UR10][R6.64] ;  /* 0x0000000a06087981 */ /* 0x000ea8000c1e1900 */
[----:B------:R-:W3:Y:S04]  /*06d0*/  LDG.E R10, desc[UR10][R6.64+0x4] ;  /* 0x0000040a060a7981 */ /* 0x000ee8000c1e1900 */
[----:B------:R-:W4:Y:S04]  /*06e0*/  LDG.E R12, desc[UR10][R6.64+0x8] ;  /* 0x0000080a060c7981 */ /* 0x000f28000c1e1900 */
[----:B------:R-:W5:Y:S01]  /*06f0*/  LDG.E R4, desc[UR10][R6.64+0xc] ;  /* 0x00000c0a06047981 */ /* 0x000f62000c1e1900 */
[----:B------:R-:W-:Y:S01]  /*0700*/  HFMA2 R15, -RZ, RZ, 0.96630859375, -0.0022525787353515625 ;  /* 0x3bbb989dff0f7431 */ /* 0x000fe200000001ff */
[----:B------:R-:W-:-:S02]  /*0710*/  MOV R14, 0x437c0000 ;  /* 0x437c0000000e7802 */ /* 0x000fc40000000f00 */
[----:B------:R-:W-:Y:S02]  /*0720*/  IADD3 R0, PT, PT, R0, 0x4, RZ ;  /* 0x0000000400007810 */ /* 0x000fe40007ffe0ff */
[----:B--2---:R-:W-:-:S04]  /*0730*/  FFMA.SAT R5, R8, R15, 0.5 ;  /* 0x3f00000008057423 */ /* 0x004fc8000000200f */
[----:B------:R-:W-:Y:S01]  /*0740*/  FFMA.RM R5, R5, R14, 12582913 ;  /* 0x4b40000105057423 */ /* 0x000fe2000000400e */
[----:B---3--:R-:W-:-:S03]  /*0750*/  FFMA.SAT R2, R10, R15, 0.5 ;  /* 0x3f0000000a027423 */ /* 0x008fc6000000200f */
[----:B------:R-:W-:Y:S01]  /*0760*/  FADD R9, R5, -12583039 ;  /* 0xcb40007f05097421 */ /* 0x000fe20000000000 */
[-C--:B------:R-:W-:Y:S01]  /*0770*/  FFMA.RM R2, R2, R14.reuse, 12582913 ;  /* 0x4b40000102027423 */ /* 0x080fe2000000400e */
[-C--:B----4-:R-:W-:Y:S02]  /*0780*/  FFMA.SAT R13, R12, R15.reuse, 0.5 ;  /* 0x3f0000000c0d7423 */ /* 0x090fe4000000200f */
[----:B------:R-:W-:Y:S01]  /*0790*/  FFMA R9, R8, 1.4426950216293334961, -R9 ;  /* 0x3fb8aa3b08097823 */ /* 0x000fe20000000809 */
[----:B------:R-:W-:Y:S01]  /*07a0*/  FADD R11, R2, -12583039 ;  /* 0xcb40007f020b7421 */ /* 0x000fe20000000000 */
[-C--:B------:R-:W-:Y:S01]  /*07b0*/  FFMA.RM R13, R13, R14.reuse, 12582913 ;  /* 0x4b4000010d0d7423 */ /* 0x080fe2000000400e */
[----:B-----5:R-:W-:Y:S01]  /*07c0*/  FFMA.SAT R6, R4, R15, 0.5 ;  /* 0x3f00000004067423 */ /* 0x020fe2000000200f */
[----:B------:R-:W-:Y:S01]  /*07d0*/  FFMA R9, R8, 1.925963033500011079e-08, R9 ;  /* 0x32a5706008097823 */ /* 0x000fe20000000009 */
[----:B------:R-:W-:Y:S01]  /*07e0*/  FFMA R11, R10, 1.4426950216293334961, -R11 ;  /* 0x3fb8aa3b0a0b7823 */ /* 0x000fe2000000080b */
[C---:B------:R-:W-:Y:S01]  /*07f0*/  FADD R7, R13.reuse, -12583039 ;  /* 0xcb40007f0d077421 */ /* 0x040fe20000000000 */
[----:B------:R-:W-:Y:S01]  /*0800*/  FFMA.RM R6, R6, R14, 12582913 ;  /* 0x4b40000106067423 */ /* 0x000fe2000000400e */
[----:B------:R-:W-:Y:S01]  /*0810*/  SHF.L.U32 R13, R13, 0x17, RZ ;  /* 0x000000170d0d7819 */ /* 0x000fe200000006ff */
[----:B------:R-:W-:Y:S01]  /*0820*/  FFMA R11, R10, 1.925963033500011079e-08, R11 ;  /* 0x32a570600a0b7823 */ /* 0x000fe2000000000b */
[----:B------:R-:W-:Y:S01]  /*0830*/  FFMA R7, R12, 1.4426950216293334961, -R7 ;  /* 0x3fb8aa3b0c077823 */ /* 0x000fe20000000807 */
[----:B------:R-:W-:Y:S01]  /*0840*/  FADD R15, R6, -12583039 ;  /* 0xcb40007f060f7421 */ /* 0x000fe20000000000 */
[----:B------:R-:W0:Y:S02]  /*0850*/  MUFU.EX2 R9, R9 ;  /* 0x0000000900097308 */ /* 0x000e240000000800 */
[----:B------:R-:W-:Y:S01]  /*0860*/  FFMA R7, R12, 1.925963033500011079e-08, R7 ;  /* 0x32a570600c077823 */ /* 0x000fe20000000007 */
[----:B------:R-:W-:-:S04]  /*0870*/  FFMA R15, R4, 1.4426950216293334961, -R15 ;  /* 0x3fb8aa3b040f7823 */ /* 0x000fc8000000080f */
[----:B------:R-:W-:Y:S01]  /*0880*/  FFMA R15, R4, 1.925963033500011079e-08, R15 ;  /* 0x32a57060040f7823 */ /* 0x000fe2000000000f */
[----:B------:R-:W1:Y:S01]  /*0890*/  MUFU.EX2 R11, R11 ;  /* 0x0000000b000b7308 */ /* 0x000e620000000800 */
[----:B------:R-:W-:Y:S02]  /*08a0*/  SHF.L.U32 R4, R5, 0x17, RZ ;  /* 0x0000001705047819 */ /* 0x000fe400000006ff */
[----:B------:R-:W-:-:S05]  /*08b0*/  SHF.L.U32 R5, R2, 0x17, RZ ;  /* 0x0000001702057819 */ /* 0x000fca00000006ff */
[----:B------:R-:W2:Y:S01]  /*08c0*/  MUFU.EX2 R7, R7 ;  /* 0x0000000700077308 */ /* 0x000ea20000000800 */
[----:B0-----:R-:W-:Y:S01]  /*08d0*/  FFMA R4, R4, R9, R3 ;  /* 0x0000000904047223 */ /* 0x001fe20000000003 */
[----:B------:R-:W-:-:S06]  /*08e0*/  SHF.L.U32 R3, R6, 0x17, RZ ;  /* 0x0000001706037819 */ /* 0x000fcc00000006ff */
[----:B------:R-:W0:Y:S01]  /*08f0*/  MUFU.EX2 R15, R15 ;  /* 0x0000000f000f7308 */ /* 0x000e220000000800 */
[----:B-1----:R-:W-:-:S04]  /*0900*/  FFMA R4, R5, R11, R4 ;  /* 0x0000000b05047223 */ /* 0x002fc80000000004 */
[----:B--2---:R-:W-:-:S04]  /*0910*/  FFMA R4, R13, R7, R4 ;  /* 0x000000070d047223 */ /* 0x004fc80000000004 */
[----:B0-----:R-:W-:-:S07]  /*0920*/  FFMA R3, R3, R15, R4 ;  /* 0x0000000f03037223 */ /* 0x001fce0000000004 */
.L_x_30:
[----:B------:R-:W-:Y:S05]  /*0930*/  BRA.U !UP1, `(.L_x_27) ;  /* 0x0000000109a47547 */ /* 0x000fea000b800000 */
[----:B------:R-:W-:Y:S02]  /*0940*/  UISETP.NE.AND UP0, UPT, UR5, 0x1, UPT ;  /* 0x000000010500788c */ /* 0x000fe4000bf05270 */
[----:B------:R-:W-:-:S04]  /*0950*/  ULOP3.LUT UR4, UR4, 0x1, URZ, 0xc0, !UPT ;  /* 0x0000000104047892 */ /* 0x000fc8000f8ec0ff */
[----:B------:R-:W-:-:S03]  /*0960*/  UISETP.NE.U32.AND UP1, UPT, UR4, 0x1, UPT ;  /* 0x000000010400788c */ /* 0x000fc6000bf25070 */
[----:B------:R-:W-:Y:S08]  /*0970*/  BRA.U !UP0, `(.L_x_31) ;  /* 0x00000001085c7547 */ /* 0x000ff0000b800000 */
[----:B------:R-:W0:Y:S02]  /*0980*/  LDC.64 R4, c[0x0][0x388] ;  /* 0x0000e200ff047b82 */ /* 0x000e240000000a00 */
[----:B0-----:R-:W-:-:S05]  /*0990*/  IMAD.WIDE.U32 R4, R0, 0x4, R4 ;  /* 0x0000000400047825 */ /* 0x001fca00078e0004 */
[----:B------:R-:W2:Y:S04]  /*09a0*/  LDG.E R2, desc[UR10][R4.64] ;  /* 0x0000000a04027981 */ /* 0x000ea8000c1e1900 */
[----:B------:R-:W3:Y:S01]  /*09b0*/  LDG.E R8, desc[UR10][R4.64+0x4] ;  /* 0x0000040a04087981 */ /* 0x000ee2000c1e1900 */
[----:B------:R-:W-:Y:S01]  /*09c0*/  HFMA2 R7, -RZ, RZ, 0.96630859375, -0.0022525787353515625 ;  /* 0x3bbb989dff077431 */ /* 0x000fe200000001ff */
[----:B------:R-:W-:Y:S02]  /*09d0*/  MOV R9, 0x437c0000 ;  /* 0x437c000000097802 */ /* 0x000fe40000000f00 */
[----:B------:R-:W-:Y:S02]  /*09e0*/  IADD3 R0, PT, PT, R0, 0x2, RZ ;  /* 0x0000000200007810 */ /* 0x000fe40007ffe0ff */
[----:B--2---:R-:W-:-:S04]  /*09f0*/  FFMA.SAT R6, R2, R7, 0.5 ;  /* 0x3f00000002067423 */ /* 0x004fc80000002007 */
[----:B------:R-:W-:Y:S01]  /*0a00*/  FFMA.RM R6, R6, R9, 12582913 ;  /* 0x4b40000106067423 */ /* 0x000fe20000004009 */
[----:B---3--:R-:W-:-:S03]  /*0a10*/  FFMA.SAT R10, R8, R7, 0.5 ;  /* 0x3f000000080a7423 */ /* 0x008fc60000002007 */
[----:B------:R-:W-:Y:S01]  /*0a20*/  FADD R7, R6, -12583039 ;  /* 0xcb40007f06077421 */ /* 0x000fe20000000000 */
[----:B------:R-:W-:Y:S01]  /*0a30*/  FFMA.RM R10, R10, R9, 12582913 ;  /* 0x4b4000010a0a7423 */ /* 0x000fe20000004009 */
[----:B------:R-:W-:Y:S02]  /*0a40*/  SHF.L.U32 R6, R6, 0x17, RZ ;  /* 0x0000001706067819 */ /* 0x000fe400000006ff */
[----:B------:R-:W-:Y:S01]  /*0a50*/  FFMA R7, R2, 1.4426950216293334961, -R7 ;  /* 0x3fb8aa3b02077823 */ /* 0x000fe20000000807 */
[C---:B------:R-:W-:Y:S01]  /*0a60*/  FADD R9, R10.reuse, -12583039 ;  /* 0xcb40007f0a097421 */ /* 0x040fe20000000000 */
[----:B------:R-:W-:Y:S02]  /*0a70*/  SHF.L.U32 R10, R10, 0x17, RZ ;  /* 0x000000170a0a7819 */ /* 0x000fe400000006ff */
[----:B------:R-:W-:Y:S01]  /*0a80*/  FFMA R7, R2, 1.925963033500011079e-08, R7 ;  /* 0x32a5706002077823 */ /* 0x000fe20000000007 */
[----:B------:R-:W-:-:S04]  /*0a90*/  FFMA R9, R8, 1.4426950216293334961, -R9 ;  /* 0x3fb8aa3b08097823 */ /* 0x000fc80000000809 */
[----:B------:R-:W-:Y:S01]  /*0aa0*/  FFMA R9, R8, 1.925963033500011079e-08, R9 ;  /* 0x32a5706008097823 */ /* 0x000fe20000000009 */
[----:B------:R-:W0:Y:S08]  /*0ab0*/  MUFU.EX2 R7, R7 ;  /* 0x0000000700077308 */ /* 0x000e300000000800 */
[----:B------:R-:W1:Y:S01]  /*0ac0*/  MUFU.EX2 R9, R9 ;  /* 0x0000000900097308 */ /* 0x000e620000000800 */
[----:B0-----:R-:W-:-:S04]  /*0ad0*/  FFMA R3, R6, R7, R3 ;  /* 0x0000000706037223 */ /* 0x001fc80000000003 */
[----:B-1----:R-:W-:-:S07]  /*0ae0*/  FFMA R3, R10, R9, R3 ;  /* 0x000000090a037223 */ /* 0x002fce0000000003 */
.L_x_31:
[----:B------:R-:W-:Y:S05]  /*0af0*/  BRA.U UP1, `(.L_x_27) ;  /* 0x0000000101347547 */ /* 0x000fea000b800000 */
[----:B------:R-:W0:Y:S02]  /*0b00*/  LDC.64 R4, c[0x0][0x388] ;  /* 0x0000e200ff047b82 */ /* 0x000e240000000a00 */
[----:B0-----:R-:W-:-:S06]  /*0b10*/  IMAD.WIDE.U32 R4, R0, 0x4, R4 ;  /* 0x0000000400047825 */ /* 0x001fcc00078e0004 */
[----:B------:R-:W2:Y:S01]  /*0b20*/  LDG.E R4, desc[UR10][R4.64] ;  /* 0x0000000a04047981 */ /* 0x000ea2000c1e1900 */
[----:B------:R-:W-:Y:S01]  /*0b30*/  HFMA2 R7, -RZ, RZ, 0.96630859375, -0.0022525787353515625 ;  /* 0x3bbb989dff077431 */ /* 0x000fe200000001ff */
[----:B------:R-:W-:-:S04]  /*0b40*/  MOV R9, 0x437c0000 ;  /* 0x437c000000097802 */ /* 0x000fc80000000f00 */
[----:B--2---:R-:W-:-:S04]  /*0b50*/  FFMA.SAT R0, R4, R7, 0.5 ;  /* 0x3f00000004007423 */ /* 0x004fc80000002007 */
[----:B------:R-:W-:-:S04]  /*0b60*/  FFMA.RM R0, R0, R9, 12582913 ;  /* 0x4b40000100007423 */ /* 0x000fc80000004009 */
[C---:B------:R-:W-:Y:S01]  /*0b70*/  FADD R7, R0.reuse, -12583039 ;  /* 0xcb40007f00077421 */ /* 0x040fe20000000000 */
[----:B------:R-:W-:-:S03]  /*0b80*/  SHF.L.U32 R0, R0, 0x17, RZ ;  /* 0x0000001700007819 */ /* 0x000fc600000006ff */
[----:B------:R-:W-:-:S04]  /*0b90*/  FFMA R7, R4, 1.4426950216293334961, -R7 ;  /* 0x3fb8aa3b04077823 */ /* 0x000fc80000000807 */
[----:B------:R-:W-:-:S06]  /*0ba0*/  FFMA R7, R4, 1.925963033500011079e-08, R7 ;  /* 0x32a5706004077823 */ /* 0x000fcc0000000007 */
[----:B------:R-:W0:Y:S02]  /*0bb0*/  MUFU.EX2 R7, R7 ;  /* 0x0000000700077308 */ /* 0x000e240000000800 */
[----:B0-----:R-:W-:-:S07]  /*0bc0*/  FFMA R3, R0, R7, R3 ;  /* 0x0000000700037223 */ /* 0x001fce0000000003 */
.L_x_27:
[----:B------:R-:W0:Y:S02]  /*0bd0*/  LDC R0, c[0x0][0x390] ;  /* 0x0000e400ff007b82 */ /* 0x000e240000000800 */
[----:B0-----:R-:W-:-:S13]  /*0be0*/  ISETP.GE.AND P0, PT, R0, 0x1, PT ;  /* 0x000000010000780c */ /* 0x001fda0003f06270 */
[----:B------:R-:W-:Y:S05]  /*0bf0*/  @!P0 EXIT ;  /* 0x000000000000894d */ /* 0x000fea0003800000 */
[C---:B------:R-:W-:Y:S01]  /*0c00*/  ISETP.GE.U32.AND P0, PT, R0.reuse, 0x8, PT ;  /* 0x000000080000780c */ /* 0x040fe20003f06070 */
[----:B------:R-:W-:Y:S01]  /*0c10*/  HFMA2 R2, -RZ, RZ, 0, 0 ;  /* 0x00000000ff027431 */ /* 0x000fe200000001ff */
[----:B------:R-:W-:-:S11]  /*0c20*/  LOP3.LUT R16, R0, 0x7, RZ, 0xc0, !PT ;  /* 0x0000000700107812 */ /* 0x000fd600078ec0ff */
[----:B------:R-:W-:Y:S05]  /*0c30*/  @!P0 BRA `(.L_x_32) ;  /* 0x0000000c002c8947 */ /* 0x000fea0003800000 */
[----:B------:R-:W0:Y:S01]  /*0c40*/  LDCU.128 UR4, c[0x0][0x380] ;  /* 0x00007000ff0477ac */ /* 0x000e220008000c00 */
[----:B------:R-:W-:-:S04]  /*0c50*/  LOP3.LUT R2, R0, 0x7ffffff8, RZ, 0xc0, !PT ;  /* 0x7ffffff800027812 */ /* 0x000fc800078ec0ff */
[----:B------:R-:W-:Y:S01]  /*0c60*/  IADD3 R8, PT, PT, -R2, RZ, RZ ;  /* 0x000000ff02087210 */ /* 0x000fe20007ffe1ff */
[----:B0-----:R-:W-:Y:S02]  /*0c70*/  UIADD3 UR6, UP1, UPT, UR6, 0x10, URZ ;  /* 0x0000001006067890 */ /* 0x001fe4000ff3e0ff */
[----:B------:R-:W-:Y:S02]  /*0c80*/  UIADD3 UR4, UP0, UPT, UR4, 0x10, URZ ;  /* 0x0000001004047890 */ /* 0x000fe4000ff1e0ff */
[----:B------:R-:W-:Y:S02]  /*0c90*/  UIADD3.X UR7, UPT, UPT, URZ, UR7, URZ, UP1, !UPT ;  /* 0x00000007ff077290 */ /* 0x000fe40008ffe4ff */
[----:B------:R-:W-:Y:S01]  /*0ca0*/  UIADD3.X UR5, UPT, UPT, URZ, UR5, URZ, UP0, !UPT ;  /* 0x00000005ff057290 */ /* 0x000fe200087fe4ff */
[----:B------:R-:W-:Y:S02]  /*0cb0*/  MOV R4, UR6 ;  /* 0x0000000600047c02 */ /* 0x000fe40008000f00 */
[----:B------:R-:W-:-:S02]  /*0cc0*/  MOV R11, UR4 ;  /* 0x00000004000b7c02 */ /* 0x000fc40008000f00 */
[----:B------:R-:W-:Y:S02]  /*0cd0*/  MOV R5, UR7 ;  /* 0x0000000700057c02 */ /* 0x000fe40008000f00 */
[----:B------:R-:W-:-:S07]  /*0ce0*/  MOV R12, UR5 ;  /* 0x00000005000c7c02 */ /* 0x000fce0008000f00 */
.L_x_41:
[----:B------:R-:W2:Y:S01]  /*0cf0*/  LDG.E R0, desc[UR10][R4.64+-0x10] ;  /* 0xfffff00a04007981 */ /* 0x000ea2000c1e1900 */
[----:B0-----:R-:W-:Y:S01]  /*0d00*/  HFMA2 R9, -RZ, RZ, 3.7421875, 0 ;  /* 0x437c0000ff097431 */ /* 0x001fe200000001ff */
[----:B------:R-:W-:Y:S01]  /*0d10*/  MOV R7, 0x3bbb989d ;  /* 0x3bbb989d00077802 */ /* 0x000fe20000000f00 */
[----:B------:R-:W0:Y:S01]  /*0d20*/  MUFU.RCP R10, R3 ;  /* 0x00000003000a7308 */ /* 0x000e220000001000 */
[----:B------:R-:W-:-:S04]  /*0d30*/  IADD3 R8, PT, PT, R8, 0x8, RZ ;  /* 0x0000000808087810 */ /* 0x000fc80007ffe0ff */
[----:B------:R-:W-:Y:S01]  /*0d40*/  ISETP.NE.AND P2, PT, R8, RZ, PT ;  /* 0x000000ff0800720c */ /* 0x000fe20003f45270 */
[----:B--2---:R-:W-:-:S04]  /*0d50*/  FFMA.SAT R6, R0, R7, 0.5 ;  /* 0x3f00000000067423 */ /* 0x004fc80000002007 */
[----:B------:R-:W-:Y:S01]  /*0d60*/  FFMA.RM R6, R6, R9, 12582913 ;  /* 0x4b40000106067423 */ /* 0x000fe20000004009 */
[----:B0-----:R-:W-:-:S03]  /*0d70*/  FFMA R9, R10, -R3, 1 ;  /* 0x3f8000000a097423 */ /* 0x001fc60000000803 */
[----:B------:R-:W-:Y:S01]  /*0d80*/  FADD R7, R6, -12583039 ;  /* 0xcb40007f06077421 */ /* 0x000fe20000000000 */
[----:B------:R-:W-:-:S03]  /*0d90*/  FFMA R9, R10, R9, R10 ;  /* 0x000000090a097223 */ /* 0x000fc6000000000a */
[----:B------:R-:W-:-:S04]  /*0da0*/  FFMA R7, R0, 1.4426950216293334961, -R7 ;  /* 0x3fb8aa3b00077823 */ /* 0x000fc80000000807 */
[----:B------:R-:W-:Y:S01]  /*0db0*/  FFMA R7, R0, 1.925963033500011079e-08, R7 ;  /* 0x32a5706000077823 */ /* 0x000fe20000000007 */
[----:B------:R-:W-:-:S05]  /*0dc0*/  SHF.L.U32 R0, R6, 0x17, RZ ;  /* 0x0000001706007819 */ /* 0x000fca00000006ff */
[----:B------:R-:W0:Y:S02]  /*0dd0*/  MUFU.EX2 R7, R7 ;  /* 0x0000000700077308 */ /* 0x000e240000000800 */
[----:B0-----:R-:W-:Y:S01]  /*0de0*/  FMUL R0, R0, R7 ;  /* 0x0000000700007220 */ /* 0x001fe20000400000 */
[----:B------:R-:W-:-:S05]  /*0df0*/  MOV R7, R12 ;  /* 0x0000000c00077202 */ /* 0x000fca0000000f00 */
[----:B------:R-:W0:Y:S01]  /*0e00*/  FCHK P0, R0, R3 ;  /* 0x0000000300007302 */ /* 0x000e220000000000 */
[----:B------:R-:W-:-:S04]  /*0e10*/  FFMA R6, R0, R9, RZ ;  /* 0x0000000900067223 */ /* 0x000fc800000000ff */
[----:B------:R-:W-:-:S04]  /*0e20*/  FFMA R10, R6, -R3, R0 ;  /* 0x80000003060a7223 */ /* 0x000fc80000000000 */
[----:B------:R-:W-:Y:S01]  /*0e30*/  FFMA R9, R9, R10, R6 ;  /* 0x0000000a09097223 */ /* 0x000fe20000000006 */
[----:B------:R-:W-:Y:S01]  /*0e40*/  MOV R6, R11 ;  /* 0x0000000b00067202 */ /* 0x000fe20000000f00 */
[----:B0-----:R-:W-:Y:S06]  /*0e50*/  @!P0 BRA `(.L_x_33) ;  /* 0x0000000000088947 */ /* 0x001fec0003800000 */
[----:B------:R-:W-:-:S07]  /*0e60*/  MOV R10, 0xe80 ;  /* 0x00000e80000a7802 */ /* 0x000fce0000000f00 */
[----:B------:R-:W-:Y:S05]  /*0e70*/  CALL.REL.NOINC `($__internal_0_$__cuda_sm3x_div_rn_noftz_f32_slowpath) ;  /* 0x00000014009c7944 */ /* 0x000fea0003c00000 */
.L_x_33:
[----:B------:R0:W-:Y:S04]  /*0e80*/  STG.E desc[UR10][R6.64+-0x10], R9 ;  /* 0xfffff00906007986 */ /* 0x0001e8000c10190a */
[----:B------:R-:W2:Y:S01]  /*0e90*/  LDG.E R0, desc[UR10][R4.64+-0xc] ;  /* 0xfffff40a04007981 */ /* 0x000ea2000c1e1900 */
[----:B------:R-:W-:Y:S01]  /*0ea0*/  MOV R11, 0x3bbb989d ;  /* 0x3bbb989d000b7802 */ /* 0x000fe20000000f00 */
[----:B------:R-:W0:Y:S01]  /*0eb0*/  MUFU.RCP R14, R3 ;  /* 0x00000003000e7308 */ /* 0x000e220000001000 */
[----:B------:R-:W-:Y:S01]  /*0ec0*/  MOV R13, 0x437c0000 ;  /* 0x437c0000000d7802 */ /* 0x000fe20000000f00 */
[----:B0-----:R-:W-:Y:S02]  /*0ed0*/  FFMA R9, R14, -R3, 1 ;  /* 0x3f8000000e097423 */ /* 0x001fe40000000803 */
[----:B--2---:R-:W-:-:S04]  /*0ee0*/  FFMA.SAT R10, R0, R11, 0.5 ;  /* 0x3f000000000a7423 */ /* 0x004fc8000000200b */
[----:B------:R-:W-:-:S04]  /*0ef0*/  FFMA.RM R10, R10, R13, 12582913 ;  /* 0x4b4000010a0a7423 */ /* 0x000fc8000000400d */
[C---:B------:R-:W-:Y:S01]  /*0f00*/  FADD R11, R10.reuse, -12583039 ;  /* 0xcb40007f0a0b7421 */ /* 0x040fe20000000000 */
[----:B------:R-:W-:-:S03]  /*0f10*/  SHF.L.U32 R10, R10, 0x17, RZ ;  /* 0x000000170a0a7819 */ /* 0x000fc600000006ff */
[----:B------:R-:W-:-:S04]  /*0f20*/  FFMA R11, R0, 1.4426950216293334961, -R11 ;  /* 0x3fb8aa3b000b7823 */ /* 0x000fc8000000080b */
[----:B------:R-:W-:Y:S01]  /*0f30*/  FFMA R11, R0, 1.925963033500011079e-08, R11 ;  /* 0x32a57060000b7823 */ /* 0x000fe2000000000b */
[----:B------:R-:W-:-:S05]  /*0f40*/  FFMA R0, R14, R9, R14 ;  /* 0x000000090e007223 */ /* 0x000fca000000000e */
[----:B------:R-:W0:Y:S02]  /*0f50*/  MUFU.EX2 R11, R11 ;  /* 0x0000000b000b7308 */ /* 0x000e240000000800 */
[----:B0-----:R-:W-:-:S06]  /*0f60*/  FMUL R12, R10, R11 ;  /* 0x0000000b0a0c7220 */ /* 0x001fcc0000400000 */
[----:B------:R-:W0:Y:S01]  /*0f70*/  FCHK P0, R12, R3 ;  /* 0x000000030c007302 */ /* 0x000e220000000000 */
[----:B------:R-:W-:-:S04]  /*0f80*/  FFMA R9, R0, R12, RZ ;  /* 0x0000000c00097223 */ /* 0x000fc800000000ff */
[----:B------:R-:W-:-:S04]  /*0f90*/  FFMA R10, R9, -R3, R12 ;  /* 0x80000003090a7223 */ /* 0x000fc8000000000c */
[----:B------:R-:W-:Y:S01]  /*0fa0*/  FFMA R9, R0, R10, R9 ;  /* 0x0000000a00097223 */ /* 0x000fe20000000009 */
[----:B0-----:R-:W-:Y:S06]  /*0fb0*/  @!P0 BRA `(.L_x_34) ;  /* 0x00000000000c8947 */ /* 0x001fec0003800000 */
[----:B------:R-:W-:Y:S02]  /*0fc0*/  MOV R0, R12 ;  /* 0x0000000c00007202 */ /* 0x000fe40000000f00 */
[----:B------:R-:W-:-:S07]  /*0fd0*/  MOV R10, 0xff0 ;  /* 0x00000ff0000a7802 */ /* 0x000fce0000000f00 */
[----:B------:R-:W-:Y:S05]  /*0fe0*/  CALL.REL.NOINC `($__internal_0_$__cuda_sm3x_div_rn_noftz_f32_slowpath) ;  /* 0x0000001400407944 */ /* 0x000fea0003c00000 */
.L_x_34:
[----:B------:R0:W-:Y:S04]  /*0ff0*/  STG.E desc[UR10][R6.64+-0xc], R9 ;  /* 0xfffff40906007986 */ /* 0x0001e8000c10190a */
[----:B------:R-:W2:Y:S01]  /*1000*/  LDG.E R0, desc[UR10][R4.64+-0x8] ;  /* 0xfffff80a04007981 */ /* 0x000ea2000c1e1900 */
[----:B------:R-:W-:Y:S01]  /*1010*/  HFMA2 R11, -RZ, RZ, 0.96630859375, -0.0022525787353515625 ;  /* 0x3bbb989dff0b7431 */ /* 0x000fe200000001ff */
[----:B------:R-:W-:Y:S01]  /*1020*/  MOV R13, 0x437c0000 ;  /* 0x437c0000000d7802 */ /* 0x000fe20000000f00 */
[----:B------:R-:W0:Y:S02]  /*1030*/  MUFU.RCP R14, R3 ;  /* 0x00000003000e7308 */ /* 0x000e240000001000 */
[----:B0-----:R-:W-:Y:S01]  /*1040*/  FFMA R9, R14, -R3, 1 ;  /* 0x3f8000000e097423 */ /* 0x001fe20000000803 */
        /* <DEDUP_REMOVED lines=17> */
.L_x_35:
        /* <DEDUP_REMOVED lines=23> */
.L_x_36:
        /* <DEDUP_REMOVED lines=23> */
.L_x_37:
        /* <DEDUP_REMOVED lines=23> */
.L_x_38:
        /* <DEDUP_REMOVED lines=23> */
.L_x_39:
        /* <DEDUP_REMOVED lines=23> */
.L_x_40:
[----:B------:R0:W-:Y:S01]  /*1890*/  STG.E desc[UR10][R6.64+0xc], R9 ;  /* 0x00000c0906007986 */ /* 0x0001e2000c10190a */
[----:B------:R-:W-:Y:S02]  /*18a0*/  IADD3 R4, P0, PT, R4, 0x20, RZ ;  /* 0x0000002004047810 */ /* 0x000fe40007f1e0ff */
[----:B------:R-:W-:Y:S02]  /*18b0*/  IADD3 R11, P1, PT, R6, 0x20, RZ ;  /* 0x00000020060b7810 */ /* 0x000fe40007f3e0ff */
[----:B------:R-:W-:Y:S02]  /*18c0*/  IADD3.X R5, PT, PT, RZ, R5, RZ, P0, !PT ;  /* 0x00000005ff057210 */ /* 0x000fe400007fe4ff */
[----:B------:R-:W-:Y:S01]  /*18d0*/  IADD3.X R12, PT, PT, RZ, R7, RZ, P1, !PT ;  /* 0x00000007ff0c7210 */ /* 0x000fe20000ffe4ff */
[----:B------:R-:W-:Y:S08]  /*18e0*/  @P2 BRA `(.L_x_41) ;  /* 0xfffffff400002947 */ /* 0x000ff0000383ffff */
.L_x_32:
[----:B------:R-:W-:-:S13]  /*18f0*/  ISETP.NE.AND P0, PT, R16, RZ, PT ;  /* 0x000000ff1000720c */ /* 0x000fda0003f05270 */
[----:B------:R-:W-:Y:S05]  /*1900*/  @!P0 EXIT ;  /* 0x000000000000894d */ /* 0x000fea0003800000 */
[----:B------:R-:W1:Y:S01]  /*1910*/  LDCU UR4, c[0x0][0x390] ;  /* 0x00007200ff0477ac */ /* 0x000e620008000800 */
[----:B------:R-:W-:Y:S01]  /*1920*/  ISETP.GE.U32.AND P0, PT, R16, 0x4, PT ;  /* 0x000000041000780c */ /* 0x000fe20003f06070 */
[----:B-1----:R-:W-:-:S12]  /*1930*/  ULOP3.LUT UR4, UR4, 0x3, URZ, 0xc0, !UPT ;  /* 0x0000000304047892 */ /* 0x002fd8000f8ec0ff */
[----:B------:R-:W-:Y:S05]  /*1940*/  @!P0 BRA `(.L_x_42) ;  /* 0x0000000400888947 */ /* 0x000fea0003800000 */
[----:B------:R-:W1:Y:S02]  /*1950*/  LDC.64 R4, c[0x0][0x388] ;  /* 0x0000e200ff047b82 */ /* 0x000e640000000a00 */
[----:B-1----:R-:W-:-:S05]  /*1960*/  IMAD.WIDE.U32 R4, R2, 0x4, R4 ;  /* 0x0000000402047825 */ /* 0x002fca00078e0004 */
[----:B------:R-:W2:Y:S01]  /*1970*/  LDG.E R0, desc[UR10][R4.64] ;  /* 0x0000000a04007981 */ /* 0x000ea2000c1e1900 */
[----:B0-----:R-:W-:Y:S01]  /*1980*/  HFMA2 R7, -RZ, RZ, 0.96630859375, -0.0022525787353515625 ;  /* 0x3bbb989dff077431 */ /* 0x001fe200000001ff */
[----:B------:R-:W-:Y:S01]  /*1990*/  MOV R9, 0x437c0000 ;  /* 0x437c000000097802 */ /* 0x000fe20000000f00 */
[----:B------:R-:W0:Y:S03]  /*19a0*/  MUFU.RCP R8, R3 ;  /* 0x0000000300087308 */ /* 0x000e260000001000 */
[----:B--2---:R-:W-:-:S04]  /*19b0*/  FFMA.SAT R6, R0, R7, 0.5 ;  /* 0x3f00000000067423 */ /* 0x004fc80000002007 */
[----:B------:R-:W-:Y:S01]  /*19c0*/  FFMA.RM R6, R6, R9, 12582913 ;  /* 0x4b40000106067423 */ /* 0x000fe20000004009 */
[----:B0-----:R-:W-:-:S03]  /*19d0*/  FFMA R9, R8, -R3, 1 ;  /* 0x3f80000008097423 */ /* 0x001fc60000000803 */
        /* <DEDUP_REMOVED lines=15> */
.L_x_43:
[----:B------:R-:W0:Y:S02]  /*1ad0*/  LDC.64 R6, c[0x0][0x380] ;  /* 0x0000e000ff067b82 */ /* 0x000e240000000a00 */
[----:B0-----:R-:W-:-:S05]  /*1ae0*/  IMAD.WIDE.U32 R6, R2, 0x4, R6 ;  /* 0x0000000402067825 */ /* 0x001fca00078e0006 */
        /* <DEDUP_REMOVED lines=23> */
.L_x_44:
        /* <DEDUP_REMOVED lines=23> */
.L_x_45:
[----:B------:R0:W-:Y:S04]  /*1dd0*/  STG.E desc[UR10][R6.64+0x8], R9 ;  /* 0x0000080906007986 */ /* 0x0001e8000c10190a */
[----:B------:R1:W2:Y:S01]  /*1de0*/  LDG.E R4, desc[UR10][R4.64+0xc] ;  /* 0x00000c0a04047981 */ /* 0x0002a2000c1e1900 */
[----:B------:R-:W-:Y:S01]  /*1df0*/  MOV R11, 0x3bbb989d ;  /* 0x3bbb989d000b7802 */ /* 0x000fe20000000f00 */
[----:B------:R-:W1:Y:S01]  /*1e00*/  MUFU.RCP R8, R3 ;  /* 0x0000000300087308 */ /* 0x000e620000001000 */
[----:B------:R-:W-:Y:S01]  /*1e10*/  MOV R13, 0x437c0000 ;  /* 0x437c0000000d7802 */ /* 0x000fe20000000f00 */
[----:B-1----:R-:W-:Y:S02]  /*1e20*/  FFMA R5, R8, -R3, 1 ;  /* 0x3f80000008057423 */ /* 0x002fe40000000803 */
[----:B--2---:R-:W-:-:S04]  /*1e30*/  FFMA.SAT R0, R4, R11, 0.5 ;  /* 0x3f00000004007423 */ /* 0x004fc8000000200b */
[----:B------:R-:W-:-:S04]  /*1e40*/  FFMA.RM R0, R0, R13, 12582913 ;  /* 0x4b40000100007423 */ /* 0x000fc8000000400d */
[C---:B------:R-:W-:Y:S01]  /*1e50*/  FADD R11, R0.reuse, -12583039 ;  /* 0xcb40007f000b7421 */ /* 0x040fe20000000000 */
[----:B------:R-:W-:-:S03]  /*1e60*/  SHF.L.U32 R0, R0, 0x17, RZ ;  /* 0x0000001700007819 */ /* 0x000fc600000006ff */
[----:B------:R-:W-:-:S04]  /*1e70*/  FFMA R11, R4, 1.4426950216293334961, -R11 ;  /* 0x3fb8aa3b040b7823 */ /* 0x000fc8000000080b */
[----:B------:R-:W-:-:S06]  /*1e80*/  FFMA R11, R4, 1.925963033500011079e-08, R11 ;  /* 0x32a57060040b7823 */ /* 0x000fcc000000000b */
[----:B------:R-:W0:Y:S02]  /*1e90*/  MUFU.EX2 R11, R11 ;  /* 0x0000000b000b7308 */ /* 0x000e240000000800 */
[----:B0-----:R-:W-:Y:S01]  /*1ea0*/  FMUL R9, R0, R11 ;  /* 0x0000000b00097220 */ /* 0x001fe20000400000 */
[----:B------:R-:W-:-:S05]  /*1eb0*/  FFMA R0, R8, R5, R8 ;  /* 0x0000000508007223 */ /* 0x000fca0000000008 */
        /* <DEDUP_REMOVED lines=8> */
[----:B------:R-:W-:-:S07]  /*1f40*/  MOV R5, R9 ;  /* 0x0000000900057202 */ /* 0x000fce0000000f00 */
.L_x_46:
[----:B------:R1:W-:Y:S01]  /*1f50*/  STG.E desc[UR10][R6.64+0xc], R5 ;  /* 0x00000c0506007986 */ /* 0x0003e2000c10190a */
[----:B------:R-:W-:-:S07]  /*1f60*/  IADD3 R2, PT, PT, R2, 0x4, RZ ;  /* 0x0000000402027810 */ /* 0x000fce0007ffe0ff */
.L_x_42:
[----:B------:R-:W-:-:S13]  /*1f70*/  ISETP.NE.AND P0, PT, RZ, UR4, PT ;  /* 0x00000004ff007c0c */ /* 0x000fda000bf05270 */
[----:B------:R-:W-:Y:S05]  /*1f80*/  @!P0 EXIT ;  /* 0x000000000000894d */ /* 0x000fea0003800000 */
[----:B------:R-:W-:-:S09]  /*1f90*/  UISETP.NE.AND UP0, UPT, UR4, 0x1, UPT ;  /* 0x000000010400788c */ /* 0x000fd2000bf05270 */
[----:B------:R-:W-:Y:S05]  /*1fa0*/  BRA.U !UP0, `(.L_x_47) ;  /* 0x0000000108d07547 */ /* 0x000fea000b800000 */
[----:B01----:R-:W0:Y:S02]  /*1fb0*/  LDC.64 R6, c[0x0][0x388] ;  /* 0x0000e200ff067b82 */ /* 0x003e240000000a00 */
[----:B0-----:R-:W-:-:S05]  /*1fc0*/  IMAD.WIDE.U32 R6, R2, 0x4, R6 ;  /* 0x0000000402067825 */ /* 0x001fca00078e0006 */
[----:B------:R-:W2:Y:S01]  /*1fd0*/  LDG.E R0, desc[UR10][R6.64] ;  /* 0x0000000a06007981 */ /* 0x000ea2000c1e1900 */
[----:B------:R-:W-:Y:S01]  /*1fe0*/  HFMA2 R5, -RZ, RZ, 0.96630859375, -0.0022525787353515625 ;  /* 0x3bbb989dff057431 */ /* 0x000fe200000001ff */
        /* <DEDUP_REMOVED lines=20> */
.L_x_48:
[----:B------:R-:W0:Y:S02]  /*2130*/  LDC.64 R4, c[0x0][0x380] ;  /* 0x0000e000ff047b82 */ /* 0x000e240000000a00 */
[----:B0-----:R-:W-:-:S05]  /*2140*/  IMAD.WIDE.U32 R4, R2, 0x4, R4 ;  /* 0x0000000402047825 */ /* 0x001fca00078e0004 */
        /* <DEDUP_REMOVED lines=24> */
.L_x_49:
[----:B------:R2:W-:Y:S01]  /*22d0*/  STG.E desc[UR10][R4.64+0x4], R7 ;  /* 0x0000040704007986 */ /* 0x0005e2000c10190a */
[----:B------:R-:W-:-:S07]  /*22e0*/  IADD3 R2, PT, PT, R2, 0x2, RZ ;  /* 0x0000000202027810 */ /* 0x000fce0007ffe0ff */
.L_x_47:
[----:B------:R-:W3:Y:S02]  /*22f0*/  LDC R0, c[0x0][0x390] ;  /* 0x0000e400ff007b82 */ /* 0x000ee40000000800 */
[----:B---3--:R-:W-:-:S04]  /*2300*/  LOP3.LUT R0, R0, 0x1, RZ, 0xc0, !PT ;  /* 0x0000000100007812 */ /* 0x008fc800078ec0ff */
[----:B------:R-:W-:-:S13]  /*2310*/  ISETP.NE.U32.AND P0, PT, R0, 0x1, PT ;  /* 0x000000010000780c */ /* 0x000fda0003f05070 */
[----:B------:R-:W-:Y:S05]  /*2320*/  @P0 EXIT ;  /* 0x000000000000094d */ /* 0x000fea0003800000 */
[----:B-12---:R-:W1:Y:S02]  /*2330*/  LDC.64 R4, c[0x0][0x388] ;  /* 0x0000e200ff047b82 */ /* 0x006e640000000a00 */
[----:B-1----:R-:W-:-:S06]  /*2340*/  IMAD.WIDE.U32 R4, R2, 0x4, R4 ;  /* 0x0000000402047825 */ /* 0x002fcc00078e0004 */
[----:B------:R1:W2:Y:S01]  /*2350*/  LDG.E R4, desc[UR10][R4.64] ;  /* 0x0000000a04047981 */ /* 0x0002a2000c1e1900 */
[----:B0-----:R-:W-:Y:S01]  /*2360*/  HFMA2 R7, -RZ, RZ, 0.96630859375, -0.0022525787353515625 ;  /* 0x3bbb989dff077431 */ /* 0x001fe200000001ff */
[----:B------:R-:W-:Y:S01]  /*2370*/  MOV R9, 0x437c0000 ;  /* 0x437c000000097802 */ /* 0x000fe20000000f00 */
[----:B------:R-:W1:Y:S02]  /*2380*/  MUFU.RCP R6, R3 ;  /* 0x0000000300067308 */ /* 0x000e640000001000 */
[----:B-1----:R-:W-:Y:S01]  /*2390*/  FFMA R5, R6, -R3, 1 ;  /* 0x3f80000006057423 */ /* 0x002fe20000000803 */
        /* <DEDUP_REMOVED lines=17> */
.L_x_50:
[----:B------:R-:W0:Y:S02]  /*24b0*/  LDC.64 R4, c[0x0][0x380] ;  /* 0x0000e000ff047b82 */ /* 0x000e240000000a00 */
[----:B0-----:R-:W-:-:S05]  /*24c0*/  IMAD.WIDE.U32 R2, R2, 0x4, R4 ;  /* 0x0000000402027825 */ /* 0x001fca00078e0004 */
[----:B------:R-:W-:Y:S01]  /*24d0*/  STG.E desc[UR10][R2.64], R9 ;  /* 0x0000000902007986 */ /* 0x000fe2000c10190a */
[----:B------:R-:W-:Y:S05]  /*24e0*/  EXIT ;  /* 0x000000000000794d */ /* 0x000fea0003800000 */
        .weak           $__internal_0_$__cuda_sm3x_div_rn_noftz_f32_slowpath
        .type           $__internal_0_$__cuda_sm3x_div_rn_noftz_f32_slowpath,@function
        .size           $__internal_0_$__cuda_sm3x_div_rn_noftz_f32_slowpath,(.L_x_140 - $__internal_0_$__cuda_sm3x_div_rn_noftz_f32_slowpath)
$__internal_0_$__cuda_sm3x_div_rn_noftz_f32_slowpath:
[----:B------:R-:W-:Y:S02]  /*24f0*/  SHF.R.U32.HI R9, RZ, 0x17, R3 ;  /* 0x00000017ff097819 */ /* 0x000fe40000011603 */
[----:B------:R-:W-:Y:S02]  /*2500*/  SHF.R.U32.HI R12, RZ, 0x17, R0 ;  /* 0x00000017ff0c7819 */ /* 0x000fe40000011600 */
[----:B------:R-:W-:Y:S02]  /*2510*/  LOP3.LUT R9, R9, 0xff, RZ, 0xc0, !PT ;  /* 0x000000ff09097812 */ /* 0x000fe400078ec0ff */
[----:B------:R-:W-:Y:S02]  /*2520*/  LOP3.LUT R12, R12, 0xff, RZ, 0xc0, !PT ;  /* 0x000000ff0c0c7812 */ /* 0x000fe400078ec0ff */
[----:B------:R-:W-:Y:S02]  /*2530*/  IADD3 R15, PT, PT, R9, -0x1, RZ ;  /* 0xffffffff090f7810 */ /* 0x000fe40007ffe0ff */
[----:B------:R-:W-:-:S02]  /*2540*/  IADD3 R14, PT, PT, R12, -0x1, RZ ;  /* 0xffffffff0c0e7810 */ /* 0x000fc40007ffe0ff */
[----:B------:R-:W-:Y:S02]  /*2550*/  ISETP.GT.U32.AND P0, PT, R15, 0xfd, PT ;  /* 0x000000fd0f00780c */ /* 0x000fe40003f04070 */
[----:B------:R-:W-:Y:S02]  /*2560*/  MOV R13, R3 ;  /* 0x00000003000d7202 */ /* 0x000fe40000000f00 */
[----:B------:R-:W-:-:S13]  /*2570*/  ISETP.GT.U32.OR P0, PT, R14, 0xfd, P0 ;  /* 0x000000fd0e00780c */ /* 0x000fda0000704470 */
[----:B------:R-:W-:Y:S01]  /*2580*/  @!P0 MOV R11, RZ ;  /* 0x000000ff000b8202 */ /* 0x000fe20000000f00 */
[----:B------:R-:W-:Y:S06]  /*2590*/  @!P0 BRA `(.L_x_51) ;  /* 0x00000000005c8947 */ /* 0x000fec0003800000 */
[----:B------:R-:W-:Y:S02]  /*25a0*/  FSETP.GTU.FTZ.AND P0, PT, |R0|, +INF , PT ;  /* 0x7f8000000000780b */ /* 0x000fe40003f1c200 */
[----:B------:R-:W-:-:S04]  /*25b0*/  FSETP.GTU.FTZ.AND P1, PT, |R3|, +INF , PT ;  /* 0x7f8000000300780b */ /* 0x000fc80003f3c200 */
[----:B------:R-:W-:-:S13]  /*25c0*/  PLOP3.LUT P0, PT, P0, P1, PT, 0xf8, 0x8f ;  /* 0x00000000008f781c */ /* 0x000fda0000703f70 */
[----:B------:R-:W-:Y:S05]  /*25d0*/  @P0 BRA `(.L_x_52) ;  /* 0x0000000400440947 */ /* 0x000fea0003800000 */
[----:B------:R-:W-:-:S13]  /*25e0*/  LOP3.LUT P0, RZ, R13, 0x7fffffff, R0, 0xc8, !PT ;  /* 0x7fffffff0dff7812 */ /* 0x000fda000780c800 */
[----:B------:R-:W-:Y:S05]  /*25f0*/  @!P0 BRA `(.L_x_53) ;  /* 0x0000000400348947 */ /* 0x000fea0003800000 */
[C---:B------:R-:W-:Y:S02]  /*2600*/  FSETP.NEU.FTZ.AND P3, PT, |R0|.reuse, +INF , PT ;  /* 0x7f8000000000780b */ /* 0x040fe40003f7d200 */
[----:B------:R-:W-:Y:S02]  /*2610*/  FSETP.NEU.FTZ.AND P1, PT, |R3|, +INF , PT ;  /* 0x7f8000000300780b */ /* 0x000fe40003f3d200 */
[----:B------:R-:W-:-:S11]  /*2620*/  FSETP.NEU.FTZ.AND P0, PT, |R0|, +INF , PT ;  /* 0x7f8000000000780b */ /* 0x000fd60003f1d200 */
[----:B------:R-:W-:Y:S05]  /*2630*/  @!P1 BRA !P3, `(.L_x_53) ;  /* 0x0000000400249947 */ /* 0x000fea0005800000 */
[----:B------:R-:W-:-:S04]  /*2640*/  LOP3.LUT P3, RZ, R0, 0x7fffffff, RZ, 0xc0, !PT ;  /* 0x7fffffff00ff7812 */ /* 0x000fc8000786c0ff */
[----:B------:R-:W-:-:S13]  /*2650*/  PLOP3.LUT P1, PT, P1, P3, PT, 0x2f, 0xf2 ;  /* 0x0000000000f2781c */ /* 0x000fda0000f26577 */
[----:B------:R-:W-:Y:S05]  /*2660*/  @P1 BRA `(.L_x_54) ;  /* 0x0000000400101947 */ /* 0x000fea0003800000 */
[----:B------:R-:W-:-:S04]  /*2670*/  LOP3.LUT P1, RZ, R13, 0x7fffffff, RZ, 0xc0, !PT ;  /* 0x7fffffff0dff7812 */ /* 0x000fc8000782c0ff */
[----:B------:R-:W-:-:S13]  /*2680*/  PLOP3.LUT P0, PT, P0, P1, PT, 0x2f, 0xf2 ;  /* 0x0000000000f2781c */ /* 0x000fda0000702577 */
[----:B------:R-:W-:Y:S05]  /*2690*/  @P0 BRA `(.L_x_55) ;  /* 0x0000000000f80947 */ /* 0x000fea0003800000 */
[----:B------:R-:W-:Y:S02]  /*26a0*/  ISETP.GE.AND P0, PT, R14, RZ, PT ;  /* 0x000000ff0e00720c */ /* 0x000fe40003f06270 */
[----:B------:R-:W-:-:S11]  /*26b0*/  ISETP.GE.AND P1, PT, R15, RZ, PT ;  /* 0x000000ff0f00720c */ /* 0x000fd60003f26270 */
[----:B------:R-:W-:Y:S01]  /*26c0*/  @P0 MOV R11, RZ ;  /* 0x000000ff000b0202 */ /* 0x000fe20000000f00 */
[----:B------:R-:W-:Y:S01]  /*26d0*/  @!P0 FFMA R0, R0, 1.84467440737095516160e+19, RZ ;  /* 0x5f80000000008823 */ /* 0x000fe200000000ff */
[----:B------:R-:W-:Y:S01]  /*26e0*/  @!P0 MOV R11, 0xffffffc0 ;  /* 0xffffffc0000b8802 */ /* 0x000fe20000000f00 */
[----:B------:R-:W-:-:S03]  /*26f0*/  @!P1 FFMA R13, R3, 1.84467440737095516160e+19, RZ ;  /* 0x5f800000030d9823 */ /* 0x000fc600000000ff */
[----:B------:R-:W-:-:S07]  /*2700*/  @!P1 IADD3 R11, PT, PT, R11, 0x40, RZ ;  /* 0x000000400b0b9810 */ /* 0x000fce0007ffe0ff */
.L_x_51:
[----:B------:R-:W-:Y:S02]  /*2710*/  LEA R14, R9, 0xc0800000, 0x17 ;  /* 0xc0800000090e7811 */ /* 0x000fe400078eb8ff */
[----:B------:R-:W-:Y:S02]  /*2720*/  IADD3 R12, PT, PT, R12, -0x7f, RZ ;  /* 0xffffff810c0c7810 */ /* 0x000fe40007ffe0ff */
[----:B------:R-:W-:-:S03]  /*2730*/  IADD3 R17, PT, PT, -R14, R13, RZ ;  /* 0x0000000d0e117210 */ /* 0x000fc60007ffe1ff */
[C---:B------:R-:W-:Y:S01]  /*2740*/  IMAD R0, R12.reuse, -0x800000, R0 ;  /* 0xff8000000c007824 */ /* 0x040fe200078e0200 */
[----:B------:R-:W0:Y:S01]  /*2750*/  MUFU.RCP R14, R17 ;  /* 0x00000011000e7308 */ /* 0x000e220000001000 */
[----:B------:R-:W-:Y:S01]  /*2760*/  FADD.FTZ R13, -R17, -RZ ;  /* 0x800000ff110d7221 */ /* 0x000fe20000010100 */
[----:B------:R-:W-:-:S04]  /*2770*/  IADD3 R12, PT, PT, R12, 0x7f, -R9 ;  /* 0x0000007f0c0c7810 */ /* 0x000fc80007ffe809 */
[----:B------:R-:W-:Y:S01]  /*2780*/  IADD3 R12, PT, PT, R12, R11, RZ ;  /* 0x0000000b0c0c7210 */ /* 0x000fe20007ffe0ff */
[----:B0-----:R-:W-:-:S04]  /*2790*/  FFMA R15, R14, R13, 1 ;  /* 0x3f8000000e0f7423 */ /* 0x001fc8000000000d */
[----:B------:R-:W-:-:S04]  /*27a0*/  FFMA R15, R14, R15, R14 ;  /* 0x0000000f0e0f7223 */ /* 0x000fc8000000000e */
[----:B------:R-:W-:-:S04]  /*27b0*/  FFMA R14, R0, R15, RZ ;  /* 0x0000000f000e7223 */ /* 0x000fc800000000ff */
[----:B------:R-:W-:-:S04]  /*27c0*/  FFMA R18, R13, R14, R0 ;  /* 0x0000000e0d127223 */ /* 0x000fc80000000000 */
[----:B------:R-:W-:-:S04]  /*27d0*/  FFMA R14, R15, R18, R14 ;  /* 0x000000120f0e7223 */ /* 0x000fc8000000000e */
[----:B------:R-:W-:-:S04]  /*27e0*/  FFMA R13, R13, R14, R0 ;  /* 0x0000000e0d0d7223 */ /* 0x000fc80000000000 */
[----:B------:R-:W-:-:S05]  /*27f0*/  FFMA R0, R15, R13, R14 ;  /* 0x0000000d0f007223 */ /* 0x000fca000000000e */
[----:B------:R-:W-:-:S04]  /*2800*/  SHF.R.U32.HI R9, RZ, 0x17, R0 ;  /* 0x00000017ff097819 */ /* 0x000fc80000011600 */
[----:B------:R-:W-:-:S04]  /*2810*/  LOP3.LUT R9, R9, 0xff, RZ, 0xc0, !PT ;  /* 0x000000ff09097812 */ /* 0x000fc800078ec0ff */
[----:B------:R-:W-:-:S04]  /*2820*/  IADD3 R9, PT, PT, R9, R12, RZ ;  /* 0x0000000c09097210 */ /* 0x000fc80007ffe0ff */
[----:B------:R-:W-:-:S04]  /*2830*/  IADD3 R11, PT, PT, R9, -0x1, RZ ;  /* 0xffffffff090b7810 */ /* 0x000fc80007ffe0ff */
[----:B------:R-:W-:-:S13]  /*2840*/  ISETP.GE.U32.AND P0, PT, R11, 0xfe, PT ;  /* 0x000000fe0b00780c */ /* 0x000fda0003f06070 */
[----:B------:R-:W-:Y:S05]  /*2850*/  @!P0 BRA `(.L_x_56) ;  /* 0x0000000000808947 */ /* 0x000fea0003800000 */
[----:B------:R-:W-:-:S13]  /*2860*/  ISETP.GT.AND P0, PT, R9, 0xfe, PT ;  /* 0x000000fe0900780c */ /* 0x000fda0003f04270 */
[----:B------:R-:W-:Y:S05]  /*2870*/  @P0 BRA `(.L_x_57) ;  /* 0x00000000006c0947 */ /* 0x000fea0003800000 */
[----:B------:R-:W-:-:S13]  /*2880*/  ISETP.GE.AND P0, PT, R9, 0x1, PT ;  /* 0x000000010900780c */ /* 0x000fda0003f06270 */
[----:B------:R-:W-:Y:S05]  /*2890*/  @P0 BRA `(.L_x_58) ;  /* 0x0000000000980947 */ /* 0x000fea0003800000 */
[----:B------:R-:W-:Y:S02]  /*28a0*/  ISETP.GE.AND P0, PT, R9, -0x18, PT ;  /* 0xffffffe80900780c */ /* 0x000fe40003f06270 */
[----:B------:R-:W-:-:S11]  /*28b0*/  LOP3.LUT R0, R0, 0x80000000, RZ, 0xc0, !PT ;  /* 0x8000000000007812 */ /* 0x000fd600078ec0ff */
[----:B------:R-:W-:Y:S05]  /*28c0*/  @!P0 BRA `(.L_x_58) ;  /* 0x00000000008c8947 */ /* 0x000fea0003800000 */
[-CC-:B------:R-:W-:Y:S01]  /*28d0*/  FFMA.RZ R11, R15, R13.reuse, R14.reuse ;  /* 0x0000000d0f0b7223 */ /* 0x180fe2000000c00e */
[C---:B------:R-:W-:Y:S02]  /*28e0*/  ISETP.NE.AND P3, PT, R9.reuse, RZ, PT ;  /* 0x000000ff0900720c */ /* 0x040fe40003f65270 */
[----:B------:R-:W-:Y:S02]  /*28f0*/  ISETP.NE.AND P1, PT, R9, RZ, PT ;  /* 0x000000ff0900720c */ /* 0x000fe40003f25270 */
[----:B------:R-:W-:Y:S01]  /*2900*/  LOP3.LUT R12, R11, 0x7fffff, RZ, 0xc0, !PT ;  /* 0x007fffff0b0c7812 */ /* 0x000fe200078ec0ff */
[CCC-:B------:R-:W-:Y:S01]  /*2910*/  FFMA.RP R11, R15.reuse, R13.reuse, R14.reuse ;  /* 0x0000000d0f0b7223 */ /* 0x1c0fe2000000800e */
[----:B------:R-:W-:Y:S01]  /*2920*/  FFMA.RM R14, R15, R13, R14 ;  /* 0x0000000d0f0e7223 */ /* 0x000fe2000000400e */
[----:B------:R-:W-:Y:S02]  /*2930*/  IADD3 R13, PT, PT, R9, 0x20, RZ ;  /* 0x00000020090d7810 */ /* 0x000fe40007ffe0ff */
[----:B------:R-:W-:-:S02]  /*2940*/  LOP3.LUT R12, R12, 0x800000, RZ, 0xfc, !PT ;  /* 0x008000000c0c7812 */ /* 0x000fc400078efcff */
[----:B------:R-:W-:Y:S02]  /*2950*/  IADD3 R9, PT, PT, -R9, RZ, RZ ;  /* 0x000000ff09097210 */ /* 0x000fe40007ffe1ff */
[----:B------:R-:W-:Y:S02]  /*2960*/  SHF.L.U32 R13, R12, R13, RZ ;  /* 0x0000000d0c0d7219 */ /* 0x000fe400000006ff */
[----:B------:R-:W-:Y:S02]  /*2970*/  FSETP.NEU.FTZ.AND P0, PT, R11, R14, PT ;  /* 0x0000000e0b00720b */ /* 0x000fe40003f1d000 */
[----:B------:R-:W-:Y:S02]  /*2980*/  SEL R9, R9, RZ, P3 ;  /* 0x000000ff09097207 */ /* 0x000fe40001800000 */
[----:B------:R-:W-:Y:S02]  /*2990*/  ISETP.NE.AND P1, PT, R13, RZ, P1 ;  /* 0x000000ff0d00720c */ /* 0x000fe40000f25270 */
[----:B------:R-:W-:-:S02]  /*29a0*/  SHF.R.U32.HI R9, RZ, R9, R12 ;  /* 0x00000009ff097219 */ /* 0x000fc4000001160c */
[----:B------:R-:W-:Y:S02]  /*29b0*/  PLOP3.LUT P0, PT, P0, P1, PT, 0xf8, 0x8f ;  /* 0x00000000008f781c */ /* 0x000fe40000703f70 */
[----:B------:R-:W-:Y:S02]  /*29c0*/  SHF.R.U32.HI R12, RZ, 0x1, R9 ;  /* 0x00000001ff0c7819 */ /* 0x000fe40000011609 */
[----:B------:R-:W-:-:S04]  /*29d0*/  SEL R11, RZ, 0x1, !P0 ;  /* 0x00000001ff0b7807 */ /* 0x000fc80004000000 */
[----:B------:R-:W-:-:S04]  /*29e0*/  LOP3.LUT R14, R11, 0x1, R12, 0xf8, !PT ;  /* 0x000000010b0e7812 */ /* 0x000fc800078ef80c */
[----:B------:R-:W-:-:S04]  /*29f0*/  LOP3.LUT R9, R14, R9, RZ, 0xc0, !PT ;  /* 0x000000090e097212 */ /* 0x000fc800078ec0ff */
[----:B------:R-:W-:-:S04]  /*2a00*/  IADD3 R9, PT, PT, R12, R9, RZ ;  /* 0x000000090c097210 */ /* 0x000fc80007ffe0ff */
[----:B------:R-:W-:Y:S01]  /*2a10*/  LOP3.LUT R0, R9, R0, RZ, 0xfc, !PT ;  /* 0x0000000009007212 */ /* 0x000fe200078efcff */
[----:B------:R-:W-:Y:S06]  /*2a20*/  BRA `(.L_x_58) ;  /* 0x0000000000347947 */ /* 0x000fec0003800000 */
.L_x_57:
[----:B------:R-:W-:-:S04]  /*2a30*/  LOP3.LUT R0, R0, 0x80000000, RZ, 0xc0, !PT ;  /* 0x8000000000007812 */ /* 0x000fc800078ec0ff */
[----:B------:R-:W-:Y:S01]  /*2a40*/  LOP3.LUT R0, R0, 0x7f800000, RZ, 0xfc, !PT ;  /* 0x7f80000000007812 */ /* 0x000fe200078efcff */
[----:B------:R-:W-:Y:S06]  /*2a50*/  BRA `(.L_x_58) ;  /* 0x0000000000287947 */ /* 0x000fec0003800000 */
.L_x_56:
[----:B------:R-:W-:Y:S01]  /*2a60*/  LEA R0, R12, R0, 0x17 ;  /* 0x000000000c007211 */ /* 0x000fe200078eb8ff */
[----:B------:R-:W-:Y:S06]  /*2a70*/  BRA `(.L_x_58) ;  /* 0x0000000000207947 */ /* 0x000fec0003800000 */
.L_x_55:
[----:B------:R-:W-:-:S04]  /*2a80*/  LOP3.LUT R0, R13, 0x80000000, R0, 0x48, !PT ;  /* 0x800000000d007812 */ /* 0x000fc800078e4800 */
[----:B------:R-:W-:Y:S01]  /*2a90*/  LOP3.LUT R0, R0, 0x7f800000, RZ, 0xfc, !PT ;  /* 0x7f80000000007812 */ /* 0x000fe200078efcff */
[----:B------:R-:W-:Y:S06]  /*2aa0*/  BRA `(.L_x_58) ;  /* 0x0000000000147947 */ /* 0x000fec0003800000 */
.L_x_54:
[----:B------:R-:W-:Y:S01]  /*2ab0*/  LOP3.LUT R0, R13, 0x80000000, R0, 0x48, !PT ;  /* 0x800000000d007812 */ /* 0x000fe200078e4800 */
[----:B------:R-:W-:Y:S06]  /*2ac0*/  BRA `(.L_x_58) ;  /* 0x00000000000c7947 */ /* 0x000fec0003800000 */
.L_x_53:
[----:B------:R-:W0:Y:S01]  /*2ad0*/  MUFU.RSQ R0, -QNAN ;  /* 0xffc0000000007908 */ /* 0x000e220000001400 */
[----:B------:R-:W-:Y:S05]  /*2ae0*/  BRA `(.L_x_58) ;  /* 0x0000000000047947 */ /* 0x000fea0003800000 */
.L_x_52:
[----:B------:R-:W-:-:S07]  /*2af0*/  FADD.FTZ R0, R0, R3 ;  /* 0x0000000300007221 */ /* 0x000fce0000010000 */
.L_x_58:
[----:B------:R-:W-:Y:S01]  /*2b00*/  HFMA2 R11, -RZ, RZ, 0, 0 ;  /* 0x00000000ff0b7431 */ /* 0x000fe200000001ff */
[----:B0-----:R-:W-:-:S03]  /*2b10*/  MOV R9, R0 ;  /* 0x0000000000097202 */ /* 0x001fc60000000f00 */
[----:B------:R-:W-:Y:S05]  /*2b20*/  RET.REL.NODEC R10 `(_Z7softmaxPfS_i) ;  /* 0xffffffd40a347950 */ /* 0x000fea0003c3ffff */
.L_x_59:
        /* <DEDUP_REMOVED lines=13> */
.L_x_140:


//--------------------- .text._Z5Conv2PfS_S_S_iii --------------------------
	.section	.text._Z5Conv2PfS_S_S_iii,"ax",@progbits
	.align	128
        .global         _Z5Conv2PfS_S_S_iii
        .type           _Z5Conv2PfS_S_S_iii,@function
        .size           _Z5Conv2PfS_S_S_iii,(.L_x_148 - _Z5Conv2PfS_S_S_iii)
        .other          _Z5Conv2PfS_S_S_iii,@"STO_CUDA_ENTRY STV_DEFAULT"
_Z5Conv2PfS_S_S_iii:
.text._Z5Conv2PfS_S_S_iii:
[----:B------:R-:W-:Y:S01]  /*0000*/  LDC R1, c[0x0][0x37c] ;  /* 0x0000df00ff017b82 */ /* 0x000fe20000000800 */
[----:B------:R-:W0:Y:S01]  /*0010*/  S2R R0, SR_TID.Y ;  /* 0x0000000000007919 */ /* 0x000e220000002200 */
[----:B------:R-:W1:Y:S06]  /*0020*/  LDCU UR7, c[0x0][0x3a4] ;  /* 0x00007480ff0777ac */ /* 0x000e6c0008000800 */
[----:B------:R-:W0:Y:S01]  /*0030*/  LDC R21, c[0x0][0x364] ;  /* 0x0000d900ff157b82 */ /* 0x000e220000000800 */
[----:B------:R-:W-:Y:S01]  /*0040*/  HFMA2 R27, -RZ, RZ, 0, 0 ;  /* 0x00000000ff1b7431 */ /* 0x000fe200000001ff */
[----:B------:R-:W2:Y:S01]  /*0050*/  S2R R2, SR_TID.X ;  /* 0x0000000000027919 */ /* 0x000ea20000002100 */
[----:B------:R-:W3:Y:S05]  /*0060*/  LDCU.64 UR8, c[0x0][0x358] ;  /* 0x00006b00ff0877ac */ /* 0x000eea0008000a00 */
[----:B------:R-:W0:Y:S08]  /*0070*/  S2UR UR4, SR_CTAID.Y ;  /* 0x00000000000479c3 */ /* 0x000e300000002600 */
[----:B------:R-:W2:Y:S01]  /*0080*/  S2UR UR5, SR_CTAID.X ;  /* 0x00000000000579c3 */ /* 0x000ea20000002500 */
[----:B-1----:R-:W-:-:S07]  /*0090*/  UISETP.GE.AND UP0, UPT, UR7, 0x1, UPT ;  /* 0x000000010700788c */ /* 0x002fce000bf06270 */
[----:B------:R-:W2:Y:S01]  /*00a0*/  LDC R3, c[0x0][0x360] ;  /* 0x0000d800ff037b82 */ /* 0x000ea20000000800 */
[----:B0-----:R-:W-:Y:S02]  /*00b0*/  IMAD R21, R21, UR4, R0 ;  /* 0x0000000415157c24 */ /* 0x001fe4000f8e0200 */
[----:B--2---:R-:W-:Y:S01]  /*00c0*/  IMAD R20, R3, UR5, R2 ;  /* 0x0000000503147c24 */ /* 0x004fe2000f8e0202 */
[----:B---3--:R-:W-:Y:S06]  /*00d0*/  BRA.U !UP0, `(.L_x_60) ;  /* 0x0000000908c07547 */ /* 0x008fec000b800000 */
[----:B------:R-:W0:Y:S01]  /*00e0*/  S2UR UR6, SR_CgaCtaId ;  /* 0x00000000000679c3 */ /* 0x000e220000008800 */
[----:B------:R-:W-:Y:S01]  /*00f0*/  UMOV UR4, 0x400 ;  /* 0x0000040000047882 */ /* 0x000fe20000000000 */
[----:B------:R-:W-:Y:S02]  /*0100*/  UISETP.GE.U32.AND UP0, UPT, UR7, 0x11, UPT ;  /* 0x000000110700788c */ /* 0x000fe4000bf06070 */
[----:B------:R-:W-:Y:S01]  /*0110*/  IMAD R18, R21, UR7, R2 ;  /* 0x0000000715127c24 */ /* 0x000fe2000f8e0202 */
[----:B------:R-:W-:Y:S01]  /*0120*/  UIADD3 UR5, UPT, UPT, UR4, 0x400, URZ ;  /* 0x0000040004057890 */ /* 0x000fe2000fffe0ff */
[----:B------:R-:W-:Y:S01]  /*0130*/  MOV R27, RZ ;  /* 0x000000ff001b7202 */ /* 0x000fe20000000f00 */
[----:B0-----:R-:W-:Y:S02]  /*0140*/  ULEA UR4, UR6, UR4, 0x18 ;  /* 0x0000000406047291 */ /* 0x001fe4000f8ec0ff */
[----:B------:R-:W-:Y:S02]  /*0150*/  ULEA UR5, UR6, UR5, 0x18 ;  /* 0x0000000506057291 */ /* 0x000fe4000f8ec0ff */
[----:B------:R-:W-:-:S02]  /*0160*/  UIADD3 UR6, UPT, UPT, UR7, 0xf, URZ ;  /* 0x0000000f07067890 */ /* 0x000fc4000fffe0ff */
[C---:B------:R-:W-:Y:S01]  /*0170*/  LEA R19, R0.reuse, UR4, 0x6 ;  /* 0x0000000400137c11 */ /* 0x040fe2000f8e30ff */
[----:B------:R-:W-:Y:S01]  /*0180*/  UMOV UR4, URZ ;  /* 0x000000ff00047c82 */ /* 0x000fe20008000000 */
[----:B------:R-:W-:Y:S02]  /*0190*/  LEA R7, R0, UR5, 0x6 ;  /* 0x0000000500077c11 */ /* 0x000fe4000f8e30ff */
[C---:B------:R-:W-:Y:S02]  /*01a0*/  LEA R17, R2.reuse, R19, 0x2 ;  /* 0x0000001302117211 */ /* 0x040fe400078e10ff */
[----:B------:R-:W-:Y:S01]  /*01b0*/  LEA R7, R2, R7, 0x2 ;  /* 0x0000000702077211 */ /* 0x000fe200078e10ff */
[----:B------:R-:W-:Y:S06]  /*01c0*/  BRA.U !UP0, `(.L_x_61) ;  /* 0x0000000508b07547 */ /* 0x000fec000b800000 */
[----:B------:R-:W0:Y:S01]  /*01d0*/  LDC R3, c[0x0][0x3a8] ;  /* 0x0000ea00ff037b82 */ /* 0x000e220000000800 */
[----:B------:R-:W-:Y:S01]  /*01e0*/  USHF.R.U32.HI UR4, URZ, 0x4, UR6 ;  /* 0x00000004ff047899 */ /* 0x000fe20008011606 */
[----:B------:R-:W-:Y:S02]  /*01f0*/  IADD3 R16, PT, PT, R0, 0x10, RZ ;  /* 0x0000001000107810 */ /* 0x000fe40007ffe0ff */
[----:B------:R-:W-:Y:S01]  /*0200*/  MOV R27, RZ ;  /* 0x000000ff001b7202 */ /* 0x000fe20000000f00 */
[----:B------:R-:W-:Y:S01]  /*0210*/  ULOP3.LUT UR4, UR4, 0x7fffffe, URZ, 0xc0, !UPT ;  /* 0x07fffffe04047892 */ /* 0x000fe2000f8ec0ff */
[----:B------:R-:W-:Y:S02]  /*0220*/  MOV R5, R18 ;  /* 0x0000001200057202 */ /* 0x000fe40000000f00 */
[----:B------:R-:W1:Y:S01]  /*0230*/  LDC.64 R24, c[0x0][0x388] ;  /* 0x0000e200ff187b82 */ /* 0x000e620000000a00 */
[----:B------:R-:W-:Y:S01]  /*0240*/  LEA R4, R2, UR5, 0x2 ;  /* 0x0000000502047c11 */ /* 0x000fe2000f8e10ff */
[----:B------:R-:W-:-:S06]  /*0250*/  UIADD3 UR4, UPT, UPT, -UR4, URZ, URZ ;  /* 0x000000ff04047290 */ /* 0x000fcc000fffe1ff */
[----:B------:R-:W2:Y:S01]  /*0260*/  LDC.64 R22, c[0x0][0x390] ;  /* 0x0000e400ff167b82 */ /* 0x000ea20000000a00 */
[-CC-:B0-----:R-:W-:Y:S02]  /*0270*/  IMAD R16, R16, R3.reuse, R20.reuse ;  /* 0x0000000310107224 */ /* 0x181fe400078e0214 */
[----:B------:R-:W-:-:S07]  /*0280*/  IMAD R6, R0, R3, R20 ;  /* 0x0000000300067224 */ /* 0x000fce00078e0214 */
.L_x_62:
[----:B-1----:R-:W-:-:S04]  /*0290*/  IMAD.WIDE.U32 R10, R5, 0x4, R24 ;  /* 0x00000004050a7825 */ /* 0x002fc800078e0018 */
[----:B--2---:R-:W-:Y:S02]  /*02a0*/  IMAD.WIDE.U32 R8, R6, 0x4, R22 ;  /* 0x0000000406087825 */ /* 0x004fe400078e0016 */
[----:B------:R-:W2:Y:S04]  /*02b0*/  LDG.E R10, desc[UR8][R10.64] ;  /* 0x000000080a0a7981 */ /* 0x000ea8000c1e1900 */
[----:B------:R-:W3:Y:S04]  /*02c0*/  LDG.E R8, desc[UR8][R8.64] ;  /* 0x0000000808087981 */ /* 0x000ee8000c1e1900 */
[----:B--2---:R-:W-:Y:S04]  /*02d0*/  STS [R17], R10 ;  /* 0x0000000a11007388 */ /* 0x004fe80000000800 */
[----:B---3--:R-:W-:Y:S01]  /*02e0*/  STS [R7], R8 ;  /* 0x0000000807007388 */ /* 0x008fe20000000800 */
[----:B------:R-:W-:Y:S06]  /*02f0*/  BAR.SYNC.DEFER_BLOCKING 0x0 ;  /* 0x0000000000007b1d */ /* 0x000fec0000010000 */
[----:B------:R-:W-:Y:S04]  /*0300*/  LDS R28, [R4] ;  /* 0x00000000041c7984 */ /* 0x000fe80000000800 */
[----:B------:R-:W0:Y:S04]  /*0310*/  LDS.128 R12, [R19] ;  /* 0x00000000130c7984 */ /* 0x000e280000000c00 */
[----:B------:R-:W1:Y:S04]  /*0320*/  LDS R29, [R4+0x40] ;  /* 0x00004000041d7984 */ /* 0x000e680000000800 */
[----:B------:R-:W2:Y:S04]  /*0330*/  LDS R9, [R4+0x80] ;  /* 0x0000800004097984 */ /* 0x000ea80000000800 */
[----:B------:R-:W3:Y:S01]  /*0340*/  LDS R26, [R4+0xc0] ;  /* 0x0000c000041a7984 */ /* 0x000ee20000000800 */
[----:B0-----:R-:W-:-:S03]  /*0350*/  FFMA R12, R12, R28, R27 ;  /* 0x0000001c0c0c7223 */ /* 0x001fc6000000001b */
[----:B------:R-:W-:Y:S01]  /*0360*/  LDS R27, [R4+0x140] ;  /* 0x00014000041b7984 */ /* 0x000fe20000000800 */
[----:B-1----:R-:W-:-:S03]  /*0370*/  FFMA R29, R29, R13, R12 ;  /* 0x0000000d1d1d7223 */ /* 0x002fc6000000000c */
[----:B------:R-:W-:Y:S01]  /*0380*/  LDS R13, [R4+0x100] ;  /* 0x00010000040d7984 */ /* 0x000fe20000000800 */
[----:B--2---:R-:W-:-:S03]  /*0390*/  FFMA R29, R9, R14, R29 ;  /* 0x0000000e091d7223 */ /* 0x004fc6000000001d */
[----:B------:R-:W0:Y:S01]  /*03a0*/  LDS.128 R8, [R19+0x10] ;  /* 0x0000100013087984 */ /* 0x000e220000000c00 */
[----:B---3--:R-:W-:-:S03]  /*03b0*/  FFMA R15, R26, R15, R29 ;  /* 0x0000000f1a0f7223 */ /* 0x008fc6000000001d */
[----:B------:R-:W1:Y:S04]  /*03c0*/  LDS R12, [R4+0x180] ;  /* 0x00018000040c7984 */ /* 0x000e680000000800 */
[----:B------:R-:W2:Y:S04]  /*03d0*/  LDS R26, [R4+0x1c0] ;  /* 0x0001c000041a7984 */ /* 0x000ea80000000800 */
[----:B------:R-:W-:Y:S04]  /*03e0*/  LDS R29, [R4+0x2c0] ;  /* 0x0002c000041d7984 */ /* 0x000fe80000000800 */
[----:B------:R-:W-:Y:S01]  /*03f0*/  LDS R28, [R4+0x3c0] ;  /* 0x0003c000041c7984 */ /* 0x000fe20000000800 */
[----:B0-----:R-:W-:-:S04]  /*0400*/  FFMA R8, R8, R13, R15 ;  /* 0x0000000d08087223 */ /* 0x001fc8000000000f */
[----:B------:R-:W-:Y:S02]  /*0410*/  FFMA R27, R27, R9, R8 ;  /* 0x000000091b1b7223 */ /* 0x000fe40000000008 */
[----:B------:R-:W-:Y:S02]  /*0420*/  LDS R9, [R4+0x200] ;  /* 0x0002000004097984 */ /* 0x000fe40000000800 */
[----:B-1----:R-:W-:Y:S02]  /*0430*/  FFMA R27, R12, R10, R27 ;  /* 0x0000000a0c1b7223 */ /* 0x002fe4000000001b */
[----:B------:R-:W0:Y:S02]  /*0440*/  LDS.128 R12, [R19+0x20] ;  /* 0x00002000130c7984 */ /* 0x000e240000000c00 */
[----:B--2---:R-:W-:Y:S02]  /*0450*/  FFMA R11, R26, R11, R27 ;  /* 0x0000000b1a0b7223 */ /* 0x004fe4000000001b */
[----:B------:R-:W1:Y:S04]  /*0460*/  LDS R27, [R4+0x240] ;  /* 0x00024000041b7984 */ /* 0x000e680000000800 */
[----:B------:R-:W2:Y:S01]  /*0470*/  LDS R8, [R4+0x280] ;  /* 0x0002800004087984 */ /* 0x000ea20000000800 */
[----:B0-----:R-:W-:-:S04]  /*0480*/  FFMA R12, R12, R9, R11 ;  /* 0x000000090c0c7223 */ /* 0x001fc8000000000b */
[----:B-1----:R-:W-:Y:S02]  /*0490*/  FFMA R27, R27, R13, R12 ;  /* 0x0000000d1b1b7223 */ /* 0x002fe4000000000c */
[----:B------:R-:W-:Y:S02]  /*04a0*/  LDS R13, [R4+0x300] ;  /* 0x00030000040d7984 */ /* 0x000fe40000000800 */
[----:B--2---:R-:W-:Y:S01]  /*04b0*/  FFMA R14, R8, R14, R27 ;  /* 0x0000000e080e7223 */ /* 0x004fe2000000001b */
[----:B------:R-:W-:Y:S01]  /*04c0*/  IADD3 R27, PT, PT, R5, 0x10, RZ ;  /* 0x00000010051b7810 */ /* 0x000fe20007ffe0ff */
[----:B------:R-:W0:Y:S02]  /*04d0*/  LDS.128 R8, [R19+0x30] ;  /* 0x0000300013087984 */ /* 0x000e240000000c00 */
[----:B------:R-:W-:Y:S02]  /*04e0*/  FFMA R15, R29, R15, R14 ;  /* 0x0000000f1d0f7223 */ /* 0x000fe4000000000e */
[----:B------:R-:W1:Y:S01]  /*04f0*/  LDS R12, [R4+0x340] ;  /* 0x00034000040c7984 */ /* 0x000e620000000800 */
[----:B------:R-:W-:-:S04]  /*0500*/  IMAD.WIDE.U32 R26, R27, 0x4, R24 ;  /* 0x000000041b1a7825 */ /* 0x000fc800078e0018 */
[----:B0-----:R-:W-:-:S04]  /*0510*/  FFMA R13, R8, R13, R15 ;  /* 0x0000000d080d7223 */ /* 0x001fc8000000000f */
[----:B-1----:R-:W-:Y:S01]  /*0520*/  FFMA R13, R12, R9, R13 ;  /* 0x000000090c0d7223 */ /* 0x002fe2000000000d */
[----:B------:R-:W-:Y:S01]  /*0530*/  IMAD.WIDE.U32 R8, R16, 0x4, R22 ;  /* 0x0000000410087825 */ /* 0x000fe200078e0016 */
[----:B------:R-:W0:Y:S01]  /*0540*/  LDS R12, [R4+0x380] ;  /* 0x00038000040c7984 */ /* 0x000e220000000800 */
[----:B------:R-:W-:Y:S06]  /*0550*/  BAR.SYNC.DEFER_BLOCKING 0x0 ;  /* 0x0000000000007b1d */ /* 0x000fec0000010000 */
[----:B------:R-:W2:Y:S04]  /*0560*/  LDG.E R27, desc[UR8][R26.64] ;  /* 0x000000081a1b7981 */ /* 0x000ea8000c1e1900 */
[----:B------:R-:W3:Y:S01]  /*0570*/  LDG.E R8, desc[UR8][R8.64] ;  /* 0x0000000808087981 */ /* 0x000ee2000c1e1900 */
[----:B------:R-:W-:Y:S01]  /*0580*/  UIADD3 UR4, UPT, UPT, UR4, 0x2, URZ ;  /* 0x0000000204047890 */ /* 0x000fe2000fffe0ff */
[----:B------:R-:W-:-:S02]  /*0590*/  LEA R6, R3, R6, 0x5 ;  /* 0x0000000603067211 */ /* 0x000fc400078e28ff */
[----:B------:R-:W-:Y:S01]  /*05a0*/  IADD3 R5, PT, PT, R5, 0x20, RZ ;  /* 0x0000002005057810 */ /* 0x000fe20007ffe0ff */
[----:B------:R-:W-:Y:S01]  /*05b0*/  UISETP.NE.AND UP0, UPT, UR4, URZ, UPT ;  /* 0x000000ff0400728c */ /* 0x000fe2000bf05270 */
[----:B------:R-:W-:Y:S01]  /*05c0*/  LEA R16, R3, R16, 0x5 ;  /* 0x0000001003107211 */ /* 0x000fe200078e28ff */
[----:B0-----:R-:W-:-:S04]  /*05d0*/  FFMA R10, R12, R10, R13 ;  /* 0x0000000a0c0a7223 */ /* 0x001fc8000000000d */
[----:B------:R-:W-:Y:S01]  /*05e0*/  FFMA R11, R28, R11, R10 ;  /* 0x0000000b1c0b7223 */ /* 0x000fe2000000000a */
        /* <DEDUP_REMOVED lines=17> */
[----:B------:R-:W3:Y:S01]  /*0700*/  LDS R26, [R4+0x1c0] ;  /* 0x0001c000041a7984 */ /* 0x000ee20000000800 */
[----:B0-----:R-:W-:-:S04]  /*0710*/  FFMA R8, R8, R13, R15 ;  /* 0x0000000d08087223 */ /* 0x001fc8000000000f */
[----:B-1----:R-:W-:Y:S02]  /*0720*/  FFMA R27, R27, R9, R8 ;  /* 0x000000091b1b7223 */ /* 0x002fe40000000008 */
[----:B------:R-:W-:Y:S02]  /*0730*/  LDS R9, [R4+0x200] ;  /* 0x0002000004097984 */ /* 0x000fe40000000800 */
[----:B--2---:R-:W-:Y:S02]  /*0740*/  FFMA R27, R12, R10, R27 ;  /* 0x0000000a0c1b7223 */ /* 0x004fe4000000001b */
[----:B------:R-:W0:Y:S02]  /*0750*/  LDS.128 R12, [R19+0x20] ;  /* 0x00002000130c7984 */ /* 0x000e240000000c00 */
[----:B---3--:R-:W-:Y:S02]  /*0760*/  FFMA R11, R26, R11, R27 ;  /* 0x0000000b1a0b7223 */ /* 0x008fe4000000001b */
        /* <DEDUP_REMOVED lines=10> */
[----:B------:R-:W2:Y:S01]  /*0810*/  LDS R12, [R4+0x380] ;  /* 0x00038000040c7984 */ /* 0x000ea20000000800 */
[----:B0-----:R-:W-:-:S04]  /*0820*/  FFMA R8, R8, R13, R15 ;  /* 0x0000000d08087223 */ /* 0x001fc8000000000f */
[----:B-1----:R-:W-:-:S04]  /*0830*/  FFMA R9, R27, R9, R8 ;  /* 0x000000091b097223 */ /* 0x002fc80000000008 */
[----:B--2---:R-:W-:-:S04]  /*0840*/  FFMA R10, R12, R10, R9 ;  /* 0x0000000a0c0a7223 */ /* 0x004fc80000000009 */
[----:B------:R-:W-:Y:S01]  /*0850*/  FFMA R27, R29, R11, R10 ;  /* 0x0000000b1d1b7223 */ /* 0x000fe2000000000a */
[----:B------:R-:W-:Y:S06]  /*0860*/  BAR.SYNC.DEFER_BLOCKING 0x0 ;  /* 0x0000000000007b1d */ /* 0x000fec0000010000 */
[----:B------:R-:W-:Y:S05]  /*0870*/  BRA.U UP0, `(.L_x_62) ;  /* 0xfffffff900847547 */ /* 0x000fea000b83ffff */
[----:B------:R-:W-:-:S12]  /*0880*/  ULOP3.LUT UR4, UR6, 0x7fffffe0, URZ, 0xc0, !UPT ;  /* 0x7fffffe006047892 */ /* 0x000fd8000f8ec0ff */
.L_x_61:
[----:B------:R-:W-:-:S09]  /*0890*/  ULOP3.LUT UP0, URZ, UR6, 0x10, URZ, 0xc0, !UPT ;  /* 0x0000001006ff7892 */ /* 0x000fd2000f80c0ff */
[----:B------:R-:W-:Y:S05]  /*08a0*/  BRA.U !UP0, `(.L_x_60) ;  /* 0x0000000108cc7547 */ /* 0x000fea000b800000 */
[----:B------:R-:W0:Y:S01]  /*08b0*/  LDC.64 R12, c[0x0][0x388] ;  /* 0x0000e200ff0c7b82 */ /* 0x000e220000000a00 */
[----:B------:R-:W1:Y:S01]  /*08c0*/  LDCU UR6, c[0x0][0x3a8] ;  /* 0x00007500ff0677ac */ /* 0x000e620008000800 */
[----:B------:R-:W-:Y:S02]  /*08d0*/  IADD3 R9, PT, PT, R0, UR4, RZ ;  /* 0x0000000400097c10 */ /* 0x000fe4000fffe0ff */
[----:B------:R-:W-:-:S04]  /*08e0*/  IADD3 R3, PT, PT, R18, UR4, RZ ;  /* 0x0000000412037c10 */ /* 0x000fc8000fffe0ff */
[----:B------:R-:W2:Y:S01]  /*08f0*/  LDC.64 R4, c[0x0][0x390] ;  /* 0x0000e400ff047b82 */ /* 0x000ea20000000a00 */
[----:B-1----:R-:W-:Y:S02]  /*0900*/  IMAD R9, R9, UR6, R20 ;  /* 0x0000000609097c24 */ /* 0x002fe4000f8e0214 */
[----:B0-----:R-:W-:-:S05]  /*0910*/  IMAD.WIDE.U32 R12, R3, 0x4, R12 ;  /* 0x00000004030c7825 */ /* 0x001fca00078e000c */
[----:B------:R-:W3:Y:S01]  /*0920*/  LDG.E R6, desc[UR8][R12.64] ;  /* 0x000000080c067981 */ /* 0x000ee2000c1e1900 */
[----:B--2---:R-:W-:-:S06]  /*0930*/  IMAD.WIDE.U32 R4, R9, 0x4, R4 ;  /* 0x0000000409047825 */ /* 0x004fcc00078e0004 */
[----:B------:R-:W2:Y:S01]  /*0940*/  LDG.E R4, desc[UR8][R4.64] ;  /* 0x0000000804047981 */ /* 0x000ea2000c1e1900 */
[----:B------:R-:W-:-:S03]  /*0950*/  LEA R2, R2, UR5, 0x2 ;  /* 0x0000000502027c11 */ /* 0x000fc6000f8e10ff */
[----:B---3--:R-:W-:Y:S04]  /*0960*/  STS [R17], R6 ;  /* 0x0000000611007388 */ /* 0x008fe80000000800 */
[----:B--2---:R-:W-:Y:S01]  /*0970*/  STS [R7], R4 ;  /* 0x0000000407007388 */ /* 0x004fe20000000800 */
[----:B------:R-:W-:Y:S06]  /*0980*/  BAR.SYNC.DEFER_BLOCKING 0x0 ;  /* 0x0000000000007b1d */ /* 0x000fec0000010000 */
[----:B------:R-:W-:Y:S04]  /*0990*/  LDS R22, [R2] ;  /* 0x0000000002167984 */ /* 0x000fe80000000800 */
[----:B------:R-:W0:Y:S04]  /*09a0*/  LDS.128 R8, [R19] ;  /* 0x0000000013087984 */ /* 0x000e280000000c00 */
[----:B------:R-:W1:Y:S04]  /*09b0*/  LDS R29, [R2+0x40] ;  /* 0x00004000021d7984 */ /* 0x000e680000000800 */
[----:B------:R-:W2:Y:S04]  /*09c0*/  LDS R25, [R2+0x80] ;  /* 0x0000800002197984 */ /* 0x000ea80000000800 */
[----:B------:R-:W3:Y:S04]  /*09d0*/  LDS R18, [R2+0xc0] ;  /* 0x0000c00002127984 */ /* 0x000ee80000000800 */
[----:B------:R-:W-:Y:S04]  /*09e0*/  LDS R3, [R2+0x100] ;  /* 0x0001000002037984 */ /* 0x000fe80000000800 */
[----:B------:R-:W4:Y:S04]  /*09f0*/  LDS.128 R12, [R19+0x10] ;  /* 0x00001000130c7984 */ /* 0x000f280000000c00 */
[----:B------:R-:W5:Y:S04]  /*0a00*/  LDS R0, [R2+0x140] ;  /* 0x0001400002007984 */ /* 0x000f680000000800 */
[----:B------:R-:W5:Y:S04]  /*0a10*/  LDS R17, [R2+0x180] ;  /* 0x0001800002117984 */ /* 0x000f680000000800 */
[----:B------:R-:W5:Y:S04]  /*0a20*/  LDS R16, [R2+0x1c0] ;  /* 0x0001c00002107984 */ /* 0x000f680000000800 */
[----:B------:R-:W-:Y:S04]  /*0a30*/  LDS R23, [R2+0x200] ;  /* 0x0002000002177984 */ /* 0x000fe80000000800 */
[----:B------:R-:W5:Y:S01]  /*0a40*/  LDS.128 R4, [R19+0x20] ;  /* 0x0000200013047984 */ /* 0x000f620000000c00 */
[----:B0-----:R-:W-:-:S03]  /*0a50*/  FFMA R22, R8, R22, R27 ;  /* 0x0000001608167223 */ /* 0x001fc6000000001b */
[----:B------:R-:W0:Y:S01]  /*0a60*/  LDS R8, [R2+0x240] ;  /* 0x0002400002087984 */ /* 0x000e220000000800 */
[----:B-1----:R-:W-:-:S03]  /*0a70*/  FFMA R22, R29, R9, R22 ;  /* 0x000000091d167223 */ /* 0x002fc60000000016 */
[----:B------:R-:W1:Y:S01]  /*0a80*/  LDS R9, [R2+0x280] ;  /* 0x0002800002097984 */ /* 0x000e620000000800 */
[----:B--2---:R-:W-:-:S03]  /*0a90*/  FFMA R25, R25, R10, R22 ;  /* 0x0000000a19197223 */ /* 0x004fc60000000016 */
[----:B------:R-:W2:Y:S01]  /*0aa0*/  LDS R10, [R2+0x2c0] ;  /* 0x0002c000020a7984 */ /* 0x000ea20000000800 */
[----:B---3--:R-:W-:-:S03]  /*0ab0*/  FFMA R29, R18, R11, R25 ;  /* 0x0000000b121d7223 */ /* 0x008fc60000000019 */
[----:B------:R-:W-:Y:S04]  /*0ac0*/  LDS R11, [R2+0x300] ;  /* 0x00030000020b7984 */ /* 0x000fe80000000800 */
[----:B------:R-:W3:Y:S01]  /*0ad0*/  LDS.128 R24, [R19+0x30] ;  /* 0x0000300013187984 */ /* 0x000ee20000000c00 */
[----:B----4-:R-:W-:-:S03]  /*0ae0*/  FFMA R29, R12, R3, R29 ;  /* 0x000000030c1d7223 */ /* 0x010fc6000000001d */
[----:B------:R-:W4:Y:S01]  /*0af0*/  LDS R18, [R2+0x340] ;  /* 0x0003400002127984 */ /* 0x000f220000000800 */
[----:B-----5:R-:W-:-:S03]  /*0b00*/  FFMA R12, R0, R13, R29 ;  /* 0x0000000d000c7223 */ /* 0x020fc6000000001d */
[----:B------:R-:W5:Y:S04]  /*0b10*/  LDS R3, [R2+0x380] ;  /* 0x0003800002037984 */ /* 0x000f680000000800 */
[----:B------:R-:W5:Y:S01]  /*0b20*/  LDS R0, [R2+0x3c0] ;  /* 0x0003c00002007984 */ /* 0x000f620000000800 */
[----:B------:R-:W-:-:S04]  /*0b30*/  FFMA R17, R17, R14, R12 ;  /* 0x0000000e11117223 */ /* 0x000fc8000000000c */
[----:B------:R-:W-:-:S04]  /*0b40*/  FFMA R15, R16, R15, R17 ;  /* 0x0000000f100f7223 */ /* 0x000fc80000000011 */
[----:B------:R-:W-:-:S04]  /*0b50*/  FFMA R15, R4, R23, R15 ;  /* 0x00000017040f7223 */ /* 0x000fc8000000000f */
[----:B0-----:R-:W-:-:S04]  /*0b60*/  FFMA R8, R8, R5, R15 ;  /* 0x0000000508087223 */ /* 0x001fc8000000000f */
[----:B-1----:R-:W-:-:S04]  /*0b70*/  FFMA R9, R9, R6, R8 ;  /* 0x0000000609097223 */ /* 0x002fc80000000008 */
[----:B--2---:R-:W-:-:S04]  /*0b80*/  FFMA R7, R10, R7, R9 ;  /* 0x000000070a077223 */ /* 0x004fc80000000009 */
[----:B---3--:R-:W-:-:S04]  /*0b90*/  FFMA R7, R24, R11, R7 ;  /* 0x0000000b18077223 */ /* 0x008fc80000000007 */
[----:B----4-:R-:W-:-:S04]  /*0ba0*/  FFMA R18, R18, R25, R7 ;  /* 0x0000001912127223 */ /* 0x010fc80000000007 */
[----:B-----5:R-:W-:-:S04]  /*0bb0*/  FFMA R3, R3, R26, R18 ;  /* 0x0000001a03037223 */ /* 0x020fc80000000012 */
[----:B------:R-:W-:Y:S01]  /*0bc0*/  FFMA R27, R0, R27, R3 ;  /* 0x0000001b001b7223 */ /* 0x000fe20000000003 */
[----:B------:R-:W-:Y:S06]  /*0bd0*/  BAR.SYNC.DEFER_BLOCKING 0x0 ;  /* 0x0000000000007b1d */ /* 0x000fec0000010000 */
.L_x_60:
[----:B------:R-:W0:Y:S01]  /*0be0*/  LDC.64 R2, c[0x0][0x398] ;  /* 0x0000e600ff027b82 */ /* 0x000e220000000a00 */
[----:B------:R-:W1:Y:S07]  /*0bf0*/  LDCU UR4, c[0x0][0x3a8] ;  /* 0x00007500ff0477ac */ /* 0x000e6e0008000800 */
[----:B------:R-:W2:Y:S01]  /*0c00*/  LDC.64 R4, c[0x0][0x380] ;  /* 0x0000e000ff047b82 */ /* 0x000ea20000000a00 */
[----:B0-----:R-:W-:-:S06]  /*0c10*/  IMAD.WIDE.U32 R2, R21, 0x4, R2 ;  /* 0x0000000415027825 */ /* 0x001fcc00078e0002 */
[----:B------:R-:W3:Y:S01]  /*0c20*/  LDG.E R2, desc[UR8][R2.64] ;  /* 0x0000000802027981 */ /* 0x000ee2000c1e1900 */
[----:B-1----:R-:W-:-:S04]  /*0c30*/  IMAD R21, R21, UR4, R20 ;  /* 0x0000000415157c24 */ /* 0x002fc8000f8e0214 */
[----:B--2---:R-:W-:-:S04]  /*0c40*/  IMAD.WIDE R4, R21, 0x4, R4 ;  /* 0x0000000415047825 */ /* 0x004fc800078e0204 */
[----:B---3--:R-:W-:-:S05]  /*0c50*/  FADD R27, R2, R27 ;  /* 0x0000001b021b7221 */ /* 0x008fca0000000000 */
[----:B------:R-:W-:Y:S01]  /*0c60*/  STG.E desc[UR8][R4.64], R27 ;  /* 0x0000001b04007986 */ /* 0x000fe2000c101908 */
[----:B------:R-:W-:Y:S05]  /*0c70*/  EXIT ;  /* 0x000000000000794d */ /* 0x000fea0003800000 */
.L_x_63:
        /* <DEDUP_REMOVED lines=16> */
.L_x_148:


//--------------------- .text._Z5Conv4PfS_S_S_iii --------------------------
	.section	.text._Z5Conv4PfS_S_S_iii,"ax",@progbits
	.align	128
        .global         _Z5Conv4PfS_S_S_iii
        .type           _Z5Conv4PfS_S_S_iii,@function
        .size           _Z5Conv4PfS_S_S_iii,(.L_x_149 - _Z5Conv4PfS_S_S_iii)
        .other          _Z5Conv4PfS_S_S_iii,@"STO_CUDA_ENTRY STV_DEFAULT"
_Z5Conv4PfS_S_S_iii:
.text._Z5Conv4PfS_S_S_iii:
[----:B------:R-:W-:Y:S01]  /*0000*/  LDC R1, c[0x0][0x37c] ;  /* 0x0000df00ff017b82 */ /* 0x000fe20000000800 */
[----:B------:R-:W0:Y:S07]  /*0010*/  S2R R6, SR_TID.Y ;  /* 0x0000000000067919 */ /* 0x000e2e0000002200 */
[----:B------:R-:W1:Y:S01]  /*0020*/  S2UR UR4, SR_CTAID.Y ;  /* 0x00000000000479c3 */ /* 0x000e620000002600 */
[----:B------:R-:W2:Y:S01]  /*0030*/  LDCU UR10, c[0x0][0x3a4] ;  /* 0x00007480ff0a77ac */ /* 0x000ea20008000800 */
[----:B------:R-:W-:Y:S01]  /*0040*/  CS2R R28, SRZ ;  /* 0x00000000001c7805 */ /* 0x000fe2000001ff00 */
[----:B------:R-:W3:Y:S01]  /*0050*/  S2R R20, SR_TID.X ;  /* 0x0000000000147919 */ /* 0x000ee20000002100 */
[----:B------:R-:W4:Y:S04]  /*0060*/  LDCU.64 UR8, c[0x0][0x358] ;  /* 0x00006b00ff0877ac */ /* 0x000f280008000a00 */
[----:B------:R-:W1:Y:S08]  /*0070*/  LDC R22, c[0x0][0x364] ;  /* 0x0000d900ff167b82 */ /* 0x000e700000000800 */
[----:B------:R-:W3:Y:S01]  /*0080*/  S2UR UR5, SR_CTAID.X ;  /* 0x00000000000579c3 */ /* 0x000ee20000002500 */
[----:B--2---:R-:W-:-:S07]  /*0090*/  UISETP.GE.AND UP0, UPT, UR10, 0x1, UPT ;  /* 0x000000010a00788c */ /* 0x004fce000bf06270 */
[----:B------:R-:W3:Y:S01]  /*00a0*/  LDC R23, c[0x0][0x360] ;  /* 0x0000d800ff177b82 */ /* 0x000ee20000000800 */
[----:B-1----:R-:W-:-:S05]  /*00b0*/  IMAD R22, R22, UR4, RZ ;  /* 0x0000000416167c24 */ /* 0x002fca000f8e02ff */
[----:B0-----:R-:W-:Y:S01]  /*00c0*/  LEA R22, R22, R6, 0x1 ;  /* 0x0000000616167211 */ /* 0x001fe200078e08ff */
[----:B---3--:R-:W-:Y:S01]  /*00d0*/  IMAD R23, R23, UR5, R20 ;  /* 0x0000000517177c24 */ /* 0x008fe2000f8e0214 */
[----:B----4-:R-:W-:Y:S06]  /*00e0*/  BRA.U !UP0, `(.L_x_64) ;  /* 0x00000005088c7547 */ /* 0x010fec000b800000 */
[----:B------:R-:W0:Y:S01]  /*00f0*/  S2UR UR7, SR_CgaCtaId ;  /* 0x00000000000779c3 */ /* 0x000e220000008800 */
[----:B------:R-:W-:Y:S01]  /*0100*/  UMOV UR5, 0x400 ;  /* 0x0000040000057882 */ /* 0x000fe20000000000 */
[----:B------:R-:W-:Y:S01]  /*0110*/  IADD3 R4, PT, PT, R22, 0x10, RZ ;  /* 0x0000001016047810 */ /* 0x000fe20007ffe0ff */
[----:B------:R-:W-:Y:S01]  /*0120*/  UIADD3 UR6, UPT, UPT, UR5, 0x400, URZ ;  /* 0x0000040005067890 */ /* 0x000fe2000fffe0ff */
[----:B------:R-:W-:Y:S01]  /*0130*/  IADD3 R3, PT, PT, R6, 0x10, RZ ;  /* 0x0000001006037810 */ /* 0x000fe20007ffe0ff */
[----:B------:R-:W-:Y:S02]  /*0140*/  UIADD3 UR4, UPT, UPT, UR10, 0xf, URZ ;  /* 0x0000000f0a047890 */ /* 0x000fe4000fffe0ff */
[--C-:B------:R-:W-:Y:S01]  /*0150*/  IMAD R2, R22, UR10, R20.reuse ;  /* 0x0000000a16027c24 */ /* 0x100fe2000f8e0214 */
[----:B------:R-:W-:Y:S01]  /*0160*/  CS2R R28, SRZ ;  /* 0x00000000001c7805 */ /* 0x000fe2000001ff00 */
[----:B------:R-:W1:Y:S01]  /*0170*/  LDC R0, c[0x0][0x3a8] ;  /* 0x0000ea00ff007b82 */ /* 0x000e620000000800 */
[----:B------:R-:W-:Y:S01]  /*0180*/  USHF.R.U32.HI UR4, URZ, 0x4, UR4 ;  /* 0x00000004ff047899 */ /* 0x000fe20008011604 */
[----:B------:R-:W-:-:S03]  /*0190*/  IMAD R4, R4, UR10, R20 ;  /* 0x0000000a04047c24 */ /* 0x000fc6000f8e0214 */
[----:B------:R-:W-:-:S03]  /*01a0*/  UIADD3 UR4, UPT, UPT, -UR4, URZ, URZ ;  /* 0x000000ff04047290 */ /* 0x000fc6000fffe1ff */
[----:B------:R-:W2:Y:S01]  /*01b0*/  LDC.64 R24, c[0x0][0x388] ;  /* 0x0000e200ff187b82 */ /* 0x000ea20000000a00 */
[----:B0-----:R-:W-:Y:S02]  /*01c0*/  ULEA UR5, UR7, UR5, 0x18 ;  /* 0x0000000507057291 */ /* 0x001fe4000f8ec0ff */
[----:B------:R-:W-:-:S04]  /*01d0*/  ULEA UR6, UR7, UR6, 0x18 ;  /* 0x0000000607067291 */ /* 0x000fc8000f8ec0ff */
[----:B------:R-:W-:Y:S02]  /*01e0*/  LEA R21, R6, UR5, 0x6 ;  /* 0x0000000506157c11 */ /* 0x000fe4000f8e30ff */
[----:B------:R-:W-:Y:S01]  /*01f0*/  LEA R7, R20, UR6, 0x2 ;  /* 0x0000000614077c11 */ /* 0x000fe2000f8e10ff */
[-CC-:B-1----:R-:W-:Y:S01]  /*0200*/  IMAD R5, R6, R0.reuse, R23.reuse ;  /* 0x0000000006057224 */ /* 0x182fe200078e0217 */
[----:B------:R-:W-:Y:S01]  /*0210*/  LEA R20, R20, R21, 0x2 ;  /* 0x0000001514147211 */ /* 0x000fe200078e10ff */
[----:B------:R-:W-:Y:S01]  /*0220*/  IMAD R3, R3, R0, R23 ;  /* 0x0000000003037224 */ /* 0x000fe200078e0217 */
[----:B------:R-:W-:-:S07]  /*0230*/  LEA R6, R6, R7, 0x6 ;  /* 0x0000000706067211 */ /* 0x000fce00078e30ff */
.L_x_65:
[----:B------:R-:W0:Y:S01]  /*0240*/  LDC.64 R8, c[0x0][0x390] ;  /* 0x0000e400ff087b82 */ /* 0x000e220000000a00 */
[----:B--2---:R-:W-:-:S04]  /*0250*/  IMAD.WIDE.U32 R16, R2, 0x4, R24 ;  /* 0x0000000402107825 */ /* 0x004fc800078e0018 */
[----:B------:R-:W-:Y:S02]  /*0260*/  IMAD.WIDE.U32 R26, R4, 0x4, R24 ;  /* 0x00000004041a7825 */ /* 0x000fe400078e0018 */
[----:B------:R-:W2:Y:S04]  /*0270*/  LDG.E R17, desc[UR8][R16.64] ;  /* 0x0000000810117981 */ /* 0x000ea8000c1e1900 */
[----:B------:R-:W3:Y:S01]  /*0280*/  LDG.E R27, desc[UR8][R26.64] ;  /* 0x000000081a1b7981 */ /* 0x000ee2000c1e1900 */
[----:B0-----:R-:W-:-:S04]  /*0290*/  IMAD.WIDE.U32 R10, R5, 0x4, R8 ;  /* 0x00000004050a7825 */ /* 0x001fc800078e0008 */
[----:B------:R-:W-:Y:S02]  /*02a0*/  IMAD.WIDE.U32 R8, R3, 0x4, R8 ;  /* 0x0000000403087825 */ /* 0x000fe400078e0008 */
[----:B------:R-:W4:Y:S04]  /*02b0*/  LDG.E R11, desc[UR8][R10.64] ;  /* 0x000000080a0b7981 */ /* 0x000f28000c1e1900 */
[----:B------:R-:W5:Y:S04]  /*02c0*/  LDG.E R9, desc[UR8][R8.64] ;  /* 0x0000000808097981 */ /* 0x000f68000c1e1900 */
[----:B--2---:R-:W-:Y:S04]  /*02d0*/  STS [R20], R17 ;  /* 0x0000001114007388 */ /* 0x004fe80000000800 */
[----:B---3--:R-:W-:Y:S04]  /*02e0*/  STS [R20+0x400], R27 ;  /* 0x0004001b14007388 */ /* 0x008fe80000000800 */
[----:B----4-:R-:W-:Y:S04]  /*02f0*/  STS [R6], R11 ;  /* 0x0000000b06007388 */ /* 0x010fe80000000800 */
[----:B-----5:R-:W-:Y:S01]  /*0300*/  STS [R6+0x400], R9 ;  /* 0x0004000906007388 */ /* 0x020fe20000000800 */
[----:B------:R-:W-:Y:S06]  /*0310*/  BAR.SYNC.DEFER_BLOCKING 0x0 ;  /* 0x0000000000007b1d */ /* 0x000fec0000010000 */
[----:B------:R-:W-:Y:S04]  /*0320*/  LDS R8, [R7] ;  /* 0x0000000007087984 */ /* 0x000fe80000000800 */
[----:B------:R-:W0:Y:S04]  /*0330*/  LDS.128 R12, [R21] ;  /* 0x00000000150c7984 */ /* 0x000e280000000c00 */
[----:B------:R-:W1:Y:S04]  /*0340*/  LDS.128 R16, [R21+0x400] ;  /* 0x0004000015107984 */ /* 0x000e680000000c00 */
[----:B------:R-:W2:Y:S04]  /*0350*/  LDS R26, [R7+0x40] ;  /* 0x00004000071a7984 */ /* 0x000ea80000000800 */
[----:B------:R-:W3:Y:S01]  /*0360*/  LDS R27, [R7+0x80] ;  /* 0x00008000071b7984 */ /* 0x000ee20000000800 */
[----:B0-----:R-:W-:-:S03]  /*0370*/  FFMA R29, R12, R8, R29 ;  /* 0x000000080c1d7223 */ /* 0x001fc6000000001d */
[----:B------:R-:W0:Y:S01]  /*0380*/  LDS R12, [R7+0xc0] ;  /* 0x0000c000070c7984 */ /* 0x000e220000000800 */
[----:B-1----:R-:W-:-:S03]  /*0390*/  FFMA R16, R8, R16, R28 ;  /* 0x0000001008107223 */ /* 0x002fc6000000001c */
[----:B------:R-:W-:Y:S01]  /*03a0*/  LDS.128 R8, [R21+0x10] ;  /* 0x0000100015087984 */ /* 0x000fe20000000c00 */
[C---:B--2---:R-:W-:Y:S01]  /*03b0*/  FFMA R17, R26.reuse, R17, R16 ;  /* 0x000000111a117223 */ /* 0x044fe20000000010 */
[----:B------:R-:W-:Y:S02]  /*03c0*/  FFMA R28, R26, R13, R29 ;  /* 0x0000000d1a1c7223 */ /* 0x000fe4000000001d */
[----:B------:R-:W1:Y:S01]  /*03d0*/  LDS R13, [R7+0x100] ;  /* 0x00010000070d7984 */ /* 0x000e620000000800 */
[C---:B---3--:R-:W-:Y:S01]  /*03e0*/  FFMA R18, R27.reuse, R18, R17 ;  /* 0x000000121b127223 */ /* 0x048fe20000000011 */
[----:B------:R-:W-:Y:S02]  /*03f0*/  FFMA R29, R27, R14, R28 ;  /* 0x0000000e1b1d7223 */ /* 0x000fe4000000001c */
[----:B------:R-:W-:Y:S04]  /*0400*/  LDS R27, [R7+0x180] ;  /* 0x00018000071b7984 */ /* 0x000fe80000000800 */
[----:B------:R-:W-:Y:S01]  /*0410*/  LDS R28, [R7+0x3c0] ;  /* 0x0003c000071c7984 */ /* 0x000fe20000000800 */
[----:B0-----:R-:W-:-:S03]  /*0420*/  FFMA R14, R12, R19, R18 ;  /* 0x000000130c0e7223 */ /* 0x001fc60000000012 */
[----:B------:R-:W0:Y:S01]  /*0430*/  LDS.128 R16, [R21+0x410] ;  /* 0x0004100015107984 */ /* 0x000e220000000c00 */
[----:B------:R-:W-:-:S03]  /*0440*/  FFMA R15, R12, R15, R29 ;  /* 0x0000000f0c0f7223 */ /* 0x000fc6000000001d */
[----:B------:R-:W2:Y:S01]  /*0450*/  LDS R12, [R7+0x140] ;  /* 0x00014000070c7984 */ /* 0x000ea20000000800 */
[----:B-1----:R-:W-:-:S03]  /*0460*/  FFMA R15, R8, R13, R15 ;  /* 0x0000000d080f7223 */ /* 0x002fc6000000000f */
[----:B------:R-:W1:Y:S01]  /*0470*/  LDS R8, [R7+0x1c0] ;  /* 0x0001c00007087984 */ /* 0x000e620000000800 */
[----:B0-----:R-:W-:Y:S01]  /*0480*/  FFMA R14, R13, R16, R14 ;  /* 0x000000100d0e7223 */ /* 0x001fe2000000000e */
[----:B--2---:R-:W-:-:S03]  /*0490*/  FFMA R16, R12, R9, R15 ;  /* 0x000000090c107223 */ /* 0x004fc6000000000f */
[----:B------:R-:W-:Y:S02]  /*04a0*/  FFMA R9, R12, R17, R14 ;  /* 0x000000110c097223 */ /* 0x000fe4000000000e */
[----:B------:R-:W-:Y:S04]  /*04b0*/  LDS R17, [R7+0x200] ;  /* 0x0002000007117984 */ /* 0x000fe80000000800 */
[----:B------:R-:W0:Y:S01]  /*04c0*/  LDS.128 R12, [R21+0x20] ;  /* 0x00002000150c7984 */ /* 0x000e220000000c00 */
[C---:B------:R-:W-:Y:S01]  /*04d0*/  FFMA R29, R27.reuse, R10, R16 ;  /* 0x0000000a1b1d7223 */ /* 0x040fe20000000010 */
[----:B------:R-:W-:Y:S02]  /*04e0*/  FFMA R18, R27, R18, R9 ;  /* 0x000000121b127223 */ /* 0x000fe40000000009 */
[----:B------:R-:W-:Y:S01]  /*04f0*/  LDS R16, [R7+0x240] ;  /* 0x0002400007107984 */ /* 0x000fe20000000800 */
[C---:B-1----:R-:W-:Y:S01]  /*0500*/  FFMA R29, R8.reuse, R11, R29 ;  /* 0x0000000b081d7223 */ /* 0x042fe2000000001d */
[----:B------:R-:W-:-:S02]  /*0510*/  FFMA R18, R8, R19, R18 ;  /* 0x0000001308127223 */ /* 0x000fc40000000012 */
[----:B------:R-:W1:Y:S04]  /*0520*/  LDS.128 R8, [R21+0x420] ;  /* 0x0004200015087984 */ /* 0x000e680000000c00 */
[----:B------:R-:W2:Y:S01]  /*0530*/  LDS R27, [R7+0x280] ;  /* 0x00028000071b7984 */ /* 0x000ea20000000800 */
[----:B0-----:R-:W-:-:S03]  /*0540*/  FFMA R29, R12, R17, R29 ;  /* 0x000000110c1d7223 */ /* 0x001fc6000000001d */
[----:B------:R-:W0:Y:S01]  /*0550*/  LDS R12, [R7+0x2c0] ;  /* 0x0002c000070c7984 */ /* 0x000e220000000800 */
[----:B-1----:R-:W-:-:S04]  /*0560*/  FFMA R8, R17, R8, R18 ;  /* 0x0000000811087223 */ /* 0x002fc80000000012 */
[C---:B------:R-:W-:Y:S01]  /*0570*/  FFMA R9, R16.reuse, R9, R8 ;  /* 0x0000000910097223 */ /* 0x040fe20000000008 */
[----:B------:R-:W-:Y:S02]  /*0580*/  FFMA R26, R16, R13, R29 ;  /* 0x0000000d101a7223 */ /* 0x000fe4000000001d */
[----:B------:R-:W-:Y:S01]  /*0590*/  LDS R13, [R7+0x300] ;  /* 0x00030000070d7984 */ /* 0x000fe20000000800 */
[C---:B--2---:R-:W-:Y:S01]  /*05a0*/  FFMA R10, R27.reuse, R10, R9 ;  /* 0x0000000a1b0a7223 */ /* 0x044fe20000000009 */
[----:B------:R-:W-:Y:S02]  /*05b0*/  FFMA R29, R27, R14, R26 ;  /* 0x0000000e1b1d7223 */ /* 0x000fe4000000001a */
[----:B------:R-:W1:Y:S01]  /*05c0*/  LDS.128 R16, [R21+0x30] ;  /* 0x0000300015107984 */ /* 0x000e620000000c00 */
[----:B0-----:R-:W-:-:S03]  /*05d0*/  FFMA R14, R12, R11, R10 ;  /* 0x0000000b0c0e7223 */ /* 0x001fc6000000000a */
[----:B------:R-:W0:Y:S01]  /*05e0*/  LDS.128 R8, [R21+0x430] ;  /* 0x0004300015087984 */ /* 0x000e220000000c00 */
[----:B------:R-:W-:-:S03]  /*05f0*/  FFMA R29, R12, R15, R29 ;  /* 0x0000000f0c1d7223 */ /* 0x000fc6000000001d */
[----:B------:R-:W2:Y:S04]  /*0600*/  LDS R12, [R7+0x340] ;  /* 0x00034000070c7984 */ /* 0x000ea80000000800 */
[----:B------:R-:W3:Y:S01]  /*0610*/  LDS R15, [R7+0x380] ;  /* 0x00038000070f7984 */ /* 0x000ee20000000800 */
[----:B------:R-:W-:-:S04]  /*0620*/  UIADD3 UR4, UPT, UPT, UR4, 0x1, URZ ;  /* 0x0000000104047890 */ /* 0x000fc8000fffe0ff */
[----:B------:R-:W-:Y:S01]  /*0630*/  UISETP.NE.AND UP0, UPT, UR4, URZ, UPT ;  /* 0x000000ff0400728c */ /* 0x000fe2000bf05270 */
[----:B-1----:R-:W-:Y:S01]  /*0640*/  FFMA R29, R16, R13, R29 ;  /* 0x0000000d101d7223 */ /* 0x002fe2000000001d */
[----:B------:R-:W-:Y:S02]  /*0650*/  IADD3 R2, PT, PT, R2, 0x10, RZ ;  /* 0x0000001002027810 */ /* 0x000fe40007ffe0ff */
[----:B------:R-:W-:Y:S02]  /*0660*/  IADD3 R4, PT, PT, R4, 0x10, RZ ;  /* 0x0000001004047810 */ /* 0x000fe40007ffe0ff */
[C---:B------:R-:W-:Y:S02]  /*0670*/  LEA R3, R0.reuse, R3, 0x4 ;  /* 0x0000000300037211 */ /* 0x040fe400078e20ff */
[----:B------:R-:W-:Y:S01]  /*0680*/  LEA R5, R0, R5, 0x4 ;  /* 0x0000000500057211 */ /* 0x000fe200078e20ff */
[----:B0-----:R-:W-:Y:S01]  /*0690*/  FFMA R8, R13, R8, R14 ;  /* 0x000000080d087223 */ /* 0x001fe2000000000e */
[----:B--2---:R-:W-:-:S03]  /*06a0*/  FFMA R14, R12, R17, R29 ;  /* 0x000000110c0e7223 */ /* 0x004fc6000000001d */
[----:B------:R-:W-:Y:S01]  /*06b0*/  FFMA R9, R12, R9, R8 ;  /* 0x000000090c097223 */ /* 0x000fe20000000008 */
[----:B---3--:R-:W-:-:S03]  /*06c0*/  FFMA R29, R15, R18, R14 ;  /* 0x000000120f1d7223 */ /* 0x008fc6000000000e */
[----:B------:R-:W-:Y:S01]  /*06d0*/  FFMA R10, R15, R10, R9 ;  /* 0x0000000a0f0a7223 */ /* 0x000fe20000000009 */
[----:B------:R-:W-:-:S03]  /*06e0*/  FFMA R29, R28, R19, R29 ;  /* 0x000000131c1d7223 */ /* 0x000fc6000000001d */
[----:B------:R-:W-:Y:S01]  /*06f0*/  FFMA R28, R28, R11, R10 ;  /* 0x0000000b1c1c7223 */ /* 0x000fe2000000000a */
[----:B------:R-:W-:Y:S06]  /*0700*/  BAR.SYNC.DEFER_BLOCKING 0x0 ;  /* 0x0000000000007b1d */ /* 0x000fec0000010000 */
[----:B------:R-:W-:Y:S05]  /*0710*/  BRA.U UP0, `(.L_x_65) ;  /* 0xfffffff900c87547 */ /* 0x000fea000b83ffff */
.L_x_64:
[----:B------:R-:W0:Y:S08]  /*0720*/  LDC.64 R2, c[0x0][0x398] ;  /* 0x0000e600ff027b82 */ /* 0x000e300000000a00 */
[----:B------:R-:W1:Y:S08]  /*0730*/  LDC R8, c[0x0][0x3a8] ;  /* 0x0000ea00ff087b82 */ /* 0x000e700000000800 */
[----:B------:R-:W2:Y:S01]  /*0740*/  LDC.64 R6, c[0x0][0x380] ;  /* 0x0000e000ff067b82 */ /* 0x000ea20000000a00 */
[----:B0-----:R-:W-:-:S05]  /*0750*/  IMAD.WIDE.U32 R2, R22, 0x4, R2 ;  /* 0x0000000416027825 */ /* 0x001fca00078e0002 */
[----:B------:R-:W3:Y:S01]  /*0760*/  LDG.E R0, desc[UR8][R2.64] ;  /* 0x0000000802007981 */ /* 0x000ee2000c1e1900 */
[----:B-1----:R-:W-:-:S04]  /*0770*/  IMAD R23, R22, R8, R23 ;  /* 0x0000000816177224 */ /* 0x002fc800078e0217 */
[----:B--2---:R-:W-:-:S04]  /*0780*/  IMAD.WIDE R4, R23, 0x4, R6 ;  /* 0x0000000417047825 */ /* 0x004fc800078e0206 */
[----:B---3--:R-:W-:-:S05]  /*0790*/  FADD R29, R0, R29 ;  /* 0x0000001d001d7221 */ /* 0x008fca0000000000 */
[----:B------:R-:W-:Y:S04]  /*07a0*/  STG.E desc[UR8][R4.64], R29 ;  /* 0x0000001d04007986 */ /* 0x000fe8000c101908 */
[----:B------:R-:W2:Y:S01]  /*07b0*/  LDG.E R9, desc[UR8][R2.64+0x40] ;  /* 0x0000400802097981 */ /* 0x000ea2000c1e1900 */
[----:B------:R-:W-:-:S05]  /*07c0*/  LEA R23, R8, R23, 0x4 ;  /* 0x0000001708177211 */ /* 0x000fca00078e20ff */
[----:B------:R-:W-:-:S04]  /*07d0*/  IMAD.WIDE R6, R23, 0x4, R6 ;  /* 0x0000000417067825 */ /* 0x000fc800078e0206 */
[----:B--2---:R-:W-:-:S05]  /*07e0*/  FADD R9, R9, R28 ;  /* 0x0000001c09097221 */ /* 0x004fca0000000000 */
[----:B------:R-:W-:Y:S01]  /*07f0*/  STG.E desc[UR8][R6.64], R9 ;  /* 0x0000000906007986 */ /* 0x000fe2000c101908 */
[----:B------:R-:W-:Y:S05]  /*0800*/  EXIT ;  /* 0x000000000000794d */ /* 0x000fea0003800000 */
.L_x_66:
        /* <DEDUP_REMOVED lines=15> */
.L_x_149:


//--------------------- .text._Z4ConvPfS_S_S_iii  --------------------------
	.section	.text._Z4ConvPfS_S_S_iii,"ax",@progbits
	.align	128
        .global         _Z4ConvPfS_S_S_iii
        .type           _Z4ConvPfS_S_S_iii,@function
        .size           _Z4ConvPfS_S_S_iii,(.L_x_150 - _Z4ConvPfS_S_S_iii)
        .other          _Z4ConvPfS_S_S_iii,@"STO_CUDA_ENTRY STV_DEFAULT"
_Z4ConvPfS_S_S_iii:
.text._Z4ConvPfS_S_S_iii:
[----:B------:R-:W-:Y:S01]  /*0000*/  LDC R1, c[0x0][0x37c] ;  /* 0x0000df00ff017b82 */ /* 0x000fe20000000800 */
[----:B------:R-:W0:Y:S01]  /*0010*/  LDCU UR4, c[0x0][0x3a4] ;  /* 0x00007480ff0477ac */ /* 0x000e220008000800 */
[----:B------:R-:W1:Y:S06]  /*0020*/  S2R R0, SR_TID.X ;  /* 0x0000000000007919 */ /* 0x000e6c0000002100 */
[----:B------:R-:W2:Y:S01]  /*0030*/  S2UR UR10, SR_CTAID.X ;  /* 0x00000000000a79c3 */ /* 0x000ea20000002500 */
[----:B------:R-:W-:Y:S01]  /*0040*/  HFMA2 R17, -RZ, RZ, 0, 0 ;  /* 0x00000000ff117431 */ /* 0x000fe200000001ff */
[----:B------:R-:W3:Y:S01]  /*0050*/  LDCU.64 UR8, c[0x0][0x358] ;  /* 0x00006b00ff0877ac */ /* 0x000ee20008000a00 */
[----:B0-----:R-:W-:-:S09]  /*0060*/  UISETP.GE.AND UP0, UPT, UR4, 0x1, UPT ;  /* 0x000000010400788c */ /* 0x001fd2000bf06270 */
[----:B---3--:R-:W-:Y:S05]  /*0070*/  BRA.U !UP0, `(.L_x_67) ;  /* 0x0000000508f87547 */ /* 0x008fea000b800000 */
[----:B------:R-:W-:Y:S02]  /*0080*/  UISETP.GE.U32.AND UP1, UPT, UR4, 0x8, UPT ;  /* 0x000000080400788c */ /* 0x000fe4000bf26070 */
[----:B-1----:R-:W-:Y:S01]  /*0090*/  IMAD R14, R0, UR4, RZ ;  /* 0x00000004000e7c24 */ /* 0x002fe2000f8e02ff */
[----:B------:R-:W-:Y:S01]  /*00a0*/  ULOP3.LUT UR5, UR4, 0x7, URZ, 0xc0, !UPT ;  /* 0x0000000704057892 */ /* 0x000fe2000f8ec0ff */
[----:B------:R-:W-:Y:S02]  /*00b0*/  MOV R17, RZ ;  /* 0x000000ff00117202 */ /* 0x000fe40000000f00 */
[----:B------:R-:W-:Y:S01]  /*00c0*/  MOV R15, RZ ;  /* 0x000000ff000f7202 */ /* 0x000fe20000000f00 */
[----:B------:R-:W-:Y:S02]  /*00d0*/  UISETP.NE.AND UP0, UPT, UR5, URZ, UPT ;  /* 0x000000ff0500728c */ /* 0x000fe4000bf05270 */
[----:B------:R-:W-:Y:S09]  /*00e0*/  BRA.U !UP1, `(.L_x_68) ;  /* 0x0000000109c87547 */ /* 0x000ff2000b800000 */
[----:B------:R-:W0:Y:S01]  /*00f0*/  LDC.64 R2, c[0x0][0x388] ;  /* 0x0000e200ff027b82 */ /* 0x000e220000000a00 */
[----:B------:R-:W-:Y:S01]  /*0100*/  ULOP3.LUT UR6, UR4, 0x7ffffff8, URZ, 0xc0, !UPT ;  /* 0x7ffffff804067892 */ /* 0x000fe2000f8ec0ff */
[----:B------:R-:W-:Y:S02]  /*0110*/  MOV R17, RZ ;  /* 0x000000ff00117202 */ /* 0x000fe40000000f00 */
[----:B--2---:R-:W-:Y:S01]  /*0120*/  MOV R16, UR10 ;  /* 0x0000000a00107c02 */ /* 0x004fe20008000f00 */
[----:B------:R-:W-:Y:S02]  /*0130*/  UIADD3 UR7, UPT, UPT, -UR6, URZ, URZ ;  /* 0x000000ff06077290 */ /* 0x000fe4000fffe1ff */
[----:B------:R-:W-:Y:S01]  /*0140*/  MOV R15, UR6 ;  /* 0x00000006000f7c02 */ /* 0x000fe20008000f00 */
[----:B0-----:R-:W-:-:S03]  /*0150*/  IMAD.WIDE.U32 R2, R14, 0x4, R2 ;  /* 0x000000040e027825 */ /* 0x001fc600078e0002 */
[----:B------:R-:W-:-:S04]  /*0160*/  IADD3 R4, P0, PT, R2, 0x10, RZ ;  /* 0x0000001002047810 */ /* 0x000fc80007f1e0ff */
[----:B------:R-:W-:-:S09]  /*0170*/  IADD3.X R3, PT, PT, RZ, R3, RZ, P0, !PT ;  /* 0x00000003ff037210 */ /* 0x000fd200007fe4ff */
.L_x_69:
[----:B------:R-:W0:Y:S01]  /*0180*/  LDC.64 R10, c[0x0][0x390] ;  /* 0x0000e400ff0a7b82 */ /* 0x000e220000000a00 */
[----:B------:R-:W-:-:S05]  /*0190*/  MOV R2, R4 ;  /* 0x0000000400027202 */ /* 0x000fca0000000f00 */
[----:B------:R-:W2:Y:S02]  /*01a0*/  LDG.E R18, desc[UR8][R2.64+-0x10] ;  /* 0xfffff00802127981 */ /* 0x000ea4000c1e1900 */
[----:B------:R-:W1:Y:S02]  /*01b0*/  LDC R19, c[0x0][0x3a8] ;  /* 0x0000ea00ff137b82 */ /* 0x000e640000000800 */
[----:B------:R-:W3:Y:S04]  /*01c0*/  LDG.E R22, desc[UR8][R2.64+-0xc] ;  /* 0xfffff40802167981 */ /* 0x000ee8000c1e1900 */
[----:B------:R-:W4:Y:S04]  /*01d0*/  LDG.E R23, desc[UR8][R2.64+-0x8] ;  /* 0xfffff80802177981 */ /* 0x000f28000c1e1900 */
[----:B------:R-:W5:Y:S04]  /*01e0*/  LDG.E R25, desc[UR8][R2.64+-0x4] ;  /* 0xfffffc0802197981 */ /* 0x000f68000c1e1900 */
[----:B------:R-:W5:Y:S01]  /*01f0*/  LDG.E R26, desc[UR8][R2.64] ;  /* 0x00000008021a7981 */ /* 0x000f62000c1e1900 */
[----:B0-----:R-:W-:-:S05]  /*0200*/  IMAD.WIDE R10, R16, 0x4, R10 ;  /* 0x00000004100a7825 */ /* 0x001fca00078e020a */
[----:B------:R0:W2:Y:S01]  /*0210*/  LDG.E R20, desc[UR8][R10.64] ;  /* 0x000000080a147981 */ /* 0x0000a2000c1e1900 */
[----:B-1----:R-:W-:-:S05]  /*0220*/  IMAD.WIDE R28, R19, 0x4, R10 ;  /* 0x00000004131c7825 */ /* 0x002fca00078e020a */
[----:B------:R-:W3:Y:S01]  /*0230*/  LDG.E R21, desc[UR8][R28.64] ;  /* 0x000000081c157981 */ /* 0x000ee2000c1e1900 */
[----:B------:R-:W-:-:S05]  /*0240*/  IMAD.WIDE R12, R19, 0x4, R28 ;  /* 0x00000004130c7825 */ /* 0x000fca00078e021c */
[----:B------:R1:W4:Y:S01]  /*0250*/  LDG.E R24, desc[UR8][R12.64] ;  /* 0x000000080c187981 */ /* 0x000322000c1e1900 */
[----:B------:R-:W-:-:S03]  /*0260*/  IMAD.WIDE R8, R19, 0x4, R12 ;  /* 0x0000000413087825 */ /* 0x000fc600078e020c */
[----:B------:R-:W5:Y:S01]  /*0270*/  LDG.E R28, desc[UR8][R2.64+0x4] ;  /* 0x00000408021c7981 */ /* 0x000f62000c1e1900 */
[----:B------:R-:W-:-:S03]  /*0280*/  IMAD.WIDE R4, R19, 0x4, R8 ;  /* 0x0000000413047825 */ /* 0x000fc600078e0208 */
[----:B------:R-:W5:Y:S04]  /*0290*/  LDG.E R29, desc[UR8][R2.64+0x8] ;  /* 0x00000808021d7981 */ /* 0x000f68000c1e1900 */
[----:B------:R-:W5:Y:S01]  /*02a0*/  LDG.E R8, desc[UR8][R8.64] ;  /* 0x0000000808087981 */ /* 0x000f62000c1e1900 */
[----:B------:R-:W-:-:S03]  /*02b0*/  IMAD.WIDE R6, R19, 0x4, R4 ;  /* 0x0000000413067825 */ /* 0x000fc600078e0204 */
[----:B------:R1:W5:Y:S01]  /*02c0*/  LDG.E R5, desc[UR8][R4.64] ;  /* 0x0000000804057981 */ /* 0x000362000c1e1900 */
[----:B0-----:R-:W-:-:S03]  /*02d0*/  IMAD.WIDE R10, R19, 0x4, R6 ;  /* 0x00000004130a7825 */ /* 0x001fc600078e0206 */
[----:B------:R-:W5:Y:S01]  /*02e0*/  LDG.E R7, desc[UR8][R6.64] ;  /* 0x0000000806077981 */ /* 0x000f62000c1e1900 */
[----:B-1----:R-:W-:-:S03]  /*02f0*/  IMAD.WIDE R12, R19, 0x4, R10 ;  /* 0x00000004130c7825 */ /* 0x002fc600078e020a */
[----:B------:R-:W5:Y:S04]  /*0300*/  LDG.E R27, desc[UR8][R10.64] ;  /* 0x000000080a1b7981 */ /* 0x000f68000c1e1900 */
[----:B------:R0:W5:Y:S04]  /*0310*/  LDG.E R9, desc[UR8][R2.64+0xc] ;  /* 0x00000c0802097981 */ /* 0x000168000c1e1900 */
[----:B------:R-:W5:Y:S01]  /*0320*/  LDG.E R12, desc[UR8][R12.64] ;  /* 0x000000080c0c7981 */ /* 0x000f62000c1e1900 */
[----:B------:R-:W-:-:S04]  /*0330*/  UIADD3 UR7, UPT, UPT, UR7, 0x8, URZ ;  /* 0x0000000807077890 */ /* 0x000fc8000fffe0ff */
[----:B------:R-:W-:Y:S01]  /*0340*/  UISETP.NE.AND UP1, UPT, UR7, URZ, UPT ;  /* 0x000000ff0700728c */ /* 0x000fe2000bf25270 */
[----:B------:R-:W-:Y:S02]  /*0350*/  IADD3 R4, P0, PT, R2, 0x20, RZ ;  /* 0x0000002002047810 */ /* 0x000fe40007f1e0ff */
[----:B------:R-:W-:Y:S02]  /*0360*/  LEA R16, R19, R16, 0x3 ;  /* 0x0000001013107211 */ /* 0x000fe400078e18ff */
[----:B0-----:R-:W-:Y:S01]  /*0370*/  IADD3.X R3, PT, PT, RZ, R3, RZ, P0, !PT ;  /* 0x00000003ff037210 */ /* 0x001fe200007fe4ff */
[----:B--2---:R-:W-:-:S04]  /*0380*/  FFMA R17, R18, R20, R17 ;  /* 0x0000001412117223 */ /* 0x004fc80000000011 */
[----:B---3--:R-:W-:-:S04]  /*0390*/  FFMA R22, R22, R21, R17 ;  /* 0x0000001516167223 */ /* 0x008fc80000000011 */
[----:B----4-:R-:W-:-:S04]  /*03a0*/  FFMA R22, R23, R24, R22 ;  /* 0x0000001817167223 */ /* 0x010fc80000000016 */
[----:B-----5:R-:W-:-:S04]  /*03b0*/  FFMA R25, R25, R8, R22 ;  /* 0x0000000819197223 */ /* 0x020fc80000000016 */
[----:B------:R-:W-:-:S04]  /*03c0*/  FFMA R5, R26, R5, R25 ;  /* 0x000000051a057223 */ /* 0x000fc80000000019 */
[----:B------:R-:W-:-:S04]  /*03d0*/  FFMA R28, R28, R7, R5 ;  /* 0x000000071c1c7223 */ /* 0x000fc80000000005 */
[----:B------:R-:W-:-:S04]  /*03e0*/  FFMA R28, R29, R27, R28 ;  /* 0x0000001b1d1c7223 */ /* 0x000fc8000000001c */
[----:B------:R-:W-:Y:S01]  /*03f0*/  FFMA R17, R9, R12, R28 ;  /* 0x0000000c09117223 */ /* 0x000fe2000000001c */
[----:B------:R-:W-:Y:S06]  /*0400*/  BRA.U UP1, `(.L_x_69) ;  /* 0xfffffffd015c7547 */ /* 0x000fec000b83ffff */
.L_x_68:
[----:B------:R-:W-:Y:S05]  /*0410*/  BRA.U !UP0, `(.L_x_67) ;  /* 0x0000000508107547 */ /* 0x000fea000b800000 */
[----:B------:R-:W-:Y:S02]  /*0420*/  UISETP.GE.U32.AND UP0, UPT, UR5, 0x4, UPT ;  /* 0x000000040500788c */ /* 0x000fe4000bf06070 */
[----:B------:R-:W-:-:S04]  /*0430*/  ULOP3.LUT UR6, UR4, 0x3, URZ, 0xc0, !UPT ;  /* 0x0000000304067892 */ /* 0x000fc8000f8ec0ff */
[----:B------:R-:W-:-:S03]  /*0440*/  UISETP.NE.AND UP1, UPT, UR6, URZ, UPT ;  /* 0x000000ff0600728c */ /* 0x000fc6000bf25270 */
[----:B------:R-:W-:Y:S08]  /*0450*/  BRA.U !UP0, `(.L_x_70) ;  /* 0x0000000108707547 */ /* 0x000ff0000b800000 */
[----:B------:R-:W2:Y:S01]  /*0460*/  LDC R13, c[0x0][0x3a8] ;  /* 0x0000ea00ff0d7b82 */ /* 0x000ea20000000800 */
[----:B------:R-:W0:Y:S01]  /*0470*/  LDCU.64 UR12, c[0x0][0x388] ;  /* 0x00007100ff0c77ac */ /* 0x000e220008000a00 */
[CC--:B------:R-:W-:Y:S02]  /*0480*/  IADD3 R3, PT, PT, R14.reuse, R15.reuse, RZ ;  /* 0x0000000f0e037210 */ /* 0x0c0fe40007ffe0ff */
[----:B------:R-:W-:-:S04]  /*0490*/  IADD3 R10, P0, PT, R14, R15, RZ ;  /* 0x0000000f0e0a7210 */ /* 0x000fc80007f1e0ff */
[----:B------:R-:W1:Y:S08]  /*04a0*/  LDC.64 R6, c[0x0][0x390] ;  /* 0x0000e400ff067b82 */ /* 0x000e700000000a00 */
[----:B------:R-:W3:Y:S01]  /*04b0*/  LDC.64 R4, c[0x0][0x388] ;  /* 0x0000e200ff047b82 */ /* 0x000ee20000000a00 */
[----:B--2---:R-:W-:-:S04]  /*04c0*/  IMAD R9, R15, R13, UR10 ;  /* 0x0000000a0f097e24 */ /* 0x004fc8000f8e020d */
[----:B-1----:R-:W-:-:S04]  /*04d0*/  IMAD.WIDE R6, R9, 0x4, R6 ;  /* 0x0000000409067825 */ /* 0x002fc800078e0206 */
[----:B------:R-:W-:Y:S02]  /*04e0*/  IMAD.WIDE R8, R13, 0x4, R6 ;  /* 0x000000040d087825 */ /* 0x000fe400078e0206 */
[----:B------:R-:W2:Y:S02]  /*04f0*/  LDG.E R6, desc[UR8][R6.64] ;  /* 0x0000000806067981 */ /* 0x000ea4000c1e1900 */
[----:B---3--:R-:W-:Y:S01]  /*0500*/  IMAD.WIDE.U32 R4, R3, 0x4, R4 ;  /* 0x0000000403047825 */ /* 0x008fe200078e0004 */
[----:B------:R-:W-:Y:S02]  /*0510*/  IADD3.X R3, PT, PT, RZ, RZ, RZ, P0, !PT ;  /* 0x000000ffff037210 */ /* 0x000fe400007fe4ff */
[----:B0-----:R-:W-:-:S03]  /*0520*/  LEA R2, P0, R10, UR12, 0x2 ;  /* 0x0000000c0a027c11 */ /* 0x001fc6000f8010ff */
[----:B------:R-:W2:Y:S01]  /*0530*/  LDG.E R4, desc[UR8][R4.64] ;  /* 0x0000000804047981 */ /* 0x000ea2000c1e1900 */
[----:B------:R-:W-:Y:S01]  /*0540*/  LEA.HI.X R3, R10, UR13, R3, 0x2, P0 ;  /* 0x0000000d0a037c11 */ /* 0x000fe200080f1403 */
[C---:B------:R-:W-:Y:S02]  /*0550*/  IMAD.WIDE R10, R13.reuse, 0x4, R8 ;  /* 0x000000040d0a7825 */ /* 0x040fe400078e0208 */
        /* <DEDUP_REMOVED lines=12> */
.L_x_70:
[----:B------:R-:W-:Y:S05]  /*0620*/  BRA.U !UP1, `(.L_x_67) ;  /* 0x00000001098c7547 */ /* 0x000fea000b800000 */
[----:B------:R-:W-:Y:S02]  /*0630*/  UISETP.NE.AND UP0, UPT, UR6, 0x1, UPT ;  /* 0x000000010600788c */ /* 0x000fe4000bf05270 */
[----:B------:R-:W-:-:S04]  /*0640*/  ULOP3.LUT UR4, UR4, 0x1, URZ, 0xc0, !UPT ;  /* 0x0000000104047892 */ /* 0x000fc8000f8ec0ff */
[----:B------:R-:W-:-:S03]  /*0650*/  UISETP.NE.U32.AND UP1, UPT, UR4, 0x1, UPT ;  /* 0x000000010400788c */ /* 0x000fc6000bf25070 */
        /* <DEDUP_REMOVED lines=9> */
[----:B---3--:R-:W-:Y:S01]  /*06f0*/  IMAD.WIDE.U32 R2, R7, 0x4, R2 ;  /* 0x0000000407027825 */ /* 0x008fe200078e0002 */
[----:B------:R-:W-:Y:S02]  /*0700*/  IADD3.X R7, PT, PT, RZ, RZ, RZ, P0, !PT ;  /* 0x000000ffff077210 */ /* 0x000fe400007fe4ff */
[----:B0-----:R-:W-:Y:S01]  /*0710*/  LEA R6, P0, R10, UR4, 0x2 ;  /* 0x000000040a067c11 */ /* 0x001fe2000f8010ff */
[----:B------:R-:W-:Y:S02]  /*0720*/  IMAD.WIDE R8, R8, 0x4, R4 ;  /* 0x0000000408087825 */ /* 0x000fe400078e0204 */
[----:B------:R-:W2:Y:S01]  /*0730*/  LDG.E R2, desc[UR8][R2.64] ;  /* 0x0000000802027981 */ /* 0x000ea2000c1e1900 */
[----:B------:R-:W-:-:S03]  /*0740*/  LEA.HI.X R7, R10, UR5, R7, 0x2, P0 ;  /* 0x000000050a077c11 */ /* 0x000fc600080f1407 */
[----:B------:R-:W2:Y:S04]  /*0750*/  LDG.E R4, desc[UR8][R4.64] ;  /* 0x0000000804047981 */ /* 0x000ea8000c1e1900 */
[----:B------:R-:W3:Y:S04]  /*0760*/  LDG.E R6, desc[UR8][R6.64+0x4] ;  /* 0x0000040806067981 */ /* 0x000ee8000c1e1900 */
[----:B------:R-:W3:Y:S01]  /*0770*/  LDG.E R8, desc[UR8][R8.64] ;  /* 0x0000000808087981 */ /* 0x000ee2000c1e1900 */
[----:B------:R-:W-:Y:S01]  /*0780*/  IADD3 R15, PT, PT, R15, 0x2, RZ ;  /* 0x000000020f0f7810 */ /* 0x000fe20007ffe0ff */
[----:B--2---:R-:W-:-:S04]  /*0790*/  FFMA R17, R2, R4, R17 ;  /* 0x0000000402117223 */ /* 0x004fc80000000011 */
[----:B---3--:R-:W-:-:S07]  /*07a0*/  FFMA R17, R6, R8, R17 ;  /* 0x0000000806117223 */ /* 0x008fce0000000011 */
.L_x_71:
[----:B------:R-:W-:Y:S05]  /*07b0*/  BRA.U UP1, `(.L_x_67) ;  /* 0x0000000101287547 */ /* 0x000fea000b800000 */
[----:B------:R-:W2:Y:S01]  /*07c0*/  LDC R6, c[0x0][0x3a8] ;  /* 0x0000ea00ff067b82 */ /* 0x000ea20000000800 */
[----:B------:R-:W-:-:S07]  /*07d0*/  IADD3 R7, PT, PT, R14, R15, RZ ;  /* 0x0000000f0e077210 */ /* 0x000fce0007ffe0ff */
[----:B------:R-:W0:Y:S08]  /*07e0*/  LDC.64 R2, c[0x0][0x388] ;  /* 0x0000e200ff027b82 */ /* 0x000e300000000a00 */
[----:B------:R-:W1:Y:S01]  /*07f0*/  LDC.64 R4, c[0x0][0x390] ;  /* 0x0000e400ff047b82 */ /* 0x000e620000000a00 */
[----:B--2---:R-:W-:Y:S02]  /*0800*/  IMAD R15, R15, R6, UR10 ;  /* 0x0000000a0f0f7e24 */ /* 0x004fe4000f8e0206 */
[----:B0-----:R-:W-:-:S06]  /*0810*/  IMAD.WIDE.U32 R2, R7, 0x4, R2 ;  /* 0x0000000407027825 */ /* 0x001fcc00078e0002 */
[----:B------:R-:W2:Y:S01]  /*0820*/  LDG.E R2, desc[UR8][R2.64] ;  /* 0x0000000802027981 */ /* 0x000ea2000c1e1900 */
[----:B-1----:R-:W-:-:S06]  /*0830*/  IMAD.WIDE R4, R15, 0x4, R4 ;  /* 0x000000040f047825 */ /* 0x002fcc00078e0204 */
[----:B------:R-:W2:Y:S02]  /*0840*/  LDG.E R4, desc[UR8][R4.64] ;  /* 0x0000000804047981 */ /* 0x000ea4000c1e1900 */
[----:B--2---:R-:W-:-:S07]  /*0850*/  FFMA R17, R2, R4, R17 ;  /* 0x0000000402117223 */ /* 0x004fce0000000011 */
.L_x_67:
[----:B------:R-:W1:Y:S08]  /*0860*/  LDC.64 R2, c[0x0][0x398] ;  /* 0x0000e600ff027b82 */ /* 0x000e700000000a00 */
[----:B------:R-:W2:Y:S08]  /*0870*/  LDC R7, c[0x0][0x3a8] ;  /* 0x0000ea00ff077b82 */ /* 0x000eb00000000800 */
[----:B------:R-:W0:Y:S01]  /*0880*/  LDC.64 R4, c[0x0][0x380] ;  /* 0x0000e000ff047b82 */ /* 0x000e220000000a00 */
[----:B-1----:R-:W-:-:S06]  /*0890*/  IMAD.WIDE.U32 R2, R0, 0x4, R2 ;  /* 0x0000000400027825 */ /* 0x002fcc00078e0002 */
[----:B------:R-:W3:Y:S01]  /*08a0*/  LDG.E R2, desc[UR8][R2.64] ;  /* 0x0000000802027981 */ /* 0x000ee2000c1e1900 */
[----:B--2---:R-:W-:-:S04]  /*08b0*/  IMAD R7, R0, R7, UR10 ;  /* 0x0000000a00077e24 */ /* 0x004fc8000f8e0207 */
[----:B0-----:R-:W-:-:S04]  /*08c0*/  IMAD.WIDE R4, R7, 0x4, R4 ;  /* 0x0000000407047825 */ /* 0x001fc800078e0204 */
[----:B---3--:R-:W-:-:S05]  /*08d0*/  FADD R17, R2, R17 ;  /* 0x0000001102117221 */ /* 0x008fca0000000000 */
[----:B------:R-:W-:Y:S01]  /*08e0*/  STG.E desc[UR8][R4.64], R17 ;  /* 0x0000001104007986 */ /* 0x000fe2000c101908 */
[----:B------:R-:W-:Y:S05]  /*08f0*/  EXIT ;  /* 0x000000000000794d */ /* 0x000fea0003800000 */
.L_x_72:
        /* <DEDUP_REMOVED lines=16> */
.L_x_150:


//--------------------- .text._Z5Conv3PfS_S_S_iii --------------------------
	.section	.text._Z5Conv3PfS_S_S_iii,"ax",@progbits
	.align	128
        .global         _Z5Conv3PfS_S_S_iii
        .type           _Z5Conv3PfS_S_S_iii,@function
        .size           _Z5Conv3PfS_S_S_iii,(.L_x_151 - _Z5Conv3PfS_S_S_iii)
        .other          _Z5Conv3PfS_S_S_iii,@"STO_CUDA_ENTRY STV_DEFAULT"
_Z5Conv3PfS_S_S_iii:
.text._Z5Conv3PfS_S_S_iii:
        /* <DEDUP_REMOVED lines=16> */
[----:B------:R-:W-:Y:S02]  /*0100*/  UIADD3 UR4, UPT, UPT, UR10, 0x1f, URZ ;  /* 0x0000001f0a047890 */ /* 0x000fe4000fffe0ff */
[----:B------:R-:W-:Y:S01]  /*0110*/  IMAD R0, R16, UR10, R6 ;  /* 0x0000000a10007c24 */ /* 0x000fe2000f8e0206 */
[----:B------:R-:W-:Y:S01]  /*0120*/  UIADD3 UR6, UPT, UPT, UR5, 0x1000, URZ ;  /* 0x0000100005067890 */ /* 0x000fe2000fffe0ff */
[----:B------:R-:W-:Y:S01]  /*0130*/  MOV R11, RZ ;  /* 0x000000ff000b7202 */ /* 0x000fe20000000f00 */
[----:B------:R-:W-:Y:S01]  /*0140*/  USHF.R.U32.HI UR4, URZ, 0x5, UR4 ;  /* 0x00000005ff047899 */ /* 0x000fe20008011604 */
[----:B------:R-:W1:Y:S03]  /*0150*/  LDC R2, c[0x0][0x3a8] ;  /* 0x0000ea00ff027b82 */ /* 0x000e660000000800 */
[----:B------:R-:W-:-:S05]  /*0160*/  UIADD3 UR4, UPT, UPT, -UR4, URZ, URZ ;  /* 0x000000ff04047290 */ /* 0x000fca000fffe1ff */
[----:B------:R-:W2:Y:S08]  /*0170*/  LDC.64 R20, c[0x0][0x388] ;  /* 0x0000e200ff147b82 */ /* 0x000eb00000000a00 */
[----:B------:R-:W3:Y:S01]  /*0180*/  LDC.64 R18, c[0x0][0x390] ;  /* 0x0000e400ff127b82 */ /* 0x000ee20000000a00 */
[----:B0-----:R-:W-:Y:S02]  /*0190*/  ULEA UR5, UR7, UR5, 0x18 ;  /* 0x0000000507057291 */ /* 0x001fe4000f8ec0ff */
[----:B------:R-:W-:-:S04]  /*01a0*/  ULEA UR6, UR7, UR6, 0x18 ;  /* 0x0000000607067291 */ /* 0x000fc8000f8ec0ff */
[C---:B------:R-:W-:Y:S01]  /*01b0*/  LEA R7, R4.reuse, UR5, 0x7 ;  /* 0x0000000504077c11 */ /* 0x040fe2000f8e38ff */
[----:B-1----:R-:W-:Y:S01]  /*01c0*/  IMAD R3, R4, R2, R17 ;  /* 0x0000000204037224 */ /* 0x002fe200078e0211 */
[C---:B------:R-:W-:Y:S02]  /*01d0*/  LEA R5, R6.reuse, UR6, 0x2 ;  /* 0x0000000606057c11 */ /* 0x040fe4000f8e10ff */
[----:B------:R-:W-:Y:S02]  /*01e0*/  LEA R6, R6, R7, 0x2 ;  /* 0x0000000706067211 */ /* 0x000fe400078e10ff */
[----:B------:R-:W-:-:S07]  /*01f0*/  LEA R4, R4, R5, 0x7 ;  /* 0x0000000504047211 */ /* 0x000fce00078e38ff */
.L_x_74:
[----:B--2---:R-:W-:-:S04]  /*0200*/  IMAD.WIDE.U32 R26, R0, 0x4, R20 ;  /* 0x00000004001a7825 */ /* 0x004fc800078e0014 */
[----:B---3--:R-:W-:Y:S02]  /*0210*/  IMAD.WIDE.U32 R8, R3, 0x4, R18 ;  /* 0x0000000403087825 */ /* 0x008fe400078e0012 */
[----:B------:R-:W2:Y:S04]  /*0220*/  LDG.E R27, desc[UR8][R26.64] ;  /* 0x000000081a1b7981 */ /* 0x000ea8000c1e1900 */
[----:B------:R-:W3:Y:S01]  /*0230*/  LDG.E R29, desc[UR8][R8.64] ;  /* 0x00000008081d7981 */ /* 0x000ee2000c1e1900 */
[----:B------:R-:W-:Y:S01]  /*0240*/  UIADD3 UR4, UPT, UPT, UR4, 0x1, URZ ;  /* 0x0000000104047890 */ /* 0x000fe2000fffe0ff */
[----:B------:R-:W-:Y:S02]  /*0250*/  IADD3 R0, PT, PT, R0, 0x20, RZ ;  /* 0x0000002000007810 */ /* 0x000fe40007ffe0ff */
[----:B------:R-:W-:Y:S01]  /*0260*/  LEA R3, R2, R3, 0x5 ;  /* 0x0000000302037211 */ /* 0x000fe200078e28ff */
[----:B------:R-:W-:Y:S01]  /*0270*/  UISETP.NE.AND UP0, UPT, UR4, URZ, UPT ;  /* 0x000000ff0400728c */ /* 0x000fe2000bf05270 */
[----:B--2---:R-:W-:Y:S04]  /*0280*/  STS [R6], R27 ;  /* 0x0000001b06007388 */ /* 0x004fe80000000800 */
[----:B---3--:R-:W-:Y:S01]  /*0290*/  STS [R4], R29 ;  /* 0x0000001d04007388 */ /* 0x008fe20000000800 */
[----:B------:R-:W-:Y:S06]  /*02a0*/  BAR.SYNC.DEFER_BLOCKING 0x0 ;  /* 0x0000000000007b1d */ /* 0x000fec0000010000 */
[----:B------:R-:W-:Y:S04]  /*02b0*/  LDS R10, [R5] ;  /* 0x00000000050a7984 */ /* 0x000fe80000000800 */
[----:B------:R-:W0:Y:S04]  /*02c0*/  LDS.128 R12, [R7] ;  /* 0x00000000070c7984 */ /* 0x000e280000000c00 */
[----:B------:R-:W1:Y:S04]  /*02d0*/  LDS R22, [R5+0x80] ;  /* 0x0000800005167984 */ /* 0x000e680000000800 */
[----:B------:R-:W2:Y:S04]  /*02e0*/  LDS R23, [R5+0x100] ;  /* 0x0001000005177984 */ /* 0x000ea80000000800 */
[----:B------:R-:W3:Y:S04]  /*02f0*/  LDS R24, [R5+0x180] ;  /* 0x0001800005187984 */ /* 0x000ee80000000800 */
[----:B------:R-:W-:Y:S04]  /*0300*/  LDS R25, [R5+0x200] ;  /* 0x0002000005197984 */ /* 0x000fe80000000800 */
[----:B------:R-:W-:Y:S01]  /*0310*/  LDS R26, [R5+0xb80] ;  /* 0x000b8000051a7984 */ /* 0x000fe20000000800 */
[----:B0-----:R-:W-:-:S03]  /*0320*/  FFMA R12, R12, R10, R11 ;  /* 0x0000000a0c0c7223 */ /* 0x001fc6000000000b */
[----:B------:R-:W0:Y:S01]  /*0330*/  LDS.128 R8, [R7+0x10] ;  /* 0x0000100007087984 */ /* 0x000e220000000c00 */
[----:B-1----:R-:W-:-:S03]  /*0340*/  FFMA R12, R22, R13, R12 ;  /* 0x0000000d160c7223 */ /* 0x002fc6000000000c */
[----:B------:R-:W1:Y:S01]  /*0350*/  LDS R22, [R5+0x280] ;  /* 0x0002800005167984 */ /* 0x000e620000000800 */
[----:B--2---:R-:W-:-:S03]  /*0360*/  FFMA R13, R23, R14, R12 ;  /* 0x0000000e170d7223 */ /* 0x004fc6000000000c */
[----:B------:R-:W2:Y:S01]  /*0370*/  LDS R23, [R5+0x300] ;  /* 0x0003000005177984 */ /* 0x000ea20000000800 */
[----:B---3--:R-:W-:-:S03]  /*0380*/  FFMA R13, R24, R15, R13 ;  /* 0x0000000f180d7223 */ /* 0x008fc6000000000d */
[----:B------:R-:W3:Y:S01]  /*0390*/  LDS R24, [R5+0x380] ;  /* 0x0003800005187984 */ /* 0x000ee20000000800 */
[----:B0-----:R-:W-:-:S03]  /*03a0*/  FFMA R27, R8, R25, R13 ;  /* 0x00000019081b7223 */ /* 0x001fc6000000000d */
[----:B------:R-:W-:Y:S01]  /*03b0*/  LDS R25, [R5+0x400] ;  /* 0x0004000005197984 */ /* 0x000fe20000000800 */
[----:B-1----:R-:W-:-:S03]  /*03c0*/  FFMA R8, R22, R9, R27 ;  /* 0x0000000916087223 */ /* 0x002fc6000000001b */
[----:B------:R-:W0:Y:S01]  /*03d0*/  LDS.128 R12, [R7+0x20] ;  /* 0x00002000070c7984 */ /* 0x000e220000000c00 */
[----:B--2---:R-:W-:-:S03]  /*03e0*/  FFMA R9, R23, R10, R8 ;  /* 0x0000000a17097223 */ /* 0x004fc60000000008 */
[----:B------:R-:W1:Y:S01]  /*03f0*/  LDS R22, [R5+0x480] ;  /* 0x0004800005167984 */ /* 0x000e620000000800 */
[----:B---3--:R-:W-:-:S03]  /*0400*/  FFMA R9, R24, R11, R9 ;  /* 0x0000000b18097223 */ /* 0x008fc60000000009 */
[----:B------:R-:W2:Y:S04]  /*0410*/  LDS R23, [R5+0x500] ;  /* 0x0005000005177984 */ /* 0x000ea80000000800 */
        /* <DEDUP_REMOVED lines=27> */
[----:B------:R-:W-:Y:S01]  /*05d0*/  LDS R24, [R5+0xc80] ;  /* 0x000c800005187984 */ /* 0x000fe20000000800 */
[----:B0-----:R-:W-:-:S03]  /*05e0*/  FFMA R27, R8, R25, R13 ;  /* 0x00000019081b7223 */ /* 0x001fc6000000000d */
[----:B------:R-:W-:Y:S01]  /*05f0*/  LDS R25, [R5+0xc00] ;  /* 0x000c000005197984 */ /* 0x000fe20000000800 */
[----:B-1----:R-:W-:-:S03]  /*0600*/  FFMA R22, R22, R9, R27 ;  /* 0x0000000916167223 */ /* 0x002fc6000000001b */
[----:B------:R-:W0:Y:S01]  /*0610*/  LDS.128 R12, [R7+0x60] ;  /* 0x00006000070c7984 */ /* 0x000e220000000c00 */
[----:B--2---:R-:W-:-:S03]  /*0620*/  FFMA R9, R23, R10, R22 ;  /* 0x0000000a17097223 */ /* 0x004fc60000000016 */
[----:B------:R-:W1:Y:S01]  /*0630*/  LDS R23, [R5+0xd00] ;  /* 0x000d000005177984 */ /* 0x000e620000000800 */
[----:B------:R-:W-:-:S03]  /*0640*/  FFMA R9, R26, R11, R9 ;  /* 0x0000000b1a097223 */ /* 0x000fc60000000009 */
[----:B------:R-:W2:Y:S01]  /*0650*/  LDS R22, [R5+0xd80] ;  /* 0x000d800005167984 */ /* 0x000ea20000000800 */
[----:B0-----:R-:W-:-:S03]  /*0660*/  FFMA R27, R12, R25, R9 ;  /* 0x000000190c1b7223 */ /* 0x001fc60000000009 */
[----:B------:R-:W-:Y:S01]  /*0670*/  LDS R25, [R5+0xe00] ;  /* 0x000e000005197984 */ /* 0x000fe20000000800 */
[----:B------:R-:W-:-:S03]  /*0680*/  FFMA R24, R24, R13, R27 ;  /* 0x0000000d18187223 */ /* 0x000fc6000000001b */
[----:B------:R-:W0:Y:S01]  /*0690*/  LDS.128 R8, [R7+0x70] ;  /* 0x0000700007087984 */ /* 0x000e220000000c00 */
[----:B-1----:R-:W-:-:S03]  /*06a0*/  FFMA R23, R23, R14, R24 ;  /* 0x0000000e17177223 */ /* 0x002fc60000000018 */
[----:B------:R-:W1:Y:S01]  /*06b0*/  LDS R27, [R5+0xe80] ;  /* 0x000e8000051b7984 */ /* 0x000e620000000800 */
[----:B--2---:R-:W-:-:S03]  /*06c0*/  FFMA R15, R22, R15, R23 ;  /* 0x0000000f160f7223 */ /* 0x004fc60000000017 */
[----:B------:R-:W2:Y:S04]  /*06d0*/  LDS R13, [R5+0xf00] ;  /* 0x000f0000050d7984 */ /* 0x000ea80000000800 */
[----:B------:R-:W3:Y:S01]  /*06e0*/  LDS R12, [R5+0xf80] ;  /* 0x000f8000050c7984 */ /* 0x000ee20000000800 */
[----:B0-----:R-:W-:-:S04]  /*06f0*/  FFMA R8, R8, R25, R15 ;  /* 0x0000001908087223 */ /* 0x001fc8000000000f */
[----:B-1----:R-:W-:-:S04]  /*0700*/  FFMA R8, R27, R9, R8 ;  /* 0x000000091b087223 */ /* 0x002fc80000000008 */
[----:B--2---:R-:W-:-:S04]  /*0710*/  FFMA R13, R13, R10, R8 ;  /* 0x0000000a0d0d7223 */ /* 0x004fc80000000008 */
[----:B---3--:R-:W-:Y:S01]  /*0720*/  FFMA R11, R12, R11, R13 ;  /* 0x0000000b0c0b7223 */ /* 0x008fe2000000000d */
[----:B------:R-:W-:Y:S06]  /*0730*/  BAR.SYNC.DEFER_BLOCKING 0x0 ;  /* 0x0000000000007b1d */ /* 0x000fec0000010000 */
[----:B------:R-:W-:Y:S05]  /*0740*/  BRA.U UP0, `(.L_x_74) ;  /* 0xfffffff900ac7547 */ /* 0x000fea000b83ffff */
.L_x_73:
        /* <DEDUP_REMOVED lines=10> */
.L_x_75:
        /* <DEDUP_REMOVED lines=9> */
.L_x_151:


//--------------------- .text._Z19batch_normalizationPfiS_S_S_S_f --------------------------
	.section	.text._Z19batch_normalizationPfiS_S_S_S_f,"ax",@progbits
	.align	128
        .global         _Z19batch_normalizationPfiS_S_S_S_f
        .type           _Z19batch_normalizationPfiS_S_S_S_f,@function
        .size           _Z19batch_normalizationPfiS_S_S_S_f,(.L_x_142 - _Z19batch_normalizationPfiS_S_S_S_f)
        .other          _Z19batch_normalizationPfiS_S_S_S_f,@"STO_CUDA_ENTRY STV_DEFAULT"
_Z19batch_normalizationPfiS_S_S_S_f:
.text._Z19batch_normalizationPfiS_S_S_S_f:
[----:B------:R-:W-:Y:S01]  /*0000*/  LDC R1, c[0x0][0x37c] ;  /* 0x0000df00ff017b82 */ /* 0x000fe20000000800 */
[----:B------:R-:W0:Y:S01]  /*0010*/  S2R R4, SR_TID.X ;  /* 0x0000000000047919 */ /* 0x000e220000002100 */
[----:B------:R-:W0:Y:S02]  /*0020*/  LDCU UR4, c[0x0][0x388] ;  /* 0x00007100ff0477ac */ /* 0x000e240008000800 */
[----:B0-----:R-:W-:-:S13]  /*0030*/  ISETP.GE.AND P0, PT, R4, UR4, PT ;  /* 0x0000000404007c0c */ /* 0x001fda000bf06270 */
[----:B------:R-:W-:Y:S05]  /*0040*/  @P0 EXIT ;  /* 0x000000000000094d */ /* 0x000fea0003800000 */
[----:B------:R-:W0:Y:S01]  /*0050*/  S2R R3, SR_CTAID.X ;  /* 0x0000000000037919 */ /* 0x000e220000002500 */
[----:B------:R-:W0:Y:S01]  /*0060*/  LDC.64 R18, c[0x0][0x390] ;  /* 0x0000e400ff127b82 */ /* 0x000e220000000a00 */
[----:B------:R-:W-:Y:S01]  /*0070*/  IADD3 R0, PT, PT, -R4, UR4, RZ ;  /* 0x0000000404007c10 */ /* 0x000fe2000fffe1ff */
[----:B------:R-:W1:Y:S01]  /*0080*/  LDCU.64 UR6, c[0x0][0x358] ;  /* 0x00006b00ff0677ac */ /* 0x000e620008000a00 */
[----:B------:R-:W-:Y:S01]  /*0090*/  BSSY.RECONVERGENT B0, `(.L_x_76) ;  /* 0x0000043000007945 */ /* 0x000fe20003800200 */
[----:B------:R-:W-:Y:S02]  /*00a0*/  MOV R5, R4 ;  /* 0x0000000400057202 */ /* 0x000fe40000000f00 */
[----:B------:R-:W-:Y:S01]  /*00b0*/  LOP3.LUT P0, R7, R0, 0x3, RZ, 0xc0, !PT ;  /* 0x0000000300077812 */ /* 0x000fe2000780c0ff */
[----:B------:R-:W2:Y:S01]  /*00c0*/  LDCU UR8, c[0x0][0x3b0] ;  /* 0x00007600ff0877ac */ /* 0x000ea20008000800 */
[----:B------:R-:W3:Y:S08]  /*00d0*/  LDC.64 R16, c[0x0][0x398] ;  /* 0x0000e600ff107b82 */ /* 0x000ef00000000a00 */
[----:B------:R-:W4:Y:S08]  /*00e0*/  LDC.64 R14, c[0x0][0x3a0] ;  /* 0x0000e800ff0e7b82 */ /* 0x000f300000000a00 */
[----:B------:R-:W5:Y:S01]  /*00f0*/  LDC.64 R12, c[0x0][0x3a8] ;  /* 0x0000ea00ff0c7b82 */ /* 0x000f620000000a00 */
[----:B0-----:R-:W-:-:S04]  /*0100*/  IMAD.WIDE.U32 R18, R3, 0x4, R18 ;  /* 0x0000000403127825 */ /* 0x001fc800078e0012 */
[----:B---3--:R-:W-:-:S04]  /*0110*/  IMAD.WIDE.U32 R16, R3, 0x4, R16 ;  /* 0x0000000403107825 */ /* 0x008fc800078e0010 */
[C---:B------:R-:W-:Y:S02]  /*0120*/  IMAD R6, R3.reuse, UR4, RZ ;  /* 0x0000000403067c24 */ /* 0x040fe4000f8e02ff */
[----:B----4-:R-:W-:-:S04]  /*0130*/  IMAD.WIDE.U32 R14, R3, 0x4, R14 ;  /* 0x00000004030e7825 */ /* 0x010fc800078e000e */
[----:B-----5:R-:W-:Y:S01]  /*0140*/  IMAD.WIDE.U32 R12, R3, 0x4, R12 ;  /* 0x00000004030c7825 */ /* 0x020fe200078e000c */
[----:B-12---:R-:W-:Y:S06]  /*0150*/  @!P0 BRA `(.L_x_77) ;  /* 0x0000000000d88947 */ /* 0x006fec0003800000 */
[----:B------:R-:W0:Y:S01]  /*0160*/  LDCU.64 UR4, c[0x0][0x380] ;  /* 0x00007000ff0477ac */ /* 0x000e220008000a00 */
[----:B------:R-:W1:Y:S01]  /*0170*/  LDC.64 R10, c[0x0][0x380] ;  /* 0x0000e000ff0a7b82 */ /* 0x000e620000000a00 */
[CC--:B------:R-:W-:Y:S02]  /*0180*/  IADD3 R9, P0, PT, R6.reuse, R4.reuse, RZ ;  /* 0x0000000406097210 */ /* 0x0c0fe40007f1e0ff */
[-C--:B------:R-:W-:Y:S01]  /*0190*/  IADD3 R5, PT, PT, R7, R4.reuse, RZ ;  /* 0x0000000407057210 */ /* 0x080fe20007ffe0ff */
[----:B------:R-:W-:Y:S01]  /*01a0*/  IMAD.MOV R7, RZ, RZ, -R7 ;  /* 0x000000ffff077224 */ /* 0x000fe200078e0a07 */
[----:B------:R-:W-:Y:S01]  /*01b0*/  IADD3 R21, PT, PT, R6, R4, RZ ;  /* 0x0000000406157210 */ /* 0x000fe20007ffe0ff */
[----:B------:R-:W-:Y:S01]  /*01c0*/  IMAD.X R0, RZ, RZ, RZ, P0 ;  /* 0x000000ffff007224 */ /* 0x000fe200000e06ff */
[----:B0-----:R-:W-:-:S04]  /*01d0*/  LEA R8, P0, R9, UR4, 0x2 ;  /* 0x0000000409087c11 */ /* 0x001fc8000f8010ff */
[----:B------:R-:W-:-:S09]  /*01e0*/  LEA.HI.X R9, R9, UR5, R0, 0x2, P0 ;  /* 0x0000000509097c11 */ /* 0x000fd200080f1400 */
.L_x_83:
[----:B------:R-:W2:Y:S01]  /*01f0*/  LDG.E R0, desc[UR6][R16.64] ;  /* 0x0000000610007981 */ /* 0x000ea2000c1e1900 */
[----:B01----:R-:W-:-:S03]  /*0200*/  IMAD.WIDE R2, R21, 0x4, R10 ;  /* 0x0000000415027825 */ /* 0x003fc600078e020a */
[----:B------:R-:W3:Y:S04]  /*0210*/  LDG.E R23, desc[UR6][R18.64] ;  /* 0x0000000612177981 */ /* 0x000ee8000c1e1900 */
[----:B------:R-:W3:Y:S01]  /*0220*/  LDG.E R2, desc[UR6][R2.64] ;  /* 0x0000000602027981 */ /* 0x000ee2000c1e1900 */
[----:B--2---:R-:W-:-:S04]  /*0230*/  FADD R0, R0, UR8 ;  /* 0x0000000800007e21 */ /* 0x004fc80008000000 */
[----:B------:R-:W-:Y:S01]  /*0240*/  VIADD R20, R0, 0xf3000000 ;  /* 0xf300000000147836 */ /* 0x000fe20000000000 */
[----:B------:R0:W1:Y:S01]  /*0250*/  MUFU.RSQ R25, R0 ;  /* 0x0000000000197308 */ /* 0x0000620000001400 */
[----:B---3--:R-:W-:-:S03]  /*0260*/  FADD R26, R2, -R23 ;  /* 0x80000017021a7221 */ /* 0x008fc60000000000 */
[----:B------:R-:W-:-:S13]  /*0270*/  ISETP.GT.U32.AND P0, PT, R20, 0x727fffff, PT ;  /* 0x727fffff1400780c */ /* 0x000fda0003f04070 */
[----:B01----:R-:W-:Y:S05]  /*0280*/  @!P0 BRA `(.L_x_78) ;  /* 0x0000000000148947 */ /* 0x003fea0003800000 */
[----:B------:R-:W-:Y:S01]  /*0290*/  BSSY.RECONVERGENT B1, `(.L_x_79) ;  /* 0x0000003000017945 */ /* 0x000fe20003800200 */
[----:B------:R-:W-:-:S07]  /*02a0*/  MOV R2, 0x2c0 ;  /* 0x000002c000027802 */ /* 0x000fce0000000f00 */
[----:B------:R-:W-:Y:S05]  /*02b0*/  CALL.REL.NOINC `($__internal_1_$__cuda_sm20_sqrt_rn_f32_slowpath) ;  /* 0x0000000c002c7944 */ /* 0x000fea0003c00000 */
[----:B------:R-:W-:Y:S05]  /*02c0*/  BSYNC.RECONVERGENT B1 ;  /* 0x0000000000017941 */ /* 0x000fea0003800200 */
.L_x_79:
[----:B------:R-:W-:Y:S05]  /*02d0*/  BRA `(.L_x_80) ;  /* 0x0000000000107947 */ /* 0x000fea0003800000 */
.L_x_78:
[----:B------:R-:W-:Y:S01]  /*02e0*/  FMUL.FTZ R23, R0, R25 ;  /* 0x0000001900177220 */ /* 0x000fe20000410000 */
[----:B------:R-:W-:-:S03]  /*02f0*/  FMUL.FTZ R25, R25, 0.5 ;  /* 0x3f00000019197820 */ /* 0x000fc60000410000 */
[----:B------:R-:W-:-:S04]  /*0300*/  FFMA R0, -R23, R23, R0 ;  /* 0x0000001717007223 */ /* 0x000fc80000000100 */
[----:B------:R-:W-:-:S07]  /*0310*/  FFMA R23, R0, R25, R23 ;  /* 0x0000001900177223 */ /* 0x000fce0000000017 */
.L_x_80:
[----:B------:R-:W0:Y:S01]  /*0320*/  MUFU.RCP R0, R23 ;  /* 0x0000001700007308 */ /* 0x000e220000001000 */
[----:B------:R-:W-:Y:S07]  /*0330*/  BSSY.RECONVERGENT B1, `(.L_x_81) ;  /* 0x000000c000017945 */ /* 0x000fee0003800200 */
[----:B------:R-:W1:Y:S01]  /*0340*/  FCHK P0, R26, R23 ;  /* 0x000000171a007302 */ /* 0x000e620000000000 */
[----:B0-----:R-:W-:-:S04]  /*0350*/  FFMA R3, R0, -R23, 1 ;  /* 0x3f80000000037423 */ /* 0x001fc80000000817 */
[----:B------:R-:W-:-:S04]  /*0360*/  FFMA R3, R0, R3, R0 ;  /* 0x0000000300037223 */ /* 0x000fc80000000000 */
[----:B------:R-:W-:-:S04]  /*0370*/  FFMA R0, R26, R3, RZ ;  /* 0x000000031a007223 */ /* 0x000fc800000000ff */
[----:B------:R-:W-:-:S04]  /*0380*/  FFMA R2, R0, -R23, R26 ;  /* 0x8000001700027223 */ /* 0x000fc8000000001a */
[----:B------:R-:W-:Y:S01]  /*0390*/  FFMA R0, R3, R2, R0 ;  /* 0x0000000203007223 */ /* 0x000fe20000000000 */
[----:B-1----:R-:W-:Y:S06]  /*03a0*/  @!P0 BRA `(.L_x_82) ;  /* 0x0000000000108947 */ /* 0x002fec0003800000 */
[----:B------:R-:W-:Y:S01]  /*03b0*/  MOV R3, R26 ;  /* 0x0000001a00037202 */ /* 0x000fe20000000f00 */
[----:B------:R-:W-:Y:S01]  /*03c0*/  IMAD.MOV.U32 R0, RZ, RZ, R23 ;  /* 0x000000ffff007224 */ /* 0x000fe200078e0017 */
[----:B------:R-:W-:-:S07]  /*03d0*/  MOV R2, 0x3f0 ;  /* 0x000003f000027802 */ /* 0x000fce0000000f00 */
[----:B------:R-:W-:Y:S05]  /*03e0*/  CALL.REL.NOINC `($__internal_2_$__cuda_sm3x_div_rn_noftz_f32_slowpath) ;  /* 0x0000000c00347944 */ /* 0x000fea0003c00000 */
.L_x_82:
[----:B------:R-:W-:Y:S05]  /*03f0*/  BSYNC.RECONVERGENT B1 ;  /* 0x0000000000017941 */ /* 0x000fea0003800200 */
.L_x_81:
[----:B------:R-:W2:Y:S04]  /*0400*/  LDG.E R3, desc[UR6][R14.64] ;  /* 0x000000060e037981 */ /* 0x000ea8000c1e1900 */
[----:B------:R-:W2:Y:S01]  /*0410*/  LDG.E R2, desc[UR6][R12.64] ;  /* 0x000000060c027981 */ /* 0x000ea2000c1e1900 */
[----:B------:R-:W-:Y:S01]  /*0420*/  IADD3 R7, PT, PT, R7, 0x1, RZ ;  /* 0x0000000107077810 */ /* 0x000fe20007ffe0ff */
[----:B------:R-:W-:-:S03]  /*0430*/  VIADD R21, R21, 0x1 ;  /* 0x0000000115157836 */ /* 0x000fc60000000000 */
[----:B------:R-:W-:Y:S01]  /*0440*/  ISETP.NE.AND P0, PT, R7, RZ, PT ;  /* 0x000000ff0700720c */ /* 0x000fe20003f05270 */
[----:B--2---:R-:W-:Y:S01]  /*0450*/  FFMA R23, R3, R0, R2 ;  /* 0x0000000003177223 */ /* 0x004fe20000000002 */
[----:B------:R-:W-:Y:S01]  /*0460*/  MOV R2, R8 ;  /* 0x0000000800027202 */ /* 0x000fe20000000f00 */
[----:B------:R-:W-:Y:S01]  /*0470*/  IMAD.MOV.U32 R3, RZ, RZ, R9 ;  /* 0x000000ffff037224 */ /* 0x000fe200078e0009 */
[----:B------:R-:W-:-:S04]  /*0480*/  IADD3 R8, P1, PT, R8, 0x4, RZ ;  /* 0x0000000408087810 */ /* 0x000fc80007f3e0ff */
[----:B------:R0:W-:Y:S01]  /*0490*/  STG.E desc[UR6][R2.64], R23 ;  /* 0x0000001702007986 */ /* 0x0001e2000c101906 */
[----:B------:R-:W-:-:S04]  /*04a0*/  IADD3.X R9, PT, PT, RZ, R9, RZ, P1, !PT ;  /* 0x00000009ff097210 */ /* 0x000fc80000ffe4ff */
[----:B------:R-:W-:Y:S05]  /*04b0*/  @P0 BRA `(.L_x_83) ;  /* 0xfffffffc004c0947 */ /* 0x000fea000383ffff */
.L_x_77:
[----:B------:R-:W-:Y:S05]  /*04c0*/  BSYNC.RECONVERGENT B0 ;  /* 0x0000000000007941 */ /* 0x000fea0003800200 */
.L_x_76:
[----:B------:R-:W1:Y:S02]  /*04d0*/  LDCU UR9, c[0x0][0x388] ;  /* 0x00007100ff0977ac */ /* 0x000e640008000800 */
[----:B-1----:R-:W-:-:S05]  /*04e0*/  VIADD R0, R4, -UR9 ;  /* 0x8000000904007c36 */ /* 0x002fca0008000000 */
[----:B------:R-:W-:-:S13]  /*04f0*/  ISETP.GT.U32.AND P0, PT, R0, -0x4, PT ;  /* 0xfffffffc0000780c */ /* 0x000fda0003f04070 */
[----:B------:R-:W-:Y:S05]  /*0500*/  @P0 EXIT ;  /* 0x000000000000094d */ /* 0x000fea0003800000 */
[----:B------:R-:W1:Y:S01]  /*0510*/  LDCU.64 UR4, c[0x0][0x380] ;  /* 0x00007000ff0477ac */ /* 0x000e620008000a00 */
[C---:B------:R-:W-:Y:S01]  /*0520*/  IADD3 R21, P0, PT, R6.reuse, R5, RZ ;  /* 0x0000000506157210 */ /* 0x040fe20007f1e0ff */
[----:B------:R-:W-:Y:S01]  /*0530*/  IMAD.IADD R6, R6, 0x1, R5 ;  /* 0x0000000106067824 */ /* 0x000fe200078e0205 */
[----:B------:R-:W-:Y:S01]  /*0540*/  IADD3 R5, PT, PT, R5, -UR9, RZ ;  /* 0x8000000905057c10 */ /* 0x000fe2000fffe0ff */
[----:B------:R-:W2:Y:S01]  /*0550*/  LDCU UR8, c[0x0][0x3b0] ;  /* 0x00007600ff0877ac */ /* 0x000ea20008000800 */
[----:B------:R-:W-:Y:S01]  /*0560*/  IADD3.X R0, PT, PT, RZ, RZ, RZ, P0, !PT ;  /* 0x000000ffff007210 */ /* 0x000fe200007fe4ff */
[----:B-1----:R-:W-:-:S04]  /*0570*/  UIADD3 UR4, UP0, UPT, UR4, 0x8, URZ ;  /* 0x0000000804047890 */ /* 0x002fc8000ff1e0ff */
[----:B------:R-:W-:Y:S02]  /*0580*/  UIADD3.X UR5, UPT, UPT, URZ, UR5, URZ, UP0, !UPT ;  /* 0x00000005ff057290 */ /* 0x000fe400087fe4ff */
[----:B------:R-:W-:-:S04]  /*0590*/  LEA R20, P1, R21, UR4, 0x2 ;  /* 0x0000000415147c11 */ /* 0x000fc8000f8210ff */
[----:B--2---:R-:W-:-:S09]  /*05a0*/  LEA.HI.X R21, R21, UR5, R0, 0x2, P1 ;  /* 0x0000000515157c11 */ /* 0x004fd200088f1400 */
.L_x_104:
[----:B------:R-:W2:Y:S01]  /*05b0*/  LDG.E R0, desc[UR6][R16.64] ;  /* 0x0000000610007981 */ /* 0x000ea2000c1e1900 */
[----:B------:R-:W-:Y:S01]  /*05c0*/  MOV R9, UR5 ;  /* 0x0000000500097c02 */ /* 0x000fe20008000f00 */
[----:B------:R-:W-:Y:S02]  /*05d0*/  IMAD.U32 R8, RZ, RZ, UR4 ;  /* 0x00000004ff087e24 */ /* 0x000fe4000f8e00ff */
[----:B01----:R-:W3:Y:S02]  /*05e0*/  LDG.E R3, desc[UR6][R18.64] ;  /* 0x0000000612037981 */ /* 0x003ee4000c1e1900 */
[----:B------:R-:W-:-:S05]  /*05f0*/  IMAD.WIDE R8, R6, 0x4, R8 ;  /* 0x0000000406087825 */ /* 0x000fca00078e0208 */
[----:B------:R-:W3:Y:S01]  /*0600*/  LDG.E R4, desc[UR6][R8.64+-0x8] ;  /* 0xfffff80608047981 */ /* 0x000ee2000c1e1900 */
[----:B------:R-:W-:Y:S01]  /*0610*/  MOV R10, R20 ;  /* 0x00000014000a7202 */ /* 0x000fe20000000f00 */
[----:B------:R-:W-:Y:S02]  /*0620*/  IMAD.MOV.U32 R11, RZ, RZ, R21 ;  /* 0x000000ffff0b7224 */ /* 0x000fe400078e0015 */
[----:B--2---:R-:W-:-:S04]  /*0630*/  FADD R0, R0, UR8 ;  /* 0x0000000800007e21 */ /* 0x004fc80008000000 */
[----:B------:R-:W-:Y:S01]  /*0640*/  VIADD R2, R0, 0xf3000000 ;  /* 0xf300000000027836 */ /* 0x000fe20000000000 */
[----:B------:R0:W1:Y:S04]  /*0650*/  MUFU.RSQ R7, R0 ;  /* 0x0000000000077308 */ /* 0x0000680000001400 */
[----:B------:R-:W-:Y:S01]  /*0660*/  ISETP.GT.U32.AND P0, PT, R2, 0x727fffff, PT ;  /* 0x727fffff0200780c */ /* 0x000fe20003f04070 */
[----:B---3--:R-:W-:-:S12]  /*0670*/  FADD R4, R4, -R3 ;  /* 0x8000000304047221 */ /* 0x008fd80000000000 */
[----:B01----:R-:W-:Y:S05]  /*0680*/  @!P0 BRA `(.L_x_84) ;  /* 0x0000000000148947 */ /* 0x003fea0003800000 */
[----:B------:R-:W-:Y:S01]  /*0690*/  BSSY.RECONVERGENT B0, `(.L_x_85) ;  /* 0x0000003000007945 */ /* 0x000fe20003800200 */
[----:B------:R-:W-:-:S07]  /*06a0*/  MOV R2, 0x6c0 ;  /* 0x000006c000027802 */ /* 0x000fce0000000f00 */
[----:B------:R-:W-:Y:S05]  /*06b0*/  CALL.REL.NOINC `($__internal_1_$__cuda_sm20_sqrt_rn_f32_slowpath) ;  /* 0x00000008002c7944 */ /* 0x000fea0003c00000 */
[----:B------:R-:W-:Y:S05]  /*06c0*/  BSYNC.RECONVERGENT B0 ;  /* 0x0000000000007941 */ /* 0x000fea0003800200 */
.L_x_85:
[----:B------:R-:W-:Y:S05]  /*06d0*/  BRA `(.L_x_86) ;  /* 0x0000000000107947 */ /* 0x000fea0003800000 */
.L_x_84:
[----:B------:R-:W-:Y:S01]  /*06e0*/  FMUL.FTZ R23, R0, R7 ;  /* 0x0000000700177220 */ /* 0x000fe20000410000 */
[----:B------:R-:W-:-:S03]  /*06f0*/  FMUL.FTZ R7, R7, 0.5 ;  /* 0x3f00000007077820 */ /* 0x000fc60000410000 */
[----:B------:R-:W-:-:S04]  /*0700*/  FFMA R0, -R23, R23, R0 ;  /* 0x0000001717007223 */ /* 0x000fc80000000100 */
[----:B------:R-:W-:-:S07]  /*0710*/  FFMA R23, R0, R7, R23 ;  /* 0x0000000700177223 */ /* 0x000fce0000000017 */
.L_x_86:
        /* <DEDUP_REMOVED lines=13> */
.L_x_88:
[----:B------:R-:W-:Y:S05]  /*07f0*/  BSYNC.RECONVERGENT B0 ;  /* 0x0000000000007941 */ /* 0x000fea0003800200 */
.L_x_87:
[----:B------:R-:W2:Y:S04]  /*0800*/  LDG.E R3, desc[UR6][R14.64] ;  /* 0x000000060e037981 */ /* 0x000ea8000c1e1900 */
[----:B------:R-:W2:Y:S02]  /*0810*/  LDG.E R2, desc[UR6][R12.64] ;  /* 0x000000060c027981 */ /* 0x000ea4000c1e1900 */
[----:B--2---:R-:W-:-:S05]  /*0820*/  FFMA R3, R3, R0, R2 ;  /* 0x0000000003037223 */ /* 0x004fca0000000002 */
[----:B------:R0:W-:Y:S04]  /*0830*/  STG.E desc[UR6][R10.64+-0x8], R3 ;  /* 0xfffff8030a007986 */ /* 0x0001e8000c101906 */
[----:B------:R-:W2:Y:S04]  /*0840*/  LDG.E R0, desc[UR6][R16.64] ;  /* 0x0000000610007981 */ /* 0x000ea8000c1e1900 */
[----:B------:R-:W3:Y:S04]  /*0850*/  LDG.E R4, desc[UR6][R8.64+-0x4] ;  /* 0xfffffc0608047981 */ /* 0x000ee8000c1e1900 */
[----:B------:R-:W3:Y:S01]  /*0860*/  LDG.E R7, desc[UR6][R18.64] ;  /* 0x0000000612077981 */ /* 0x000ee2000c1e1900 */
[----:B--2---:R-:W-:-:S04]  /*0870*/  FADD R0, R0, UR8 ;  /* 0x0000000800007e21 */ /* 0x004fc80008000000 */
[----:B------:R0:W1:Y:S01]  /*0880*/  MUFU.RSQ R21, R0 ;  /* 0x0000000000157308 */ /* 0x0000620000001400 */
[----:B------:R-:W-:Y:S01]  /*0890*/  IADD3 R2, PT, PT, R0, -0xd000000, RZ ;  /* 0xf300000000027810 */ /* 0x000fe20007ffe0ff */
[----:B---3--:R-:W-:-:S03]  /*08a0*/  FADD R4, R4, -R7 ;  /* 0x8000000704047221 */ /* 0x008fc60000000000 */
[----:B------:R-:W-:-:S13]  /*08b0*/  ISETP.GT.U32.AND P0, PT, R2, 0x727fffff, PT ;  /* 0x727fffff0200780c */ /* 0x000fda0003f04070 */
[----:B01----:R-:W-:Y:S05]  /*08c0*/  @!P0 BRA `(.L_x_89) ;  /* 0x0000000000148947 */ /* 0x003fea0003800000 */
[----:B------:R-:W-:Y:S01]  /*08d0*/  BSSY.RECONVERGENT B0, `(.L_x_90) ;  /* 0x0000003000007945 */ /* 0x000fe20003800200 */
[----:B------:R-:W-:-:S07]  /*08e0*/  MOV R2, 0x900 ;  /* 0x0000090000027802 */ /* 0x000fce0000000f00 */
[----:B------:R-:W-:Y:S05]  /*08f0*/  CALL.REL.NOINC `($__internal_1_$__cuda_sm20_sqrt_rn_f32_slowpath) ;  /* 0x00000004009c7944 */ /* 0x000fea0003c00000 */
[----:B------:R-:W-:Y:S05]  /*0900*/  BSYNC.RECONVERGENT B0 ;  /* 0x0000000000007941 */ /* 0x000fea0003800200 */
.L_x_90:
[----:B------:R-:W-:Y:S05]  /*0910*/  BRA `(.L_x_91) ;  /* 0x0000000000107947 */ /* 0x000fea0003800000 */
.L_x_89:
[----:B------:R-:W-:Y:S01]  /*0920*/  FMUL.FTZ R23, R0, R21 ;  /* 0x0000001500177220 */ /* 0x000fe20000410000 */
[----:B------:R-:W-:-:S03]  /*0930*/  FMUL.FTZ R21, R21, 0.5 ;  /* 0x3f00000015157820 */ /* 0x000fc60000410000 */
[----:B------:R-:W-:-:S04]  /*0940*/  FFMA R0, -R23, R23, R0 ;  /* 0x0000001717007223 */ /* 0x000fc80000000100 */
[----:B------:R-:W-:-:S07]  /*0950*/  FFMA R23, R0, R21, R23 ;  /* 0x0000001500177223 */ /* 0x000fce0000000017 */
.L_x_91:
        /* <DEDUP_REMOVED lines=9> */
[----:B------:R-:W-:Y:S01]  /*09f0*/  IMAD.MOV.U32 R3, RZ, RZ, R4 ;  /* 0x000000ffff037224 */ /* 0x000fe200078e0004 */
[----:B------:R-:W-:Y:S02]  /*0a00*/  MOV R0, R23 ;  /* 0x0000001700007202 */ /* 0x000fe40000000f00 */
[----:B------:R-:W-:-:S07]  /*0a10*/  MOV R2, 0xa30 ;  /* 0x00000a3000027802 */ /* 0x000fce0000000f00 */
[----:B------:R-:W-:Y:S05]  /*0a20*/  CALL.REL.NOINC `($__internal_2_$__cuda_sm3x_div_rn_noftz_f32_slowpath) ;  /* 0x0000000400a47944 */ /* 0x000fea0003c00000 */
.L_x_93:
[----:B------:R-:W-:Y:S05]  /*0a30*/  BSYNC.RECONVERGENT B0 ;  /* 0x0000000000007941 */ /* 0x000fea0003800200 */
.L_x_92:
        /* <DEDUP_REMOVED lines=17> */
.L_x_95:
[----:B------:R-:W-:Y:S05]  /*0b50*/  BRA `(.L_x_96) ;  /* 0x0000000000107947 */ /* 0x000fea0003800000 */
.L_x_94:
[----:B------:R-:W-:Y:S01]  /*0b60*/  FMUL.FTZ R23, R0, R21 ;  /* 0x0000001500177220 */ /* 0x000fe20000410000 */
[----:B------:R-:W-:-:S03]  /*0b70*/  FMUL.FTZ R21, R21, 0.5 ;  /* 0x3f00000015157820 */ /* 0x000fc60000410000 */
[----:B------:R-:W-:-:S04]  /*0b80*/  FFMA R0, -R23, R23, R0 ;  /* 0x0000001717007223 */ /* 0x000fc80000000100 */
[----:B------:R-:W-:-:S07]  /*0b90*/  FFMA R23, R0, R21, R23 ;  /* 0x0000001500177223 */ /* 0x000fce0000000017 */
.L_x_96:
        /* <DEDUP_REMOVED lines=13> */
.L_x_98:
[----:B------:R-:W-:Y:S05]  /*0c70*/  BSYNC.RECONVERGENT B0 ;  /* 0x0000000000007941 */ /* 0x000fea0003800200 */
.L_x_97:
        /* <DEDUP_REMOVED lines=17> */
.L_x_100:
[----:B------:R-:W-:Y:S05]  /*0d90*/  BRA `(.L_x_101) ;  /* 0x0000000000107947 */ /* 0x000fea0003800000 */
.L_x_99:
[----:B------:R-:W-:Y:S01]  /*0da0*/  FMUL.FTZ R23, R0, R21 ;  /* 0x0000001500177220 */ /* 0x000fe20000410000 */
[----:B------:R-:W-:-:S03]  /*0db0*/  FMUL.FTZ R21, R21, 0.5 ;  /* 0x3f00000015157820 */ /* 0x000fc60000410000 */
[----:B------:R-:W-:-:S04]  /*0dc0*/  FFMA R0, -R23, R23, R0 ;  /* 0x0000001717007223 */ /* 0x000fc80000000100 */
[----:B------:R-:W-:-:S07]  /*0dd0*/  FFMA R23, R0, R21, R23 ;  /* 0x0000001500177223 */ /* 0x000fce0000000017 */
.L_x_101:
        /* <DEDUP_REMOVED lines=13> */
.L_x_103:
[----:B------:R-:W-:Y:S05]  /*0eb0*/  BSYNC.RECONVERGENT B0 ;  /* 0x0000000000007941 */ /* 0x000fea0003800200 */
.L_x_102:
[----:B------:R-:W2:Y:S04]  /*0ec0*/  LDG.E R3, desc[UR6][R14.64] ;  /* 0x000000060e037981 */ /* 0x000ea8000c1e1900 */
[----:B------:R-:W2:Y:S01]  /*0ed0*/  LDG.E R2, desc[UR6][R12.64] ;  /* 0x000000060c027981 */ /* 0x000ea2000c1e1900 */
[----:B------:R-:W-:Y:S01]  /*0ee0*/  IADD3 R5, PT, PT, R5, 0x4, RZ ;  /* 0x0000000405057810 */ /* 0x000fe20007ffe0ff */
[----:B------:R-:W-:Y:S01]  /*0ef0*/  VIADD R6, R6, 0x4 ;  /* 0x0000000406067836 */ /* 0x000fe20000000000 */
[----:B------:R-:W-:Y:S02]  /*0f00*/  IADD3 R20, P1, PT, R10, 0x10, RZ ;  /* 0x000000100a147810 */ /* 0x000fe40007f3e0ff */
[----:B------:R-:W-:Y:S02]  /*0f10*/  ISETP.NE.AND P0, PT, R5, RZ, PT ;  /* 0x000000ff0500720c */ /* 0x000fe40003f05270 */
[----:B------:R-:W-:Y:S01]  /*0f20*/  IADD3.X R21, PT, PT, RZ, R11, RZ, P1, !PT ;  /* 0x0000000bff157210 */ /* 0x000fe20000ffe4ff */
[----:B--2---:R-:W-:-:S05]  /*0f30*/  FFMA R3, R3, R0, R2 ;  /* 0x0000000003037223 */ /* 0x004fca0000000002 */
[----:B------:R1:W-:Y:S05]  /*0f40*/  STG.E desc[UR6][R10.64+0x4], R3 ;  /* 0x000004030a007986 */ /* 0x0003ea000c101906 */
[----:B------:R-:W-:Y:S05]  /*0f50*/  @P0 BRA `(.L_x_104) ;  /* 0xfffffff400940947 */ /* 0x000fea000383ffff */
[----:B------:R-:W-:Y:S05]  /*0f60*/  EXIT ;  /* 0x000000000000794d */ /* 0x000fea0003800000 */
        .weak           $__internal_1_$__cuda_sm20_sqrt_rn_f32_slowpath
        .type           $__internal_1_$__cuda_sm20_sqrt_rn_f32_slowpath,@function
        .size           $__internal_1_$__cuda_sm20_sqrt_rn_f32_slowpath,($__internal_2_$__cuda_sm3x_div_rn_noftz_f32_slowpath - $__internal_1_$__cuda_sm20_sqrt_rn_f32_slowpath)
$__internal_1_$__cuda_sm20_sqrt_rn_f32_slowpath:
[----:B------:R-:W-:-:S13]  /*0f70*/  LOP3.LUT P0, RZ, R0, 0x7fffffff, RZ, 0xc0, !PT ;  /* 0x7fffffff00ff7812 */ /* 0x000fda000780c0ff */
[----:B------:R-:W-:Y:S01]  /*0f80*/  @!P0 MOV R23, R0 ;  /* 0x0000000000178202 */ /* 0x000fe20000000f00 */
[----:B------:R-:W-:Y:S06]  /*0f90*/  @!P0 BRA `(.L_x_105) ;  /* 0x0000000000408947 */ /* 0x000fec0003800000 */
[----:B------:R-:W-:-:S13]  /*0fa0*/  FSETP.GEU.FTZ.AND P0, PT, R0, RZ, PT ;  /* 0x000000ff0000720b */ /* 0x000fda0003f1e000 */
[----:B------:R-:W-:Y:S01]  /*0fb0*/  @!P0 MOV R23, 0x7fffffff ;  /* 0x7fffffff00178802 */ /* 0x000fe20000000f00 */
[----:B------:R-:W-:Y:S06]  /*0fc0*/  @!P0 BRA `(.L_x_105) ;  /* 0x0000000000348947 */ /* 0x000fec0003800000 */
[----:B------:R-:W-:-:S13]  /*0fd0*/  FSETP.GTU.FTZ.AND P0, PT, |R0|, +INF , PT ;  /* 0x7f8000000000780b */ /* 0x000fda0003f1c200 */
[----:B------:R-:W-:Y:S01]  /*0fe0*/  @P0 FADD.FTZ R23, R0, 1 ;  /* 0x3f80000000170421 */ /* 0x000fe20000010000 */
[----:B------:R-:W-:Y:S06]  /*0ff0*/  @P0 BRA `(.L_x_105) ;  /* 0x0000000000280947 */ /* 0x000fec0003800000 */
[----:B------:R-:W-:-:S13]  /*1000*/  FSETP.NEU.FTZ.AND P0, PT, |R0|, +INF , PT ;  /* 0x7f8000000000780b */ /* 0x000fda0003f1d200 */
[----:B------:R-:W-:-:S04]  /*1010*/  @P0 FFMA R22, R0, 1.84467440737095516160e+19, RZ ;  /* 0x5f80000000160823 */ /* 0x000fc800000000ff */
[----:B------:R-:W0:Y:S02]  /*1020*/  @P0 MUFU.RSQ R25, R22 ;  /* 0x0000001600190308 */ /* 0x000e240000001400 */
[----:B0-----:R-:W-:Y:S01]  /*1030*/  @P0 FMUL.FTZ R3, R22, R25 ;  /* 0x0000001916030220 */ /* 0x001fe20000410000 */
[----:B------:R-:W-:-:S03]  /*1040*/  @P0 FMUL.FTZ R20, R25, 0.5 ;  /* 0x3f00000019140820 */ /* 0x000fc60000410000 */
[----:B------:R-:W-:-:S04]  /*1050*/  @P0 FADD.FTZ R23, -R3, -RZ ;  /* 0x800000ff03170221 */ /* 0x000fc80000010100 */
[----:B------:R-:W-:Y:S01]  /*1060*/  @P0 FFMA R24, R3, R23, R22 ;  /* 0x0000001703180223 */ /* 0x000fe20000000016 */
[----:B------:R-:W-:-:S03]  /*1070*/  @!P0 IMAD.MOV.U32 R23, RZ, RZ, R0 ;  /* 0x000000ffff178224 */ /* 0x000fc600078e0000 */
[----:B------:R-:W-:-:S04]  /*1080*/  @P0 FFMA R20, R24, R20, R3 ;  /* 0x0000001418140223 */ /* 0x000fc80000000003 */
[----:B------:R-:W-:-:S07]  /*1090*/  @P0 FMUL.FTZ R23, R20, 2.3283064365386962891e-10 ;  /* 0x2f80000014170820 */ /* 0x000fce0000410000 */
.L_x_105:
[----:B------:R-:W-:-:S04]  /*10a0*/  HFMA2 R3, -RZ, RZ, 0, 0 ;  /* 0x00000000ff037431 */ /* 0x000fc800000001ff */
[----:B------:R-:W-:Y:S05]  /*10b0*/  RET.REL.NODEC R2 `(_Z19batch_normalizationPfiS_S_S_S_f) ;  /* 0xffffffec02d07950 */ /* 0x000fea0003c3ffff */
        .weak           $__internal_2_$__cuda_sm3x_div_rn_noftz_f32_slowpath
        .type           $__internal_2_$__cuda_sm3x_div_rn_noftz_f32_slowpath,@function
        .size           $__internal_2_$__cuda_sm3x_div_rn_noftz_f32_slowpath,(.L_x_142 - $__internal_2_$__cuda_sm3x_div_rn_noftz_f32_slowpath)
$__internal_2_$__cuda_sm3x_div_rn_noftz_f32_slowpath:
[----:B------:R-:W-:Y:S01]  /*10c0*/  SHF.R.U32.HI R20, RZ, 0x17, R0 ;  /* 0x00000017ff147819 */ /* 0x000fe20000011600 */
[----:B------:R-:W-:Y:S01]  /*10d0*/  BSSY.RECONVERGENT B2, `(.L_x_106) ;  /* 0x0000062000027945 */ /* 0x000fe20003800200 */
[----:B------:R-:W-:Y:S02]  /*10e0*/  SHF.R.U32.HI R23, RZ, 0x17, R3 ;  /* 0x00000017ff177819 */ /* 0x000fe40000011603 */
[----:B------:R-:W-:Y:S02]  /*10f0*/  LOP3.LUT R20, R20, 0xff, RZ, 0xc0, !PT ;  /* 0x000000ff14147812 */ /* 0x000fe400078ec0ff */
[----:B------:R-:W-:Y:S02]  /*1100*/  LOP3.LUT R23, R23, 0xff, RZ, 0xc0, !PT ;  /* 0x000000ff17177812 */ /* 0x000fe400078ec0ff */
[----:B------:R-:W-:-:S03]  /*1110*/  IADD3 R24, PT, PT, R20, -0x1, RZ ;  /* 0xffffffff14187810 */ /* 0x000fc60007ffe0ff */
[----:B------:R-:W-:Y:S01]  /*1120*/  VIADD R25, R23, 0xffffffff ;  /* 0xffffffff17197836 */ /* 0x000fe20000000000 */
[----:B------:R-:W-:-:S04]  /*1130*/  ISETP.GT.U32.AND P0, PT, R24, 0xfd, PT ;  /* 0x000000fd1800780c */ /* 0x000fc80003f04070 */
        /* <DEDUP_REMOVED lines=22> */
[----:B------:R-:W-:Y:S02]  /*12a0*/  @!P0 IMAD.MOV.U32 R22, RZ, RZ, -0x40 ;  /* 0xffffffc0ff168424 */ /* 0x000fe400078e00ff */
[----:B------:R-:W-:Y:S01]  /*12b0*/  @!P0 FFMA R3, R3, 1.84467440737095516160e+19, RZ ;  /* 0x5f80000003038823 */ /* 0x000fe200000000ff */
[----:B------:R-:W-:Y:S02]  /*12c0*/  @!P1 FFMA R0, R0, 1.84467440737095516160e+19, RZ ;  /* 0x5f80000000009823 */ /* 0x000fe400000000ff */
[----:B------:R-:W-:-:S07]  /*12d0*/  @!P1 IADD3 R22, PT, PT, R22, 0x40, RZ ;  /* 0x0000004016169810 */ /* 0x000fce0007ffe0ff */
.L_x_107:
[----:B------:R-:W-:Y:S01]  /*12e0*/  LEA R25, R20, 0xc0800000, 0x17 ;  /* 0xc080000014197811 */ /* 0x000fe200078eb8ff */
[----:B------:R-:W-:Y:S01]  /*12f0*/  VIADD R23, R23, 0xffffff81 ;  /* 0xffffff8117177836 */ /* 0x000fe20000000000 */
[----:B------:R-:W-:Y:S02]  /*1300*/  BSSY.RECONVERGENT B3, `(.L_x_112) ;  /* 0x0000035000037945 */ /* 0x000fe40003800200 */
[----:B------:R-:W-:Y:S01]  /*1310*/  IADD3 R26, PT, PT, -R25, R0, RZ ;  /* 0x00000000191a7210 */ /* 0x000fe20007ffe1ff */
[C---:B------:R-:W-:Y:S01]  /*1320*/  IMAD R0, R23.reuse, -0x800000, R3 ;  /* 0xff80000017007824 */ /* 0x040fe200078e0203 */
[----:B------:R-:W-:Y:S02]  /*1330*/  IADD3 R23, PT, PT, R23, 0x7f, -R20 ;  /* 0x0000007f17177810 */ /* 0x000fe40007ffe814 */
[----:B------:R-:W0:Y:S01]  /*1340*/  MUFU.RCP R24, R26 ;  /* 0x0000001a00187308 */ /* 0x000e220000001000 */
[----:B------:R-:W-:Y:S01]  /*1350*/  FADD.FTZ R25, -R26, -RZ ;  /* 0x800000ff1a197221 */ /* 0x000fe20000010100 */
[----:B------:R-:W-:-:S03]  /*1360*/  IADD3 R23, PT, PT, R23, R22, RZ ;  /* 0x0000001617177210 */ /* 0x000fc60007ffe0ff */
        /* <DEDUP_REMOVED lines=9> */
[----:B------:R-:W-:-:S05]  /*1400*/  IADD3 R3, PT, PT, R20, R23, RZ ;  /* 0x0000001714037210 */ /* 0x000fca0007ffe0ff */
[----:B------:R-:W-:-:S05]  /*1410*/  VIADD R20, R3, 0xffffffff ;  /* 0xffffffff03147836 */ /* 0x000fca0000000000 */
        /* <DEDUP_REMOVED lines=10> */
[----:B------:R-:W-:Y:S01]  /*14c0*/  IADD3 R23, PT, PT, R3, 0x20, RZ ;  /* 0x0000002003177810 */ /* 0x000fe20007ffe0ff */
[CCC-:B------:R-:W-:Y:S01]  /*14d0*/  FFMA.RP R22, R27.reuse, R25.reuse, R24.reuse ;  /* 0x000000191b167223 */ /* 0x1c0fe20000008018 */
[----:B------:R-:W-:Y:S01]  /*14e0*/  FFMA.RM R25, R27, R25, R24 ;  /* 0x000000191b197223 */ /* 0x000fe20000004018 */
[C---:B------:R-:W-:Y:S02]  /*14f0*/  ISETP.NE.AND P2, PT, R3.reuse, RZ, PT ;  /* 0x000000ff0300720c */ /* 0x040fe40003f45270 */
[----:B------:R-:W-:Y:S02]  /*1500*/  LOP3.LUT R20, R20, 0x7fffff, RZ, 0xc0, !PT ;  /* 0x007fffff14147812 */ /* 0x000fe400078ec0ff */
[----:B------:R-:W-:Y:S02]  /*1510*/  ISETP.NE.AND P1, PT, R3, RZ, PT ;  /* 0x000000ff0300720c */ /* 0x000fe40003f25270 */
        /* <DEDUP_REMOVED lines=11> */
[----:B------:R-:W-:-:S05]  /*15d0*/  LOP3.LUT R20, R23, R20, RZ, 0xc0, !PT ;  /* 0x0000001417147212 */ /* 0x000fca00078ec0ff */
[----:B------:R-:W-:-:S05]  /*15e0*/  IMAD.IADD R3, R3, 0x1, R20 ;  /* 0x0000000103037824 */ /* 0x000fca00078e0214 */
[----:B------:R-:W-:Y:S01]  /*15f0*/  LOP3.LUT R0, R3, R0, RZ, 0xfc, !PT ;  /* 0x0000000003007212 */ /* 0x000fe200078efcff */
[----:B------:R-:W-:Y:S06]  /*1600*/  BRA `(.L_x_115) ;  /* 0x0000000000107947 */ /* 0x000fec0003800000 */
.L_x_114:
[----:B------:R-:W-:-:S04]  /*1610*/  LOP3.LUT R0, R0, 0x80000000, RZ, 0xc0, !PT ;  /* 0x8000000000007812 */ /* 0x000fc800078ec0ff */
[----:B------:R-:W-:Y:S01]  /*1620*/  LOP3.LUT R0, R0, 0x7f800000, RZ, 0xfc, !PT ;  /* 0x7f80000000007812 */ /* 0x000fe200078efcff */
[----:B------:R-:W-:Y:S06]  /*1630*/  BRA `(.L_x_115) ;  /* 0x0000000000047947 */ /* 0x000fec0003800000 */
.L_x_113:
[----:B------:R-:W-:-:S07]  /*1640*/  LEA R0, R23, R0, 0x17 ;  /* 0x0000000017007211 */ /* 0x000fce00078eb8ff */
.L_x_115:
[----:B------:R-:W-:Y:S05]  /*1650*/  BSYNC.RECONVERGENT B3 ;  /* 0x0000000000037941 */ /* 0x000fea0003800200 */
.L_x_112:
[----:B------:R-:W-:Y:S05]  /*1660*/  BRA `(.L_x_116) ;  /* 0x0000000000207947 */ /* 0x000fea0003800000 */
.L_x_111:
[----:B------:R-:W-:-:S04]  /*1670*/  LOP3.LUT R0, R0, 0x80000000, R3, 0x48, !PT ;  /* 0x8000000000007812 */ /* 0x000fc800078e4803 */
[----:B------:R-:W-:Y:S01]  /*1680*/  LOP3.LUT R0, R0, 0x7f800000, RZ, 0xfc, !PT ;  /* 0x7f80000000007812 */ /* 0x000fe200078efcff */
[----:B------:R-:W-:Y:S06]  /*1690*/  BRA `(.L_x_116) ;  /* 0x0000000000147947 */ /* 0x000fec0003800000 */
.L_x_110:
[----:B------:R-:W-:Y:S01]  /*16a0*/  LOP3.LUT R0, R0, 0x80000000, R3, 0x48, !PT ;  /* 0x8000000000007812 */ /* 0x000fe200078e4803 */
[----:B------:R-:W-:Y:S06]  /*16b0*/  BRA `(.L_x_116) ;  /* 0x00000000000c7947 */ /* 0x000fec0003800000 */
.L_x_109:
[----:B------:R-:W0:Y:S01]  /*16c0*/  MUFU.RSQ R0, -QNAN ;  /* 0xffc0000000007908 */ /* 0x000e220000001400 */
[----:B------:R-:W-:Y:S05]  /*16d0*/  BRA `(.L_x_116) ;  /* 0x0000000000047947 */ /* 0x000fea0003800000 */
.L_x_108:
[----:B------:R-:W-:-:S07]  /*16e0*/  FADD.FTZ R0, R3, R0 ;  /* 0x0000000003007221 */ /* 0x000fce0000010000 */
.L_x_116:
[----:B------:R-:W-:Y:S05]  /*16f0*/  BSYNC.RECONVERGENT B2 ;  /* 0x0000000000027941 */ /* 0x000fea0003800200 */
.L_x_106:
[----:B------:R-:W-:-:S04]  /*1700*/  HFMA2 R3, -RZ, RZ, 0, 0 ;  /* 0x00000000ff037431 */ /* 0x000fc800000001ff */
[----:B0-----:R-:W-:Y:S05]  /*1710*/  RET.REL.NODEC R2 `(_Z19batch_normalizationPfiS_S_S_S_f) ;  /* 0xffffffe802387950 */ /* 0x001fea0003c3ffff */
.L_x_117:
        /* <DEDUP_REMOVED lines=14> */
.L_x_142:


//--------------------- .text._Z6dense2PfS_S_S_iii --------------------------
	.section	.text._Z6dense2PfS_S_S_iii,"ax",@progbits
	.align	128
        .global         _Z6dense2PfS_S_S_iii
        .type           _Z6dense2PfS_S_S_iii,@function
        .size           _Z6dense2PfS_S_S_iii,(.L_x_153 - _Z6dense2PfS_S_S_iii)
        .other          _Z6dense2PfS_S_S_iii,@"STO_CUDA_ENTRY STV_DEFAULT"
_Z6dense2PfS_S_S_iii:
.text._Z6dense2PfS_S_S_iii:
[----:B------:R-:W-:Y:S08]  /*0000*/  LDC R1, c[0x0][0x37c] ;  /* 0x0000df00ff017b82 */ /* 0x000ff00000000800 */
[----:B------:R-:W0:Y:S02]  /*0010*/  LDC.64 R2, c[0x0][0x3a0] ;  /* 0x0000e800ff027b82 */ /* 0x000e240000000a00 */
[----:B0-----:R-:W-:-:S04]  /*0020*/  VIMNMX R0, PT, PT, R2, R3, PT ;  /* 0x0000000302007248 */ /* 0x001fc80003fe0100 */
[----:B------:R-:W-:-:S13]  /*0030*/  ISETP.GE.AND P0, PT, R0, 0x1, PT ;  /* 0x000000010000780c */ /* 0x000fda0003f06270 */
[----:B------:R-:W-:Y:S05]  /*0040*/  @!P0 EXIT ;  /* 0x000000000000894d */ /* 0x000fea0003800000 */
[----:B------:R-:W0:Y:S01]  /*0050*/  LDCU UR5, c[0x0][0x3a8] ;  /* 0x00007500ff0577ac */ /* 0x000e220008000800 */
[----:B------:R-:W1:Y:S01]  /*0060*/  LDCU.64 UR10, c[0x0][0x358] ;  /* 0x00006b00ff0a77ac */ /* 0x000e620008000a00 */
[----:B0-----:R-:W-:-:S09]  /*0070*/  UISETP.GE.AND UP0, UPT, UR5, 0x1, UPT ;  /* 0x000000010500788c */ /* 0x001fd2000bf06270 */
[----:B-1----:R-:W-:Y:S05]  /*0080*/  BRA.U !UP0, `(.L_x_118) ;  /* 0x0000000908a87547 */ /* 0x002fea000b800000 */
[----:B------:R-:W-:Y:S01]  /*0090*/  HFMA2 R2, -RZ, RZ, 0, 0 ;  /* 0x00000000ff027431 */ /* 0x000fe200000001ff */
[----:B------:R-:W-:Y:S01]  /*00a0*/  ULOP3.LUT UR6, UR5, 0x7ffffff8, URZ, 0xc0, !UPT ;  /* 0x7ffffff805067892 */ /* 0x000fe2000f8ec0ff */
[----:B------:R-:W-:Y:S01]  /*00b0*/  SHF.L.U32 R0, R3, 0x3, RZ ;  /* 0x0000000303007819 */ /* 0x000fe200000006ff */
[----:B------:R-:W-:Y:S02]  /*00c0*/  ULOP3.LUT UR8, UR5, 0x7, URZ, 0xc0, !UPT ;  /* 0x0000000705087892 */ /* 0x000fe4000f8ec0ff */
[----:B------:R-:W-:Y:S02]  /*00d0*/  ULOP3.LUT UR5, UR5, 0x3, URZ, 0xc0, !UPT ;  /* 0x0000000305057892 */ /* 0x000fe4000f8ec0ff */
[----:B------:R-:W-:-:S12]  /*00e0*/  UIADD3 UR7, UPT, UPT, -UR6, URZ, URZ ;  /* 0x000000ff06077290 */ /* 0x000fd8000fffe1ff */
.L_x_125:
[----:B0-----:R-:W0:Y:S01]  /*00f0*/  LDC.64 R4, c[0x0][0x380] ;  /* 0x0000e000ff047b82 */ /* 0x001e220000000a00 */
[----:B------:R-:W1:Y:S07]  /*0100*/  LDCU UR4, c[0x0][0x3a8] ;  /* 0x00007500ff0477ac */ /* 0x000e6e0008000800 */
[----:B------:R-:W2:Y:S01]  /*0110*/  LDC.64 R12, c[0x0][0x398] ;  /* 0x0000e600ff0c7b82 */ /* 0x000ea20000000a00 */
[----:B-1----:R-:W-:-:S05]  /*0120*/  IMAD R3, R2, UR4, RZ ;  /* 0x0000000402037c24 */ /* 0x002fca000f8e02ff */
[----:B0-----:R-:W-:-:S04]  /*0130*/  LEA R4, P0, R3, R4, 0x2 ;  /* 0x0000000403047211 */ /* 0x001fc800078010ff */
[----:B------:R-:W-:Y:S02]  /*0140*/  IADD3 R4, P1, PT, R4, 0x10, RZ ;  /* 0x0000001004047810 */ /* 0x000fe40007f3e0ff */
[----:B------:R-:W-:Y:S02]  /*0150*/  LEA.HI.X R6, R3, R5, RZ, 0x2, P0 ;  /* 0x0000000503067211 */ /* 0x000fe400000f14ff */
[----:B------:R-:W-:Y:S01]  /*0160*/  MOV R5, RZ ;  /* 0x000000ff00057202 */ /* 0x000fe20000000f00 */
[----:B--2---:R-:W-:Y:S01]  /*0170*/  IMAD.WIDE.U32 R12, R2, 0x4, R12 ;  /* 0x00000004020c7825 */ /* 0x004fe200078e000c */
[----:B------:R-:W-:-:S07]  /*0180*/  IADD3.X R6, PT, PT, RZ, R6, RZ, P1, !PT ;  /* 0x00000006ff067210 */ /* 0x000fce0000ffe4ff */
.L_x_124:
[----:B0-----:R-:W0:Y:S01]  /*0190*/  LDCU UR12, c[0x0][0x3a8] ;  /* 0x00007500ff0c77ac */ /* 0x001e220008000800 */
[----:B------:R-:W-:Y:S01]  /*01a0*/  MOV R22, RZ ;  /* 0x000000ff00167202 */ /* 0x000fe20000000f00 */
[----:B------:R-:W-:Y:S01]  /*01b0*/  UMOV UR4, URZ ;  /* 0x000000ff00047c82 */ /* 0x000fe20008000000 */
[----:B0-----:R-:W-:-:S09]  /*01c0*/  UISETP.GE.U32.AND UP0, UPT, UR12, 0x8, UPT ;  /* 0x000000080c00788c */ /* 0x001fd2000bf06070 */
[----:B------:R-:W-:Y:S05]  /*01d0*/  BRA.U !UP0, `(.L_x_119) ;  /* 0x0000000108f47547 */ /* 0x000fea000b800000 */
[----:B------:R-:W0:Y:S01]  /*01e0*/  LDC R28, c[0x0][0x3a4] ;  /* 0x0000e900ff1c7b82 */ /* 0x000e220000000800 */
[----:B------:R-:W-:Y:S01]  /*01f0*/  HFMA2 R22, -RZ, RZ, 0, 0 ;  /* 0x00000000ff167431 */ /* 0x000fe200000001ff */
[----:B------:R-:W-:Y:S01]  /*0200*/  MOV R21, R4 ;  /* 0x0000000400157202 */ /* 0x000fe20000000f00 */
[----:B------:R-:W-:Y:S01]  /*0210*/  UMOV UR4, UR7 ;  /* 0x0000000700047c82 */ /* 0x000fe20008000000 */
[----:B------:R-:W-:-:S04]  /*0220*/  MOV R24, R6 ;  /* 0x0000000600187202 */ /* 0x000fc80000000f00 */
[----:B------:R-:W1:Y:S01]  /*0230*/  LDC.64 R14, c[0x0][0x388] ;  /* 0x0000e200ff0e7b82 */ /* 0x000e620000000a00 */
[C---:B0-----:R-:W-:Y:S01]  /*0240*/  IADD3 R7, PT, PT, R5.reuse, R28, RZ ;  /* 0x0000001c05077210 */ /* 0x041fe20007ffe0ff */
[C-C-:B------:R-:W-:Y:S01]  /*0250*/  IMAD R11, R28.reuse, 0x3, R5.reuse ;  /* 0x000000031c0b7824 */ /* 0x140fe200078e0205 */
[CC--:B------:R-:W-:Y:S01]  /*0260*/  LEA R9, R28.reuse, R5.reuse, 0x1 ;  /* 0x000000051c097211 */ /* 0x0c0fe200078e08ff */
[C-C-:B------:R-:W-:Y:S01]  /*0270*/  IMAD R8, R28.reuse, 0x5, R5.reuse ;  /* 0x000000051c087824 */ /* 0x140fe200078e0205 */
[C---:B------:R-:W-:Y:S01]  /*0280*/  LEA R29, R28.reuse, R5, 0x2 ;  /* 0x000000051c1d7211 */ /* 0x040fe200078e10ff */
[C-C-:B------:R-:W-:Y:S02]  /*0290*/  IMAD R10, R28.reuse, 0x6, R5.reuse ;  /* 0x000000061c0a7824 */ /* 0x140fe400078e0205 */
[----:B------:R-:W-:Y:S02]  /*02a0*/  IMAD R28, R28, 0x7, R5 ;  /* 0x000000071c1c7824 */ /* 0x000fe400078e0205 */
[----:B-1----:R-:W-:-:S07]  /*02b0*/  IMAD.WIDE.U32 R18, R5, 0x4, R14 ;  /* 0x0000000405127825 */ /* 0x002fce00078e000e */
.L_x_120:
[----:B------:R-:W-:Y:S02]  /*02c0*/  MOV R16, R21 ;  /* 0x0000001500107202 */ /* 0x000fe40000000f00 */
[----:B------:R-:W-:Y:S01]  /*02d0*/  MOV R17, R24 ;  /* 0x0000001800117202 */ /* 0x000fe20000000f00 */
[--C-:B------:R-:W-:Y:S01]  /*02e0*/  IMAD.WIDE.U32 R20, R7, 0x4, R14.reuse ;  /* 0x0000000407147825 */ /* 0x100fe200078e000e */
[----:B------:R-:W2:Y:S04]  /*02f0*/  LDG.E R24, desc[UR10][R18.64] ;  /* 0x0000000a12187981 */ /* 0x000ea8000c1e1900 */
[----:B------:R-:W2:Y:S04]  /*0300*/  LDG.E R23, desc[UR10][R16.64+-0x10] ;  /* 0xfffff00a10177981 */ /* 0x000ea8000c1e1900 */
[----:B------:R-:W3:Y:S04]  /*0310*/  LDG.E R20, desc[UR10][R20.64] ;  /* 0x0000000a14147981 */ /* 0x000ee8000c1e1900 */
[----:B------:R-:W3:Y:S01]  /*0320*/  LDG.E R25, desc[UR10][R16.64+-0xc] ;  /* 0xfffff40a10197981 */ /* 0x000ee2000c1e1900 */
[----:B------:R-:W-:-:S06]  /*0330*/  IMAD.WIDE.U32 R26, R9, 0x4, R14 ;  /* 0x00000004091a7825 */ /* 0x000fcc00078e000e */
[----:B------:R-:W4:Y:S04]  /*0340*/  LDG.E R26, desc[UR10][R26.64] ;  /* 0x0000000a1a1a7981 */ /* 0x000f28000c1e1900 */
[----:B------:R-:W5:Y:S01]  /*0350*/  LDG.E R27, desc[UR10][R16.64+0x4] ;  /* 0x0000040a101b7981 */ /* 0x000f62000c1e1900 */
[----:B--2---:R-:W-:-:S03]  /*0360*/  FFMA R22, R23, R24, R22 ;  /* 0x0000001817167223 */ /* 0x004fc60000000016 */
[----:B------:R-:W4:Y:S01]  /*0370*/  LDG.E R23, desc[UR10][R16.64+-0x8] ;  /* 0xfffff80a10177981 */ /* 0x000f22000c1e1900 */
[----:B---3--:R-:W-:Y:S01]  /*0380*/  FFMA R22, R25, R20, R22 ;  /* 0x0000001419167223 */ /* 0x008fe20000000016 */
[----:B------:R-:W-:-:S06]  /*0390*/  IMAD.WIDE.U32 R24, R11, 0x4, R14 ;  /* 0x000000040b187825 */ /* 0x000fcc00078e000e */
[----:B------:R-:W2:Y:S04]  /*03a0*/  LDG.E R24, desc[UR10][R24.64] ;  /* 0x0000000a18187981 */ /* 0x000ea8000c1e1900 */
[----:B------:R-:W2:Y:S01]  /*03b0*/  LDG.E R25, desc[UR10][R16.64+-0x4] ;  /* 0xfffffc0a10197981 */ /* 0x000ea2000c1e1900 */
[----:B------:R-:W-:-:S06]  /*03c0*/  IMAD.WIDE.U32 R20, R29, 0x4, R14 ;  /* 0x000000041d147825 */ /* 0x000fcc00078e000e */
[----:B------:R-:W3:Y:S04]  /*03d0*/  LDG.E R20, desc[UR10][R20.64] ;  /* 0x0000000a14147981 */ /* 0x000ee8000c1e1900 */
[----:B------:R-:W3:Y:S01]  /*03e0*/  LDG.E R21, desc[UR10][R16.64] ;  /* 0x0000000a10157981 */ /* 0x000ee2000c1e1900 */
[----:B----4-:R-:W-:-:S04]  /*03f0*/  FFMA R22, R23, R26, R22 ;  /* 0x0000001a17167223 */ /* 0x010fc80000000016 */
[----:B--2---:R-:W-:Y:S01]  /*0400*/  FFMA R24, R25, R24, R22 ;  /* 0x0000001819187223 */ /* 0x004fe20000000016 */
[----:B------:R-:W-:-:S06]  /*0410*/  IMAD.WIDE.U32 R22, R8, 0x4, R14 ;  /* 0x0000000408167825 */ /* 0x000fcc00078e000e */
[----:B------:R-:W5:Y:S01]  /*0420*/  LDG.E R22, desc[UR10][R22.64] ;  /* 0x0000000a16167981 */ /* 0x000f62000c1e1900 */
[----:B---3--:R-:W-:Y:S01]  /*0430*/  FFMA R26, R21, R20, R24 ;  /* 0x00000014151a7223 */ /* 0x008fe20000000018 */
[----:B------:R-:W-:Y:S02]  /*0440*/  IMAD.WIDE.U32 R24, R10, 0x4, R14 ;  /* 0x000000040a187825 */ /* 0x000fe400078e000e */
[----:B------:R-:W2:Y:S04]  /*0450*/  LDG.E R21, desc[UR10][R16.64+0x8] ;  /* 0x0000080a10157981 */ /* 0x000ea8000c1e1900 */
[----:B------:R-:W3:Y:S04]  /*0460*/  LDG.E R23, desc[UR10][R16.64+0xc] ;  /* 0x00000c0a10177981 */ /* 0x000ee8000c1e1900 */
[----:B------:R-:W2:Y:S01]  /*0470*/  LDG.E R24, desc[UR10][R24.64] ;  /* 0x0000000a18187981 */ /* 0x000ea2000c1e1900 */
[----:B-----5:R-:W-:Y:S01]  /*0480*/  FFMA R20, R27, R22, R26 ;  /* 0x000000161b147223 */ /* 0x020fe2000000001a */
[----:B------:R-:W-:-:S06]  /*0490*/  IMAD.WIDE.U32 R26, R28, 0x4, R14 ;  /* 0x000000041c1a7825 */ /* 0x000fcc00078e000e */
[----:B------:R-:W3:Y:S01]  /*04a0*/  LDG.E R26, desc[UR10][R26.64] ;  /* 0x0000000a1a1a7981 */ /* 0x000ee2000c1e1900 */
[----:B------:R-:W-:-:S04]  /*04b0*/  UIADD3 UR4, UPT, UPT, UR4, 0x8, URZ ;  /* 0x0000000804047890 */ /* 0x000fc8000fffe0ff */
[----:B------:R-:W-:Y:S01]  /*04c0*/  UISETP.NE.AND UP0, UPT, UR4, URZ, UPT ;  /* 0x000000ff0400728c */ /* 0x000fe2000bf05270 */
[C---:B------:R-:W-:Y:S01]  /*04d0*/  IADD3 R7, PT, PT, R0.reuse, R7, RZ ;  /* 0x0000000700077210 */ /* 0x040fe20007ffe0ff */
[C---:B------:R-:W-:Y:S01]  /*04e0*/  IMAD.WIDE.U32 R18, R0.reuse, 0x4, R18 ;  /* 0x0000000400127825 */ /* 0x040fe200078e0012 */
[----:B------:R-:W-:-:S03]  /*04f0*/  IADD3 R9, PT, PT, R0, R9, RZ ;  /* 0x0000000900097210 */ /* 0x000fc60007ffe0ff */
[----:B--2---:R-:W-:Y:S01]  /*0500*/  FFMA R20, R21, R24, R20 ;  /* 0x0000001815147223 */ /* 0x004fe20000000014 */
[----:B------:R-:W-:Y:S02]  /*0510*/  IADD3 R21, P0, PT, R16, 0x20, RZ ;  /* 0x0000002010157810 */ /* 0x000fe40007f1e0ff */
[C---:B------:R-:W-:Y:S02]  /*0520*/  IADD3 R11, PT, PT, R0.reuse, R11, RZ ;  /* 0x0000000b000b7210 */ /* 0x040fe40007ffe0ff */
[----:B------:R-:W-:Y:S02]  /*0530*/  IADD3.X R24, PT, PT, RZ, R17, RZ, P0, !PT ;  /* 0x00000011ff187210 */ /* 0x000fe400007fe4ff */
[C---:B------:R-:W-:Y:S02]  /*0540*/  IADD3 R29, PT, PT, R0.reuse, R29, RZ ;  /* 0x0000001d001d7210 */ /* 0x040fe40007ffe0ff */
[C---:B------:R-:W-:Y:S02]  /*0550*/  IADD3 R8, PT, PT, R0.reuse, R8, RZ ;  /* 0x0000000800087210 */ /* 0x040fe40007ffe0ff */
[----:B------:R-:W-:-:S02]  /*0560*/  IADD3 R10, PT, PT, R0, R10, RZ ;  /* 0x0000000a000a7210 */ /* 0x000fc40007ffe0ff */
[----:B------:R-:W-:Y:S01]  /*0570*/  IADD3 R28, PT, PT, R0, R28, RZ ;  /* 0x0000001c001c7210 */ /* 0x000fe20007ffe0ff */
[----:B---3--:R-:W-:Y:S01]  /*0580*/  FFMA R22, R23, R26, R20 ;  /* 0x0000001a17167223 */ /* 0x008fe20000000014 */
[----:B------:R-:W-:Y:S06]  /*0590*/  BRA.U UP0, `(.L_x_120) ;  /* 0xfffffffd00487547 */ /* 0x000fec000b83ffff */
[----:B------:R-:W-:-:S05]  /*05a0*/  UMOV UR4, UR6 ;  /* 0x0000000600047c82 */ /* 0x000fca0008000000 */
.L_x_119:
[----:B------:R-:W-:-:S09]  /*05b0*/  UISETP.NE.AND UP0, UPT, UR8, URZ, UPT ;  /* 0x000000ff0800728c */ /* 0x000fd2000bf05270 */
[----:B------:R-:W-:Y:S05]  /*05c0*/  BRA.U !UP0, `(.L_x_121) ;  /* 0x00000005081c7547 */ /* 0x000fea000b800000 */
[----:B------:R-:W-:Y:S02]  /*05d0*/  UIADD3 UR9, UPT, UPT, UR8, -0x1, URZ ;  /* 0xffffffff08097890 */ /* 0x000fe4000fffe0ff */
[----:B------:R-:W-:Y:S02]  /*05e0*/  UISETP.NE.AND UP1, UPT, UR5, URZ, UPT ;  /* 0x000000ff0500728c */ /* 0x000fe4000bf25270 */
[----:B------:R-:W-:-:S09]  /*05f0*/  UISETP.GE.U32.AND UP0, UPT, UR9, 0x3, UPT ;  /* 0x000000030900788c */ /* 0x000fd2000bf06070 */
[----:B------:R-:W-:Y:S05]  /*0600*/  BRA.U !UP0, `(.L_x_122) ;  /* 0x00000001087c7547 */ /* 0x000fea000b800000 */
[----:B------:R-:W0:Y:S01]  /*0610*/  LDC R20, c[0x0][0x3a4] ;  /* 0x0000e900ff147b82 */ /* 0x000e220000000800 */
[C---:B------:R-:W-:Y:S02]  /*0620*/  IADD3 R17, PT, PT, R3.reuse, UR4, RZ ;  /* 0x0000000403117c10 */ /* 0x040fe4000fffe0ff */
[----:B------:R-:W-:-:S04]  /*0630*/  IADD3 R7, P0, PT, R3, UR4, RZ ;  /* 0x0000000403077c10 */ /* 0x000fc8000ff1e0ff */
[----:B------:R-:W-:Y:S01]  /*0640*/  IADD3.X R24, PT, PT, RZ, RZ, RZ, P0, !PT ;  /* 0x000000ffff187210 */ /* 0x000fe200007fe4ff */
[----:B------:R-:W1:Y:S08]  /*0650*/  LDC.64 R14, c[0x0][0x380] ;  /* 0x0000e000ff0e7b82 */ /* 0x000e700000000a00 */
[----:B------:R-:W2:Y:S08]  /*0660*/  LDC.64 R10, c[0x0][0x388] ;  /* 0x0000e200ff0a7b82 */ /* 0x000eb00000000a00 */
[----:B------:R-:W3:Y:S01]  /*0670*/  LDC.64 R8, c[0x0][0x380] ;  /* 0x0000e000ff087b82 */ /* 0x000ee20000000a00 */
[----:B0-----:R-:W-:-:S05]  /*0680*/  IMAD R19, R20, UR4, R5 ;  /* 0x0000000414137c24 */ /* 0x001fca000f8e0205 */
[----:B------:R-:W-:Y:S01]  /*0690*/  IADD3 R21, PT, PT, R19, R20, RZ ;  /* 0x0000001413157210 */ /* 0x000fe20007ffe0ff */
[----:B-1----:R-:W-:-:S06]  /*06a0*/  IMAD.WIDE.U32 R14, R17, 0x4, R14 ;  /* 0x00000004110e7825 */ /* 0x002fcc00078e000e */
[----:B------:R-:W4:Y:S01]  /*06b0*/  LDG.E R15, desc[UR10][R14.64] ;  /* 0x0000000a0e0f7981 */ /* 0x000f22000c1e1900 */
[----:B--2---:R-:W-:-:S04]  /*06c0*/  IMAD.WIDE.U32 R16, R19, 0x4, R10 ;  /* 0x0000000413107825 */ /* 0x004fc800078e000a */
[C---:B------:R-:W-:Y:S01]  /*06d0*/  IMAD.WIDE.U32 R18, R21.reuse, 0x4, R10 ;  /* 0x0000000415127825 */ /* 0x040fe200078e000a */
[----:B------:R-:W-:Y:S01]  /*06e0*/  IADD3 R21, PT, PT, R21, R20, RZ ;  /* 0x0000001415157210 */ /* 0x000fe20007ffe0ff */
[----:B------:R-:W4:Y:S01]  /*06f0*/  LDG.E R16, desc[UR10][R16.64] ;  /* 0x0000000a10107981 */ /* 0x000f22000c1e1900 */
[----:B---3--:R-:W-:-:S03]  /*0700*/  LEA R8, P0, R7, R8, 0x2 ;  /* 0x0000000807087211 */ /* 0x008fc600078010ff */
[----:B------:R-:W2:Y:S01]  /*0710*/  LDG.E R18, desc[UR10][R18.64] ;  /* 0x0000000a12127981 */ /* 0x000ea2000c1e1900 */
[----:B------:R-:W-:Y:S02]  /*0720*/  LEA.HI.X R9, R7, R9, R24, 0x2, P0 ;  /* 0x0000000907097211 */ /* 0x000fe400000f1418 */
[C---:B------:R-:W-:Y:S01]  /*0730*/  IADD3 R7, PT, PT, R21.reuse, R20, RZ ;  /* 0x0000001415077210 */ /* 0x040fe20007ffe0ff */
[--C-:B------:R-:W-:Y:S02]  /*0740*/  IMAD.WIDE.U32 R20, R21, 0x4, R10.reuse ;  /* 0x0000000415147825 */ /* 0x100fe400078e000a */
[----:B------:R-:W2:Y:S02]  /*0750*/  LDG.E R24, desc[UR10][R8.64+0x4] ;  /* 0x0000040a08187981 */ /* 0x000ea4000c1e1900 */
[----:B------:R-:W-:Y:S02]  /*0760*/  IMAD.WIDE.U32 R10, R7, 0x4, R10 ;  /* 0x00000004070a7825 */ /* 0x000fe400078e000a */
[----:B------:R-:W3:Y:S04]  /*0770*/  LDG.E R20, desc[UR10][R20.64] ;  /* 0x0000000a14147981 */ /* 0x000ee8000c1e1900 */
[----:B------:R-:W3:Y:S04]  /*0780*/  LDG.E R26, desc[UR10][R8.64+0x8] ;  /* 0x0000080a081a7981 */ /* 0x000ee8000c1e1900 */
[----:B------:R-:W5:Y:S04]  /*0790*/  LDG.E R10, desc[UR10][R10.64] ;  /* 0x0000000a0a0a7981 */ /* 0x000f68000c1e1900 */
[----:B------:R-:W5:Y:S01]  /*07a0*/  LDG.E R14, desc[UR10][R8.64+0xc] ;  /* 0x00000c0a080e7981 */ /* 0x000f62000c1e1900 */
[----:B------:R-:W-:Y:S01]  /*07b0*/  UIADD3 UR4, UPT, UPT, UR4, 0x4, URZ ;  /* 0x0000000404047890 */ /* 0x000fe2000fffe0ff */
[----:B----4-:R-:W-:-:S04]  /*07c0*/  FFMA R15, R15, R16, R22 ;  /* 0x000000100f0f7223 */ /* 0x010fc80000000016 */
[----:B--2---:R-:W-:-:S04]  /*07d0*/  FFMA R15, R24, R18, R15 ;  /* 0x00000012180f7223 */ /* 0x004fc8000000000f */
[----:B---3--:R-:W-:-:S04]  /*07e0*/  FFMA R15, R26, R20, R15 ;  /* 0x000000141a0f7223 */ /* 0x008fc8000000000f */
[----:B-----5:R-:W-:-:S07]  /*07f0*/  FFMA R22, R14, R10, R15 ;  /* 0x0000000a0e167223 */ /* 0x020fce000000000f */
.L_x_122:
[----:B------:R-:W-:Y:S05]  /*0800*/  BRA.U !UP1, `(.L_x_121) ;  /* 0x00000001098c7547 */ /* 0x000fea000b800000 */
[----:B------:R-:W-:Y:S02]  /*0810*/  UISETP.NE.AND UP0, UPT, UR5, 0x1, UPT ;  /* 0x000000010500788c */ /* 0x000fe4000bf05270 */
[----:B------:R-:W-:-:S07]  /*0820*/  ULOP3.LUT UP1, URZ, UR12, 0x1, URZ, 0xc0, !UPT ;  /* 0x000000010cff7892 */ /* 0x000fce000f82c0ff */
[----:B------:R-:W-:Y:S05]  /*0830*/  BRA.U !UP0, `(.L_x_123) ;  /* 0x0000000108547547 */ /* 0x000fea000b800000 */
[----:B------:R-:W0:Y:S01]  /*0840*/  LDC R14, c[0x0][0x3a4] ;  /* 0x0000e900ff0e7b82 */ /* 0x000e220000000800 */
[C---:B------:R-:W-:Y:S02]  /*0850*/  IADD3 R7, PT, PT, R3.reuse, UR4, RZ ;  /* 0x0000000403077c10 */ /* 0x040fe4000fffe0ff */
[----:B------:R-:W-:-:S05]  /*0860*/  IADD3 R18, P0, PT, R3, UR4, RZ ;  /* 0x0000000403127c10 */ /* 0x000fca000ff1e0ff */
[----:B------:R-:W1:Y:S08]  /*0870*/  LDC.64 R16, c[0x0][0x380] ;  /* 0x0000e000ff107b82 */ /* 0x000e700000000a00 */
[----:B------:R-:W2:Y:S08]  /*0880*/  LDC.64 R10, c[0x0][0x380] ;  /* 0x0000e000ff0a7b82 */ /* 0x000eb00000000a00 */
[----:B------:R-:W3:Y:S01]  /*0890*/  LDC.64 R8, c[0x0][0x388] ;  /* 0x0000e200ff087b82 */ /* 0x000ee20000000a00 */
[----:B0-----:R-:W-:-:S05]  /*08a0*/  IMAD R15, R14, UR4, R5 ;  /* 0x000000040e0f7c24 */ /* 0x001fca000f8e0205 */
[----:B------:R-:W-:Y:S01]  /*08b0*/  IADD3 R19, PT, PT, R15, R14, RZ ;  /* 0x0000000e0f137210 */ /* 0x000fe20007ffe0ff */
[----:B-1----:R-:W-:Y:S01]  /*08c0*/  IMAD.WIDE.U32 R16, R7, 0x4, R16 ;  /* 0x0000000407107825 */ /* 0x002fe200078e0010 */
[----:B------:R-:W-:-:S05]  /*08d0*/  IADD3.X R7, PT, PT, RZ, RZ, RZ, P0, !PT ;  /* 0x000000ffff077210 */ /* 0x000fca00007fe4ff */
[----:B------:R-:W4:Y:S01]  /*08e0*/  LDG.E R17, desc[UR10][R16.64] ;  /* 0x0000000a10117981 */ /* 0x000f22000c1e1900 */
[----:B--2---:R-:W-:-:S04]  /*08f0*/  LEA R10, P0, R18, R10, 0x2 ;  /* 0x0000000a120a7211 */ /* 0x004fc800078010ff */
[----:B------:R-:W-:Y:S01]  /*0900*/  LEA.HI.X R11, R18, R11, R7, 0x2, P0 ;  /* 0x0000000b120b7211 */ /* 0x000fe200000f1407 */
[----:B---3--:R-:W-:-:S05]  /*0910*/  IMAD.WIDE.U32 R14, R15, 0x4, R8 ;  /* 0x000000040f0e7825 */ /* 0x008fca00078e0008 */
[----:B------:R-:W2:Y:S01]  /*0920*/  LDG.E R11, desc[UR10][R10.64+0x4] ;  /* 0x0000040a0a0b7981 */ /* 0x000ea2000c1e1900 */
[----:B------:R-:W-:-:S03]  /*0930*/  IMAD.WIDE.U32 R8, R19, 0x4, R8 ;  /* 0x0000000413087825 */ /* 0x000fc600078e0008 */
[----:B------:R-:W4:Y:S04]  /*0940*/  LDG.E R14, desc[UR10][R14.64] ;  /* 0x0000000a0e0e7981 */ /* 0x000f28000c1e1900 */
[----:B------:R-:W2:Y:S01]  /*0950*/  LDG.E R8, desc[UR10][R8.64] ;  /* 0x0000000a08087981 */ /* 0x000ea2000c1e1900 */
[----:B------:R-:W-:Y:S01]  /*0960*/  UIADD3 UR4, UPT, UPT, UR4, 0x2, URZ ;  /* 0x0000000204047890 */ /* 0x000fe2000fffe0ff */
[----:B----4-:R-:W-:-:S04]  /*0970*/  FFMA R22, R17, R14, R22 ;  /* 0x0000000e11167223 */ /* 0x010fc80000000016 */
[----:B--2---:R-:W-:-:S07]  /*0980*/  FFMA R22, R11, R8, R22 ;  /* 0x000000080b167223 */ /* 0x004fce0000000016 */
.L_x_123:
[----:B------:R-:W-:Y:S05]  /*0990*/  BRA.U !UP1, `(.L_x_121) ;  /* 0x0000000109287547 */ /* 0x000fea000b800000 */
[----:B------:R-:W0:Y:S01]  /*09a0*/  LDC R14, c[0x0][0x3a4] ;  /* 0x0000e900ff0e7b82 */ /* 0x000e220000000800 */
[----:B------:R-:W-:-:S07]  /*09b0*/  IADD3 R7, PT, PT, R3, UR4, RZ ;  /* 0x0000000403077c10 */ /* 0x000fce000fffe0ff */
[----:B------:R-:W1:Y:S08]  /*09c0*/  LDC.64 R8, c[0x0][0x380] ;  /* 0x0000e000ff087b82 */ /* 0x000e700000000a00 */
[----:B------:R-:W2:Y:S01]  /*09d0*/  LDC.64 R10, c[0x0][0x388] ;  /* 0x0000e200ff0a7b82 */ /* 0x000ea20000000a00 */
[----:B0-----:R-:W-:Y:S02]  /*09e0*/  IMAD R15, R14, UR4, R5 ;  /* 0x000000040e0f7c24 */ /* 0x001fe4000f8e0205 */
[----:B-1----:R-:W-:-:S06]  /*09f0*/  IMAD.WIDE.U32 R8, R7, 0x4, R8 ;  /* 0x0000000407087825 */ /* 0x002fcc00078e0008 */
[----:B------:R-:W3:Y:S01]  /*0a00*/  LDG.E R9, desc[UR10][R8.64] ;  /* 0x0000000a08097981 */ /* 0x000ee2000c1e1900 */
[----:B--2---:R-:W-:-:S06]  /*0a10*/  IMAD.WIDE.U32 R10, R15, 0x4, R10 ;  /* 0x000000040f0a7825 */ /* 0x004fcc00078e000a */
[----:B------:R-:W3:Y:S02]  /*0a20*/  LDG.E R10, desc[UR10][R10.64] ;  /* 0x0000000a0a0a7981 */ /* 0x000ee4000c1e1900 */
[----:B---3--:R-:W-:-:S07]  /*0a30*/  FFMA R22, R9, R10, R22 ;  /* 0x0000000a09167223 */ /* 0x008fce0000000016 */
.L_x_121:
[----:B------:R-:W2:Y:S01]  /*0a40*/  LDG.E R7, desc[UR10][R12.64] ;  /* 0x0000000a0c077981 */ /* 0x000ea2000c1e1900 */
[----:B------:R-:W0:Y:S01]  /*0a50*/  LDCU UR4, c[0x0][0x3a4] ;  /* 0x00007480ff0477ac */ /* 0x000e220008000800 */
[----:B------:R-:W1:Y:S01]  /*0a60*/  LDC.64 R8, c[0x0][0x390] ;  /* 0x0000e400ff087b82 */ /* 0x000e620000000a00 */
[----:B0-----:R-:W-:Y:S01]  /*0a70*/  IMAD R11, R2, UR4, R5 ;  /* 0x00000004020b7c24 */ /* 0x001fe2000f8e0205 */
[----:B------:R-:W-:-:S04]  /*0a80*/  IADD3 R5, PT, PT, R5, 0x1, RZ ;  /* 0x0000000105057810 */ /* 0x000fc80007ffe0ff */
[----:B------:R-:W-:Y:S01]  /*0a90*/  ISETP.NE.AND P0, PT, R5, UR4, PT ;  /* 0x0000000405007c0c */ /* 0x000fe2000bf05270 */
[----:B-1----:R-:W-:-:S04]  /*0aa0*/  IMAD.WIDE.U32 R8, R11, 0x4, R8 ;  /* 0x000000040b087825 */ /* 0x002fc800078e0008 */
[----:B--2---:R-:W-:-:S05]  /*0ab0*/  FADD R7, R7, R22 ;  /* 0x0000001607077221 */ /* 0x004fca0000000000 */
[----:B------:R0:W-:Y:S03]  /*0ac0*/  STG.E desc[UR10][R8.64], R7 ;  /* 0x0000000708007986 */ /* 0x0001e6000c10190a */
[----:B------:R-:W-:Y:S05]  /*0ad0*/  @P0 BRA `(.L_x_124) ;  /* 0xfffffff400ac0947 */ /* 0x000fea000383ffff */
[----:B------:R-:W1:Y:S01]  /*0ae0*/  LDCU UR4, c[0x0][0x3a0] ;  /* 0x00007400ff0477ac */ /* 0x000e620008000800 */
[----:B------:R-:W-:-:S04]  /*0af0*/  IADD3 R2, PT, PT, R2, 0x1, RZ ;  /* 0x0000000102027810 */ /* 0x000fc80007ffe0ff */
[----:B-1----:R-:W-:-:S13]  /*0b00*/  ISETP.NE.AND P0, PT, R2, UR4, PT ;  /* 0x0000000402007c0c */ /* 0x002fda000bf05270 */
[----:B------:R-:W-:Y:S05]  /*0b10*/  @!P0 EXIT ;  /* 0x000000000000894d */ /* 0x000fea0003800000 */
[----:B------:R-:W-:Y:S05]  /*0b20*/  BRA `(.L_x_125) ;  /* 0xfffffff400707947 */ /* 0x000fea000383ffff */
.L_x_118:
[C---:B------:R-:W-:Y:S01]  /*0b30*/  LOP3.LUT R12, R3.reuse, 0xf, RZ, 0xc0, !PT ;  /* 0x0000000f030c7812 */ /* 0x040fe200078ec0ff */
[----:B------:R-:W-:Y:S01]  /*0b40*/  HFMA2 R5, -RZ, RZ, 0, 0 ;  /* 0x00000000ff057431 */ /* 0x000fe200000001ff */
[----:B------:R-:W-:Y:S02]  /*0b50*/  LOP3.LUT R13, R3, 0x7, RZ, 0xc0, !PT ;  /* 0x00000007030d7812 */ /* 0x000fe400078ec0ff */
[----:B------:R-:W-:Y:S02]  /*0b60*/  IADD3 R0, PT, PT, R12, -0x1, RZ ;  /* 0xffffffff0c007810 */ /* 0x000fe40007ffe0ff */
[----:B------:R-:W-:Y:S02]  /*0b70*/  IADD3 R2, PT, PT, R13, -0x1, RZ ;  /* 0xffffffff0d027810 */ /* 0x000fe40007ffe0ff */
[----:B------:R-:W-:Y:S02]  /*0b80*/  ISETP.GE.U32.AND P0, PT, R0, 0x7, PT ;  /* 0x000000070000780c */ /* 0x000fe40003f06070 */
[----:B------:R-:W-:-:S02]  /*0b90*/  ISETP.GE.U32.AND P1, PT, R2, 0x3, PT ;  /* 0x000000030200780c */ /* 0x000fc40003f26070 */
[C---:B------:R-:W-:Y:S02]  /*0ba0*/  LOP3.LUT R0, R3.reuse, 0x7ffffff0, RZ, 0xc0, !PT ;  /* 0x7ffffff003007812 */ /* 0x040fe400078ec0ff */
[----:B------:R-:W-:-:S09]  /*0bb0*/  LOP3.LUT R4, R3, 0x3, RZ, 0xc0, !PT ;  /* 0x0000000303047812 */ /* 0x000fd200078ec0ff */
.L_x_131:
[----:B0-----:R-:W0:Y:S01]  /*0bc0*/  LDC.64 R2, c[0x0][0x398] ;  /* 0x0000e600ff027b82 */ /* 0x001e220000000a00 */
[----:B-1----:R-:W1:Y:S01]  /*0bd0*/  LDCU.64 UR4, c[0x0][0x3a0] ;  /* 0x00007400ff0477ac */ /* 0x002e620008000a00 */
[----:B--2-4-:R-:W-:Y:S01]  /*0be0*/  MOV R7, RZ ;  /* 0x000000ff00077202 */ /* 0x014fe20000000f00 */
[----:B-1----:R-:W-:Y:S02]  /*0bf0*/  UISETP.GE.U32.AND UP0, UPT, UR5, 0x10, UPT ;  /* 0x000000100500788c */ /* 0x002fe4000bf06070 */
[C---:B------:R-:W-:Y:S02]  /*0c00*/  IMAD R6, R5.reuse, UR5, RZ ;  /* 0x0000000505067c24 */ /* 0x040fe4000f8e02ff */
[C---:B0-----:R-:W-:Y:S01]  /*0c10*/  IMAD.WIDE.U32 R2, R5.reuse, 0x4, R2 ;  /* 0x0000000405027825 */ /* 0x041fe200078e0002 */
[----:B------:R-:W-:-:S04]  /*0c20*/  IADD3 R5, PT, PT, R5, 0x1, RZ ;  /* 0x0000000105057810 */ /* 0x000fc80007ffe0ff */
[----:B------:R-:W-:Y:S01]  /*0c30*/  ISETP.NE.AND P2, PT, R5, UR4, PT ;  /* 0x0000000405007c0c */ /* 0x000fe2000bf45270 */
[----:B---3--:R-:W-:-:S12]  /*0c40*/  BRA.U !UP0, `(.L_x_126) ;  /* 0x0000000108e07547 */ /* 0x008fd8000b800000 */
[----:B------:R-:W-:-:S05]  /*0c50*/  UMOV UR4, URZ ;  /* 0x000000ff00047c82 */ /* 0x000fca0008000000 */
.L_x_127:
[----:B0-----:R-:W2:Y:S01]  /*0c60*/  LDG.E R7, desc[UR10][R2.64] ;  /* 0x0000000a02077981 */ /* 0x001ea2000c1e1900 */
[----:B------:R-:W0:Y:S01]  /*0c70*/  LDC.64 R8, c[0x0][0x390] ;  /* 0x0000e400ff087b82 */ /* 0x000e220000000a00 */
[----:B------:R-:W-:-:S05]  /*0c80*/  IADD3 R11, PT, PT, R6, UR4, RZ ;  /* 0x00000004060b7c10 */ /* 0x000fca000fffe0ff */
[----:B0-----:R-:W-:-:S04]  /*0c90*/  IMAD.WIDE.U32 R8, R11, 0x4, R8 ;  /* 0x000000040b087825 */ /* 0x001fc800078e0008 */
        /* <DEDUP_REMOVED lines=11> */
[----:B------:R-:W0:Y:S02]  /*0d50*/  LDG.E R10, desc[UR10][R2.64] ;  /* 0x0000000a020a7981 */ /* 0x000e24000c1e1900 */
[----:B0-----:R-:W-:-:S05]  /*0d60*/  FADD R7, RZ, R10 ;  /* 0x0000000aff077221 */ /* 0x001fca0000000000 */
[----:B------:R0:W-:Y:S04]  /*0d70*/  STG.E desc[UR10][R8.64+0x10], R7 ;  /* 0x0000100708007986 */ /* 0x0001e8000c10190a */
[----:B------:R-:W1:Y:S02]  /*0d80*/  LDG.E R10, desc[UR10][R2.64] ;  /* 0x0000000a020a7981 */ /* 0x000e64000c1e1900 */
[----:B-1----:R-:W-:-:S05]  /*0d90*/  FADD R11, RZ, R10 ;  /* 0x0000000aff0b7221 */ /* 0x002fca0000000000 */
        /* <DEDUP_REMOVED lines=25> */
[----:B------:R-:W2:Y:S01]  /*0f30*/  LDG.E R10, desc[UR10][R2.64] ;  /* 0x0000000a020a7981 */ /* 0x000ea2000c1e1900 */
[----:B------:R-:W-:Y:S01]  /*0f40*/  UIADD3 UR4, UPT, UPT, UR4, 0x10, URZ ;  /* 0x0000001004047890 */ /* 0x000fe2000fffe0ff */
[----:B--2---:R-:W-:-:S05]  /*0f50*/  FADD R15, RZ, R10 ;  /* 0x0000000aff0f7221 */ /* 0x004fca0000000000 */
[----:B------:R0:W-:Y:S04]  /*0f60*/  STG.E desc[UR10][R8.64+0x38], R15 ;  /* 0x0000380f08007986 */ /* 0x0001e8000c10190a */
[----:B------:R-:W3:Y:S01]  /*0f70*/  LDG.E R10, desc[UR10][R2.64] ;  /* 0x0000000a020a7981 */ /* 0x000ee2000c1e1900 */
[----:B------:R-:W-:Y:S01]  /*0f80*/  ISETP.NE.AND P3, PT, R0, UR4, PT ;  /* 0x0000000400007c0c */ /* 0x000fe2000bf65270 */
[----:B---3--:R-:W-:-:S05]  /*0f90*/  FADD R17, RZ, R10 ;  /* 0x0000000aff117221 */ /* 0x008fca0000000000 */
[----:B------:R0:W-:Y:S07]  /*0fa0*/  STG.E desc[UR10][R8.64+0x3c], R17 ;  /* 0x00003c1108007986 */ /* 0x0001ee000c10190a */
[----:B------:R-:W-:Y:S05]  /*0fb0*/  @P3 BRA `(.L_x_127) ;  /* 0xfffffffc00283947 */ /* 0x000fea000383ffff */
[----:B0-----:R-:W-:-:S07]  /*0fc0*/  MOV R7, R0 ;  /* 0x0000000000077202 */ /* 0x001fce0000000f00 */
.L_x_126:
[----:B------:R-:W-:-:S13]  /*0fd0*/  ISETP.NE.AND P3, PT, R12, RZ, PT ;  /* 0x000000ff0c00720c */ /* 0x000fda0003f65270 */
[----:B------:R-:W-:Y:S05]  /*0fe0*/  @!P3 BRA `(.L_x_128) ;  /* 0x000000040044b947 */ /* 0x000fea0003800000 */
[----:B------:R-:W-:Y:S01]  /*0ff0*/  ISETP.NE.AND P3, PT, R13, RZ, PT ;  /* 0x000000ff0d00720c */ /* 0x000fe20003f65270 */
[----:B------:R-:W-:-:S12]  /*1000*/  @!P0 BRA `(.L_x_129) ;  /* 0x0000000000848947 */ /* 0x000fd80003800000 */
[----:B------:R-:W2:Y:S01]  /*1010*/  LDG.E R8, desc[UR10][R2.64] ;  /* 0x0000000a02087981 */ /* 0x000ea2000c1e1900 */
[----:B------:R-:W0:Y:S01]  /*1020*/  LDC.64 R10, c[0x0][0x390] ;  /* 0x0000e400ff0a7b82 */ /* 0x000e220000000a00 */
[----:B------:R-:W-:-:S07]  /*1030*/  IADD3 R9, PT, PT, R6, R7, RZ ;  /* 0x0000000706097210 */ /* 0x000fce0007ffe0ff */
[----:B------:R-:W1:Y:S01]  /*1040*/  LDC.64 R18, c[0x0][0x390] ;  /* 0x0000e400ff127b82 */ /* 0x000e620000000a00 */
[----:B0-----:R-:W-:-:S04]  /*1050*/  IMAD.WIDE.U32 R10, R9, 0x4, R10 ;  /* 0x00000004090a7825 */ /* 0x001fc800078e000a */
[----:B--2---:R-:W-:-:S05]  /*1060*/  FADD R15, RZ, R8 ;  /* 0x00000008ff0f7221 */ /* 0x004fca0000000000 */
[----:B------:R0:W-:Y:S04]  /*1070*/  STG.E desc[UR10][R10.64], R15 ;  /* 0x0000000f0a007986 */ /* 0x0001e8000c10190a */
[----:B------:R-:W2:Y:S01]  /*1080*/  LDG.E R14, desc[UR10][R2.64] ;  /* 0x0000000a020e7981 */ /* 0x000ea2000c1e1900 */
[----:B------:R-:W-:-:S04]  /*1090*/  IADD3 R9, P4, PT, R6, R7, RZ ;  /* 0x0000000706097210 */ /* 0x000fc80007f9e0ff */
[----:B------:R-:W-:Y:S02]  /*10a0*/  IADD3.X R16, PT, PT, RZ, RZ, RZ, P4, !PT ;  /* 0x000000ffff107210 */ /* 0x000fe400027fe4ff */
[----:B-1----:R-:W-:-:S04]  /*10b0*/  LEA R8, P4, R9, R18, 0x2 ;  /* 0x0000001209087211 */ /* 0x002fc800078810ff */
[----:B------:R-:W-:Y:S01]  /*10c0*/  LEA.HI.X R9, R9, R19, R16, 0x2, P4 ;  /* 0x0000001309097211 */ /* 0x000fe200020f1410 */
[----:B--2---:R-:W-:-:S05]  /*10d0*/  FADD R17, RZ, R14 ;  /* 0x0000000eff117221 */ /* 0x004fca0000000000 */
[----:B------:R1:W-:Y:S04]  /*10e0*/  STG.E desc[UR10][R8.64+0x4], R17 ;  /* 0x0000041108007986 */ /* 0x0003e8000c10190a */
[----:B------:R-:W2:Y:S02]  /*10f0*/  LDG.E R14, desc[UR10][R2.64] ;  /* 0x0000000a020e7981 */ /* 0x000ea4000c1e1900 */
[----:B--2---:R-:W-:-:S05]  /*1100*/  FADD R19, RZ, R14 ;  /* 0x0000000eff137221 */ /* 0x004fca0000000000 */
[----:B------:R2:W-:Y:S04]  /*1110*/  STG.E desc[UR10][R8.64+0x8], R19 ;  /* 0x0000081308007986 */ /* 0x0005e8000c10190a */
[----:B0-----:R-:W3:Y:S02]  /*1120*/  LDG.E R10, desc[UR10][R2.64] ;  /* 0x0000000a020a7981 */ /* 0x001ee4000c1e1900 */
[----:B---3--:R-:W-:-:S05]  /*1130*/  FADD R11, RZ, R10 ;  /* 0x0000000aff0b7221 */ /* 0x008fca0000000000 */
[----:B------:R0:W-:Y:S04]  /*1140*/  STG.E desc[UR10][R8.64+0xc], R11 ;  /* 0x00000c0b08007986 */ /* 0x0001e8000c10190a */
[----:B------:R-:W3:Y:S02]  /*1150*/  LDG.E R10, desc[UR10][R2.64] ;  /* 0x0000000a020a7981 */ /* 0x000ee4000c1e1900 */
[----:B---3--:R-:W-:-:S05]  /*1160*/  FADD R15, RZ, R10 ;  /* 0x0000000aff0f7221 */ /* 0x008fca0000000000 */
[----:B------:R3:W-:Y:S04]  /*1170*/  STG.E desc[UR10][R8.64+0x10], R15 ;  /* 0x0000100f08007986 */ /* 0x0007e8000c10190a */
[----:B------:R-:W1:Y:S02]  /*1180*/  LDG.E R10, desc[UR10][R2.64] ;  /* 0x0000000a020a7981 */ /* 0x000e64000c1e1900 */
[----:B-1----:R-:W-:-:S05]  /*1190*/  FADD R17, RZ, R10 ;  /* 0x0000000aff117221 */ /* 0x002fca0000000000 */
[----:B------:R3:W-:Y:S04]  /*11a0*/  STG.E desc[UR10][R8.64+0x14], R17 ;  /* 0x0000141108007986 */ /* 0x0007e8000c10190a */
[----:B------:R-:W2:Y:S02]  /*11b0*/  LDG.E R10, desc[UR10][R2.64] ;  /* 0x0000000a020a7981 */ /* 0x000ea4000c1e1900 */
[----:B--2---:R-:W-:-:S05]  /*11c0*/  FADD R19, RZ, R10 ;  /* 0x0000000aff137221 */ /* 0x004fca0000000000 */
[----:B------:R3:W-:Y:S04]  /*11d0*/  STG.E desc[UR10][R8.64+0x18], R19 ;  /* 0x0000181308007986 */ /* 0x0007e8000c10190a */
[----:B------:R-:W0:Y:S01]  /*11e0*/  LDG.E R10, desc[UR10][R2.64] ;  /* 0x0000000a020a7981 */ /* 0x000e22000c1e1900 */
[----:B------:R-:W-:Y:S01]  /*11f0*/  IADD3 R7, PT, PT, R7, 0x8, RZ ;  /* 0x0000000807077810 */ /* 0x000fe20007ffe0ff */
[----:B0-----:R-:W-:-:S05]  /*1200*/  FADD R11, RZ, R10 ;  /* 0x0000000aff0b7221 */ /* 0x001fca0000000000 */
[----:B------:R3:W-:Y:S02]  /*1210*/  STG.E desc[UR10][R8.64+0x1c], R11 ;  /* 0x00001c0b08007986 */ /* 0x0007e4000c10190a */
.L_x_129:
[----:B------:R-:W-:Y:S05]  /*1220*/  @!P3 BRA `(.L_x_128) ;  /* 0x0000000000b4b947 */ /* 0x000fea0003800000 */
[----:B------:R-:W-:Y:S01]  /*1230*/  ISETP.NE.AND P3, PT, R4, RZ, PT ;  /* 0x000000ff0400720c */ /* 0x000fe20003f65270 */
[----:B------:R-:W-:-:S12]  /*1240*/  @!P1 BRA `(.L_x_130) ;  /* 0x0000000000549947 */ /* 0x000fd80003800000 */
[----:B------:R-:W2:Y:S01]  /*1250*/  LDG.E R14, desc[UR10][R2.64] ;  /* 0x0000000a020e7981 */ /* 0x000ea2000c1e1900 */
[----:B---3--:R-:W0:Y:S01]  /*1260*/  LDC.64 R8, c[0x0][0x390] ;  /* 0x0000e400ff087b82 */ /* 0x008e220000000a00 */
        /* <DEDUP_REMOVED lines=15> */
[----:B0-----:R-:W2:Y:S01]  /*1360*/  LDG.E R10, desc[UR10][R2.64] ;  /* 0x0000000a020a7981 */ /* 0x001ea2000c1e1900 */
[----:B------:R-:W-:Y:S01]  /*1370*/  IADD3 R7, PT, PT, R7, 0x4, RZ ;  /* 0x0000000407077810 */ /* 0x000fe20007ffe0ff */
[----:B--2---:R-:W-:-:S05]  /*1380*/  FADD R11, RZ, R10 ;  /* 0x0000000aff0b7221 */ /* 0x004fca0000000000 */
[----:B------:R1:W-:Y:S02]  /*1390*/  STG.E desc[UR10][R8.64+0xc], R11 ;  /* 0x00000c0b08007986 */ /* 0x0003e4000c10190a */
.L_x_130:
[----:B------:R-:W-:Y:S05]  /*13a0*/  @!P3 BRA `(.L_x_128) ;  /* 0x000000000054b947 */ /* 0x000fea0003800000 */
[----:B------:R-:W2:Y:S01]  /*13b0*/  LDG.E R10, desc[UR10][R2.64] ;  /* 0x0000000a020a7981 */ /* 0x000ea2000c1e1900 */
[----:B-1-3--:R-:W0:Y:S01]  /*13c0*/  LDC.64 R8, c[0x0][0x390] ;  /* 0x0000e400ff087b82 */ /* 0x00ae220000000a00 */
[----:B------:R-:W-:Y:S02]  /*13d0*/  ISETP.NE.AND P3, PT, R4, 0x1, PT ;  /* 0x000000010400780c */ /* 0x000fe40003f65270 */
[----:B------:R-:W-:-:S05]  /*13e0*/  IADD3 R11, PT, PT, R6, R7, RZ ;  /* 0x00000007060b7210 */ /* 0x000fca0007ffe0ff */
[----:B0-----:R-:W-:-:S04]  /*13f0*/  IMAD.WIDE.U32 R8, R11, 0x4, R8 ;  /* 0x000000040b087825 */ /* 0x001fc800078e0008 */
[----:B--2---:R-:W-:-:S05]  /*1400*/  FADD R11, RZ, R10 ;  /* 0x0000000aff0b7221 */ /* 0x004fca0000000000 */
[----:B------:R0:W-:Y:S01]  /*1410*/  STG.E desc[UR10][R8.64], R11 ;  /* 0x0000000b08007986 */ /* 0x0001e2000c10190a */
[----:B------:R-:W-:Y:S05]  /*1420*/  @!P3 BRA `(.L_x_128) ;  /* 0x000000000034b947 */ /* 0x000fea0003800000 */
[----:B0-----:R-:W2:Y:S01]  /*1430*/  LDG.E R8, desc[UR10][R2.64] ;  /* 0x0000000a02087981 */ /* 0x001ea2000c1e1900 */
[----:B------:R-:W0:Y:S01]  /*1440*/  LDC.64 R14, c[0x0][0x390] ;  /* 0x0000e400ff0e7b82 */ /* 0x000e220000000a00 */
[----:B------:R-:W-:-:S04]  /*1450*/  IADD3 R7, P3, PT, R6, R7, RZ ;  /* 0x0000000706077210 */ /* 0x000fc80007f7e0ff */
[----:B------:R-:W-:Y:S02]  /*1460*/  IADD3.X R10, PT, PT, RZ, RZ, RZ, P3, !PT ;  /* 0x000000ffff0a7210 */ /* 0x000fe40001ffe4ff */
[----:B0-----:R-:W-:-:S04]  /*1470*/  LEA R6, P3, R7, R14, 0x2 ;  /* 0x0000000e07067211 */ /* 0x001fc800078610ff */
[----:B------:R-:W-:Y:S02]  /*1480*/  LEA.HI.X R7, R7, R15, R10, 0x2, P3 ;  /* 0x0000000f07077211 */ /* 0x000fe400018f140a */
[----:B------:R-:W-:Y:S01]  /*1490*/  ISETP.NE.AND P3, PT, R4, 0x2, PT ;  /* 0x000000020400780c */ /* 0x000fe20003f65270 */
[----:B--2---:R-:W-:-:S05]  /*14a0*/  FADD R9, RZ, R8 ;  /* 0x00000008ff097221 */ /* 0x004fca0000000000 */
[----:B------:R2:W-:Y:S07]  /*14b0*/  STG.E desc[UR10][R6.64+0x4], R9 ;  /* 0x0000040906007986 */ /* 0x0005ee000c10190a */
[----:B------:R-:W-:Y:S05]  /*14c0*/  @!P3 BRA `(.L_x_128) ;  /* 0x00000000000cb947 */ /* 0x000fea0003800000 */
[----:B------:R-:W2:Y:S02]  /*14d0*/  LDG.E R2, desc[UR10][R2.64] ;  /* 0x0000000a02027981 */ /* 0x000ea4000c1e1900 */
[----:B--2---:R-:W-:-:S05]  /*14e0*/  FADD R9, RZ, R2 ;  /* 0x00000002ff097221 */ /* 0x004fca0000000000 */
[----:B------:R4:W-:Y:S02]  /*14f0*/  STG.E desc[UR10][R6.64+0x8], R9 ;  /* 0x0000080906007986 */ /* 0x0009e4000c10190a */
.L_x_128:
[----:B------:R-:W-:Y:S05]  /*1500*/  @P2 BRA `(.L_x_131) ;  /* 0xfffffff400ac2947 */ /* 0x000fea000383ffff */
[----:B------:R-:W-:Y:S05]  /*1510*/  EXIT ;  /* 0x000000000000794d */ /* 0x000fea0003800000 */
.L_x_132:
        /* <DEDUP_REMOVED lines=14> */
.L_x_153:


//--------------------- .text._Z5densePfS_S_S_iii --------------------------
	.section	.text._Z5densePfS_S_S_iii,"ax",@progbits
	.align	128
        .global         _Z5densePfS_S_S_iii
        .type           _Z5densePfS_S_S_iii,@function
        .size           _Z5densePfS_S_S_iii,(.L_x_154 - _Z5densePfS_S_S_iii)
        .other          _Z5densePfS_S_S_iii,@"STO_CUDA_ENTRY STV_DEFAULT"
_Z5densePfS_S_S_iii:
.text._Z5densePfS_S_S_iii:
[----:B------:R-:W-:Y:S08]  /*0000*/  LDC R1, c[0x0][0x37c] ;  /* 0x0000df00ff017b82 */ /* 0x000ff00000000800 */
[----:B------:R-:W0:Y:S01]  /*0010*/  LDC R0, c[0x0][0x3a8] ;  /* 0x0000ea00ff007b82 */ /* 0x000e220000000800 */
[----:B------:R-:W1:Y:S01]  /*0020*/  S2R R2, SR_TID.Y ;  /* 0x0000000000027919 */ /* 0x000e620000002200 */
[----:B------:R-:W2:Y:S01]  /*0030*/  LDCU.64 UR4, c[0x0][0x358] ;  /* 0x00006b00ff0477ac */ /* 0x000ea20008000a00 */
[----:B------:R-:W-:Y:S01]  /*0040*/  HFMA2 R29, -RZ, RZ, 0, 0 ;  /* 0x00000000ff1d7431 */ /* 0x000fe200000001ff */
[----:B------:R-:W3:Y:S04]  /*0050*/  S2R R3, SR_TID.X ;  /* 0x0000000000037919 */ /* 0x000ee80000002100 */
[----:B------:R-:W1:Y:S08]  /*0060*/  LDC R17, c[0x0][0x364] ;  /* 0x0000d900ff117b82 */ /* 0x000e700000000800 */
[----:B------:R-:W1:Y:S08]  /*0070*/  S2UR UR6, SR_CTAID.Y ;  /* 0x00000000000679c3 */ /* 0x000e700000002600 */
[----:B------:R-:W3:Y:S01]  /*0080*/  S2UR UR7, SR_CTAID.X ;  /* 0x00000000000779c3 */ /* 0x000ee20000002500 */
[----:B0-----:R-:W-:-:S07]  /*0090*/  ISETP.GE.AND P0, PT, R0, 0x1, PT ;  /* 0x000000010000780c */ /* 0x001fce0003f06270 */
[----:B------:R-:W3:Y:S01]  /*00a0*/  LDC R16, c[0x0][0x360] ;  /* 0x0000d800ff107b82 */ /* 0x000ee20000000800 */
[----:B-1----:R-:W-:Y:S02]  /*00b0*/  IMAD R17, R17, UR6, R2 ;  /* 0x0000000611117c24 */ /* 0x002fe4000f8e0202 */
[----:B---3--:R-:W-:-:S03]  /*00c0*/  IMAD R16, R16, UR7, R3 ;  /* 0x0000000710107c24 */ /* 0x008fc6000f8e0203 */
[----:B--2---:R-:W-:Y:S05]  /*00d0*/  @!P0 BRA `(.L_x_133) ;  /* 0x0000000400f08947 */ /* 0x004fea0003800000 */
[C---:B------:R-:W-:Y:S01]  /*00e0*/  ISETP.GE.U32.AND P1, PT, R0.reuse, 0x8, PT ;  /* 0x000000080000780c */ /* 0x040fe20003f26070 */
[----:B------:R-:W-:Y:S01]  /*00f0*/  IMAD R19, R17, R0, RZ ;  /* 0x0000000011137224 */ /* 0x000fe200078e02ff */
[----:B------:R-:W-:Y:S02]  /*0100*/  LOP3.LUT R24, R0, 0x7, RZ, 0xc0, !PT ;  /* 0x0000000700187812 */ /* 0x000fe400078ec0ff */
[----:B------:R-:W-:Y:S02]  /*0110*/  MOV R29, RZ ;  /* 0x000000ff001d7202 */ /* 0x000fe40000000f00 */
[----:B------:R-:W-:Y:S02]  /*0120*/  ISETP.NE.AND P0, PT, R24, RZ, PT ;  /* 0x000000ff1800720c */ /* 0x000fe40003f05270 */
[----:B------:R-:W-:-:S05]  /*0130*/  MOV R20, RZ ;  /* 0x000000ff00147202 */ /* 0x000fca0000000f00 */
[----:B------:R-:W-:Y:S06]  /*0140*/  @!P1 BRA `(.L_x_134) ;  /* 0x0000000000c89947 */ /* 0x000fec0003800000 */
[----:B------:R-:W0:Y:S01]  /*0150*/  LDC.64 R2, c[0x0][0x380] ;  /* 0x0000e000ff027b82 */ /* 0x000e220000000a00 */
[----:B------:R-:W-:Y:S02]  /*0160*/  LOP3.LUT R20, R0, 0x7ffffff8, RZ, 0xc0, !PT ;  /* 0x7ffffff800147812 */ /* 0x000fe400078ec0ff */
[----:B------:R-:W-:Y:S02]  /*0170*/  MOV R29, RZ ;  /* 0x000000ff001d7202 */ /* 0x000fe40000000f00 */
[----:B------:R-:W-:Y:S02]  /*0180*/  MOV R21, R16 ;  /* 0x0000001000157202 */ /* 0x000fe40000000f00 */
[----:B------:R-:W-:Y:S01]  /*0190*/  IADD3 R18, PT, PT, -R20, RZ, RZ ;  /* 0x000000ff14127210 */ /* 0x000fe20007ffe1ff */
[----:B0-----:R-:W-:-:S03]  /*01a0*/  IMAD.WIDE.U32 R2, R19, 0x4, R2 ;  /* 0x0000000413027825 */ /* 0x001fc600078e0002 */
[----:B------:R-:W-:-:S04]  /*01b0*/  IADD3 R5, P1, PT, R2, 0x10, RZ ;  /* 0x0000001002057810 */ /* 0x000fc80007f3e0ff */
[----:B------:R-:W-:-:S09]  /*01c0*/  IADD3.X R4, PT, PT, RZ, R3, RZ, P1, !PT ;  /* 0x00000003ff047210 */ /* 0x000fd20000ffe4ff */
.L_x_135:
[----:B------:R-:W0:Y:S01]  /*01d0*/  LDC.64 R14, c[0x0][0x388] ;  /* 0x0000e200ff0e7b82 */ /* 0x000e220000000a00 */
[----:B------:R-:W-:Y:S02]  /*01e0*/  MOV R2, R5 ;  /* 0x0000000500027202 */ /* 0x000fe40000000f00 */
[----:B------:R-:W-:-:S05]  /*01f0*/  MOV R3, R4 ;  /* 0x0000000400037202 */ /* 0x000fca0000000f00 */
[----:B------:R-:W2:Y:S01]  /*0200*/  LDG.E R12, desc[UR4][R2.64+-0x10] ;  /* 0xfffff004020c7981 */ /* 0x000ea2000c1e1900 */
[----:B------:R-:W1:Y:S03]  /*0210*/  LDC R23, c[0x0][0x3a4] ;  /* 0x0000e900ff177b82 */ /* 0x000e660000000800 */
[----:B------:R-:W3:Y:S04]  /*0220*/  LDG.E R22, desc[UR4][R2.64+-0xc] ;  /* 0xfffff40402167981 */ /* 0x000ee8000c1e1900 */
[----:B------:R-:W4:Y:S04]  /*0230*/  LDG.E R27, desc[UR4][R2.64+-0x8] ;  /* 0xfffff804021b7981 */ /* 0x000f28000c1e1900 */
[----:B------:R-:W5:Y:S01]  /*0240*/  LDG.E R26, desc[UR4][R2.64+-0x4] ;  /* 0xfffffc04021a7981 */ /* 0x000f62000c1e1900 */
[----:B0-----:R-:W-:-:S05]  /*0250*/  IMAD.WIDE R14, R21, 0x4, R14 ;  /* 0x00000004150e7825 */ /* 0x001fca00078e020e */
[----:B------:R1:W2:Y:S02]  /*0260*/  LDG.E R13, desc[UR4][R14.64] ;  /* 0x000000040e0d7981 */ /* 0x0002a4000c1e1900 */
[----:B-1----:R-:W-:-:S05]  /*0270*/  IMAD.WIDE R14, R23, 0x4, R14 ;  /* 0x00000004170e7825 */ /* 0x002fca00078e020e */
[----:B------:R0:W3:Y:S01]  /*0280*/  LDG.E R25, desc[UR4][R14.64] ;  /* 0x000000040e197981 */ /* 0x0000e2000c1e1900 */
[----:B------:R-:W-:-:S04]  /*0290*/  IMAD.WIDE R10, R23, 0x4, R14 ;  /* 0x00000004170a7825 */ /* 0x000fc800078e020e */
[C---:B------:R-:W-:Y:S02]  /*02a0*/  IMAD.WIDE R8, R23.reuse, 0x4, R10 ;  /* 0x0000000417087825 */ /* 0x040fe400078e020a */
[----:B------:R-:W4:Y:S02]  /*02b0*/  LDG.E R10, desc[UR4][R10.64] ;  /* 0x000000040a0a7981 */ /* 0x000f24000c1e1900 */
[C---:B------:R-:W-:Y:S02]  /*02c0*/  IMAD.WIDE R4, R23.reuse, 0x4, R8 ;  /* 0x0000000417047825 */ /* 0x040fe400078e0208 */
[----:B------:R-:W5:Y:S02]  /*02d0*/  LDG.E R9, desc[UR4][R8.64] ;  /* 0x0000000408097981 */ /* 0x000f64000c1e1900 */
[C---:B------:R-:W-:Y:S02]  /*02e0*/  IMAD.WIDE R6, R23.reuse, 0x4, R4 ;  /* 0x0000000417067825 */ /* 0x040fe400078e0204 */
[----:B------:R-:W5:Y:S04]  /*02f0*/  LDG.E R11, desc[UR4][R2.64+0x4] ;  /* 0x00000404020b7981 */ /* 0x000f68000c1e1900 */
[----:B------:R-:W5:Y:S04]  /*0300*/  LDG.E R4, desc[UR4][R4.64] ;  /* 0x0000000404047981 */ /* 0x000f68000c1e1900 */
[----:B------:R-:W5:Y:S04]  /*0310*/  LDG.E R8, desc[UR4][R2.64+0xc] ;  /* 0x00000c0402087981 */ /* 0x000f68000c1e1900 */
[----:B------:R-:W5:Y:S01]  /*0320*/  LDG.E R5, desc[UR4][R2.64] ;  /* 0x0000000402057981 */ /* 0x000f62000c1e1900 */
[----:B--2---:R-:W-:Y:S01]  /*0330*/  FFMA R29, R12, R13, R29 ;  /* 0x0000000d0c1d7223 */ /* 0x004fe2000000001d */
[----:B------:R-:W-:-:S02]  /*0340*/  IMAD.WIDE R12, R23, 0x4, R6 ;  /* 0x00000004170c7825 */ /* 0x000fc400078e0206 */
[----:B------:R-:W2:Y:S02]  /*0350*/  LDG.E R6, desc[UR4][R6.64] ;  /* 0x0000000406067981 */ /* 0x000ea4000c1e1900 */
[----:B0-----:R-:W-:Y:S02]  /*0360*/  IMAD.WIDE R14, R23, 0x4, R12 ;  /* 0x00000004170e7825 */ /* 0x001fe400078e020c */
[----:B------:R-:W2:Y:S04]  /*0370*/  LDG.E R28, desc[UR4][R12.64] ;  /* 0x000000040c1c7981 */ /* 0x000ea8000c1e1900 */
[----:B------:R-:W2:Y:S04]  /*0380*/  LDG.E R7, desc[UR4][R2.64+0x8] ;  /* 0x0000080402077981 */ /* 0x000ea8000c1e1900 */
[----:B------:R-:W2:Y:S01]  /*0390*/  LDG.E R15, desc[UR4][R14.64] ;  /* 0x000000040e0f7981 */ /* 0x000ea2000c1e1900 */
[----:B---3--:R-:W-:Y:S01]  /*03a0*/  FFMA R22, R22, R25, R29 ;  /* 0x0000001916167223 */ /* 0x008fe2000000001d */
[----:B------:R-:W-:-:S03]  /*03b0*/  IADD3 R18, PT, PT, R18, 0x8, RZ ;  /* 0x0000000812127810 */ /* 0x000fc60007ffe0ff */
[----:B----4-:R-:W-:Y:S01]  /*03c0*/  FFMA R27, R27, R10, R22 ;  /* 0x0000000a1b1b7223 */ /* 0x010fe20000000016 */
[----:B------:R-:W-:-:S03]  /*03d0*/  ISETP.NE.AND P1, PT, R18, RZ, PT ;  /* 0x000000ff1200720c */ /* 0x000fc60003f25270 */
[----:B-----5:R-:W-:Y:S01]  /*03e0*/  FFMA R26, R26, R9, R27 ;  /* 0x000000091a1a7223 */ /* 0x020fe2000000001b */
[----:B------:R-:W-:-:S03]  /*03f0*/  LEA R21, R23, R21, 0x3 ;  /* 0x0000001517157211 */ /* 0x000fc600078e18ff */
[----:B------:R-:W-:Y:S01]  /*0400*/  FFMA R4, R5, R4, R26 ;  /* 0x0000000405047223 */ /* 0x000fe2000000001a */
[----:B------:R-:W-:-:S03]  /*0410*/  IADD3 R5, P2, PT, R2, 0x20, RZ ;  /* 0x0000002002057810 */ /* 0x000fc60007f5e0ff */
[----:B--2---:R-:W-:-:S04]  /*0420*/  FFMA R4, R11, R6, R4 ;  /* 0x000000060b047223 */ /* 0x004fc80000000004 */
[----:B------:R-:W-:Y:S01]  /*0430*/  FFMA R7, R7, R28, R4 ;  /* 0x0000001c07077223 */ /* 0x000fe20000000004 */
[----:B------:R-:W-:-:S03]  /*0440*/  IADD3.X R4, PT, PT, RZ, R3, RZ, P2, !PT ;  /* 0x00000003ff047210 */ /* 0x000fc600017fe4ff */
[----:B------:R-:W-:Y:S01]  /*0450*/  FFMA R29, R8, R15, R7 ;  /* 0x0000000f081d7223 */ /* 0x000fe20000000007 */
[----:B------:R-:W-:Y:S06]  /*0460*/  @P1 BRA `(.L_x_135) ;  /* 0xfffffffc00581947 */ /* 0x000fec000383ffff */
.L_x_134:
[----:B------:R-:W-:Y:S05]  /*0470*/  @!P0 BRA `(.L_x_133) ;  /* 0x0000000400088947 */ /* 0x000fea0003800000 */
[----:B------:R-:W-:Y:S02]  /*0480*/  ISETP.GE.U32.AND P1, PT, R24, 0x4, PT ;  /* 0x000000041800780c */ /* 0x000fe40003f26070 */
[----:B------:R-:W-:-:S04]  /*0490*/  LOP3.LUT R14, R0, 0x3, RZ, 0xc0, !PT ;  /* 0x00000003000e7812 */ /* 0x000fc800078ec0ff */
[----:B------:R-:W-:-:S07]  /*04a0*/  ISETP.NE.AND P0, PT, R14, RZ, PT ;  /* 0x000000ff0e00720c */ /* 0x000fce0003f05270 */
[----:B------:R-:W-:Y:S06]  /*04b0*/  @!P1 BRA `(.L_x_136) ;  /* 0x0000000000709947 */ /* 0x000fec0003800000 */
[----:B------:R-:W0:Y:S01]  /*04c0*/  LDC R11, c[0x0][0x3a4] ;  /* 0x0000e900ff0b7b82 */ /* 0x000e220000000800 */
[----:B------:R-:W1:Y:S01]  /*04d0*/  LDCU.64 UR6, c[0x0][0x380] ;  /* 0x00007000ff0677ac */ /* 0x000e620008000a00 */
[CC--:B------:R-:W-:Y:S02]  /*04e0*/  IADD3 R3, PT, PT, R19.reuse, R20.reuse, RZ ;  /* 0x0000001413037210 */ /* 0x0c0fe40007ffe0ff */
[----:B------:R-:W-:-:S04]  /*04f0*/  IADD3 R8, P1, PT, R19, R20, RZ ;  /* 0x0000001413087210 */ /* 0x000fc80007f3e0ff */
[----:B------:R-:W2:Y:S08]  /*0500*/  LDC.64 R4, c[0x0][0x388] ;  /* 0x0000e200ff047b82 */ /* 0x000eb00000000a00 */
[----:B------:R-:W3:Y:S01]  /*0510*/  LDC.64 R12, c[0x0][0x380] ;  /* 0x0000e000ff0c7b82 */ /* 0x000ee20000000a00 */
[----:B0-----:R-:W-:-:S04]  /*0520*/  IMAD R7, R20, R11, R16 ;  /* 0x0000000b14077224 */ /* 0x001fc800078e0210 */
[----:B--2---:R-:W-:-:S04]  /*0530*/  IMAD.WIDE R4, R7, 0x4, R4 ;  /* 0x0000000407047825 */ /* 0x004fc800078e0204 */
[----:B------:R-:W-:Y:S02]  /*0540*/  IMAD.WIDE R6, R11, 0x4, R4 ;  /* 0x000000040b067825 */ /* 0x000fe400078e0204 */
[----:B------:R-:W2:Y:S02]  /*0550*/  LDG.E R4, desc[UR4][R4.64] ;  /* 0x0000000404047981 */ /* 0x000ea4000c1e1900 */
[----:B---3--:R-:W-:Y:S01]  /*0560*/  IMAD.WIDE.U32 R12, R3, 0x4, R12 ;  /* 0x00000004030c7825 */ /* 0x008fe200078e000c */
[----:B------:R-:W-:Y:S02]  /*0570*/  IADD3.X R3, PT, PT, RZ, RZ, RZ, P1, !PT ;  /* 0x000000ffff037210 */ /* 0x000fe40000ffe4ff */
[----:B-1----:R-:W-:-:S03]  /*0580*/  LEA R2, P1, R8, UR6, 0x2 ;  /* 0x0000000608027c11 */ /* 0x002fc6000f8210ff */
        /* <DEDUP_REMOVED lines=15> */
.L_x_136:
[----:B------:R-:W-:Y:S05]  /*0680*/  @!P0 BRA `(.L_x_133) ;  /* 0x0000000000848947 */ /* 0x000fea0003800000 */
[----:B------:R-:W-:Y:S01]  /*0690*/  ISETP.NE.AND P1, PT, R14, 0x1, PT ;  /* 0x000000010e00780c */ /* 0x000fe20003f25270 */
[----:B------:R-:W0:Y:S01]  /*06a0*/  LDC.64 R8, c[0x0][0x388] ;  /* 0x0000e200ff087b82 */ /* 0x000e220000000a00 */
[----:B------:R-:W-:-:S04]  /*06b0*/  LOP3.LUT R0, R0, 0x1, RZ, 0xc0, !PT ;  /* 0x0000000100007812 */ /* 0x000fc800078ec0ff */
[----:B------:R-:W-:-:S03]  /*06c0*/  ISETP.NE.U32.AND P0, PT, R0, 0x1, PT ;  /* 0x000000010000780c */ /* 0x000fc60003f05070 */
[----:B------:R-:W1:Y:S04]  /*06d0*/  LDC.64 R10, c[0x0][0x380] ;  /* 0x0000e000ff0a7b82 */ /* 0x000e680000000a00 */
[CC--:B------:R-:W-:Y:S02]  /*06e0*/  @P1 IADD3 R21, PT, PT, R19.reuse, R20.reuse, RZ ;  /* 0x0000001413151210 */ /* 0x0c0fe40007ffe0ff */
[----:B------:R-:W-:Y:S02]  /*06f0*/  @P1 IADD3 R0, P2, PT, R19, R20, RZ ;  /* 0x0000001413001210 */ /* 0x000fe40007f5e0ff */
[----:B------:R-:W2:Y:S02]  /*0700*/  @P1 LDC R15, c[0x0][0x3a4] ;  /* 0x0000e900ff0f1b82 */ /* 0x000ea40000000800 */
[----:B------:R-:W-:-:S06]  /*0710*/  @P1 IADD3.X R12, PT, PT, RZ, RZ, RZ, P2, !PT ;  /* 0x000000ffff0c1210 */ /* 0x000fcc00017fe4ff */
[----:B------:R-:W3:Y:S08]  /*0720*/  @P1 LDC.64 R6, c[0x0][0x380] ;  /* 0x0000e000ff061b82 */ /* 0x000ef00000000a00 */
[----:B------:R-:W4:Y:S01]  /*0730*/  @!P0 LDC R13, c[0x0][0x3a4] ;  /* 0x0000e900ff0d8b82 */ /* 0x000f220000000800 */
[----:B-1----:R-:W-:-:S06]  /*0740*/  @P1 IMAD.WIDE.U32 R10, R21, 0x4, R10 ;  /* 0x00000004150a1825 */ /* 0x002fcc00078e000a */
[----:B------:R-:W5:Y:S01]  /*0750*/  @P1 LDG.E R10, desc[UR4][R10.64] ;  /* 0x000000040a0a1981 */ /* 0x000f62000c1e1900 */
[----:B------:R-:W1:Y:S01]  /*0760*/  LDC.64 R2, c[0x0][0x380] ;  /* 0x0000e000ff027b82 */ /* 0x000e620000000a00 */
[C---:B--2---:R-:W-:Y:S01]  /*0770*/  @P1 IMAD R23, R20.reuse, R15, R16 ;  /* 0x0000000f14171224 */ /* 0x044fe200078e0210 */
[----:B------:R-:W-:-:S03]  /*0780*/  @P1 IADD3 R20, PT, PT, R20, 0x2, RZ ;  /* 0x0000000214141810 */ /* 0x000fc60007ffe0ff */
[----:B0-----:R-:W-:-:S03]  /*0790*/  @P1 IMAD.WIDE R8, R23, 0x4, R8 ;  /* 0x0000000417081825 */ /* 0x001fc600078e0208 */
[----:B------:R-:W0:Y:S01]  /*07a0*/  LDC.64 R4, c[0x0][0x388] ;  /* 0x0000e200ff047b82 */ /* 0x000e220000000a00 */
[C---:B---3--:R-:W-:Y:S02]  /*07b0*/  @P1 LEA R6, P2, R0.reuse, R6, 0x2 ;  /* 0x0000000600061211 */ /* 0x048fe400078410ff */
[----:B------:R-:W-:Y:S01]  /*07c0*/  @!P0 IADD3 R19, PT, PT, R19, R20, RZ ;  /* 0x0000001413138210 */ /* 0x000fe20007ffe0ff */
[----:B------:R-:W-:Y:S01]  /*07d0*/  @P1 IMAD.WIDE R14, R15, 0x4, R8 ;  /* 0x000000040f0e1825 */ /* 0x000fe200078e0208 */
[----:B------:R-:W-:Y:S02]  /*07e0*/  @P1 LEA.HI.X R7, R0, R7, R12, 0x2, P2 ;  /* 0x0000000700071211 */ /* 0x000fe400010f140c */
[----:B------:R-:W5:Y:S01]  /*07f0*/  @P1 LDG.E R0, desc[UR4][R8.64] ;  /* 0x0000000408001981 */ /* 0x000f62000c1e1900 */
[----:B----4-:R-:W-:-:S03]  /*0800*/  @!P0 IMAD R13, R20, R13, R16 ;  /* 0x0000000d140d8224 */ /* 0x010fc600078e0210 */
[----:B------:R-:W2:Y:S04]  /*0810*/  @P1 LDG.E R7, desc[UR4][R6.64+0x4] ;  /* 0x0000040406071981 */ /* 0x000ea8000c1e1900 */
[----:B------:R-:W2:Y:S01]  /*0820*/  @P1 LDG.E R14, desc[UR4][R14.64] ;  /* 0x000000040e0e1981 */ /* 0x000ea2000c1e1900 */
[----:B-1----:R-:W-:-:S06]  /*0830*/  @!P0 IMAD.WIDE.U32 R2, R19, 0x4, R2 ;  /* 0x0000000413028825 */ /* 0x002fcc00078e0002 */
[----:B------:R-:W3:Y:S01]  /*0840*/  @!P0 LDG.E R2, desc[UR4][R2.64] ;  /* 0x0000000402028981 */ /* 0x000ee2000c1e1900 */
[----:B0-----:R-:W-:-:S06]  /*0850*/  @!P0 IMAD.WIDE R4, R13, 0x4, R4 ;  /* 0x000000040d048825 */ /* 0x001fcc00078e0204 */
[----:B------:R-:W3:Y:S01]  /*0860*/  @!P0 LDG.E R4, desc[UR4][R4.64] ;  /* 0x0000000404048981 */ /* 0x000ee2000c1e1900 */
[----:B-----5:R-:W-:-:S04]  /*0870*/  @P1 FFMA R0, R10, R0, R29 ;  /* 0x000000000a001223 */ /* 0x020fc8000000001d */
[----:B--2---:R-:W-:-:S04]  /*0880*/  @P1 FFMA R29, R7, R14, R0 ;  /* 0x0000000e071d1223 */ /* 0x004fc80000000000 */
[----:B---3--:R-:W-:-:S07]  /*0890*/  @!P0 FFMA R29, R2, R4, R29 ;  /* 0x00000004021d8223 */ /* 0x008fce000000001d */
.L_x_133:
        /* <DEDUP_REMOVED lines=10> */
.L_x_137:
        /* <DEDUP_REMOVED lines=12> */
.L_x_154:


//--------------------- .text._Z4ReluPfj          --------------------------
	.section	.text._Z4ReluPfj,"ax",@progbits
	.align	128
        .global         _Z4ReluPfj
        .type           _Z4ReluPfj,@function
        .size           _Z4ReluPfj,(.L_x_155 - _Z4ReluPfj)
        .other          _Z4ReluPfj,@"STO_CUDA_ENTRY STV_DEFAULT"
_Z4ReluPfj:
.text._Z4ReluPfj:
[----:B------:R-:W-:Y:S01]  /*0000*/  LDC R1, c[0x0][0x37c] ;  /* 0x0000df00ff017b82 */ /* 0x000fe20000000800 */
[----:B------:R-:W0:Y:S07]  /*0010*/  S2R R0, SR_TID.X ;  /* 0x0000000000007919 */ /* 0x000e2e0000002100 */
[----:B------:R-:W0:Y:S01]  /*0020*/  S2UR UR4, SR_CTAID.X ;  /* 0x00000000000479c3 */ /* 0x000e220000002500 */
[----:B------:R-:W1:Y:S07]  /*0030*/  LDCU UR5, c[0x0][0x388] ;  /* 0x00007100ff0577ac */ /* 0x000e6e0008000800 */
[----:B------:R-:W0:Y:S02]  /*0040*/  LDC R7, c[0x0][0x360] ;  /* 0x0000d800ff077b82 */ /* 0x000e240000000800 */
[----:B0-----:R-:W-:-:S05]  /*0050*/  IMAD R0, R7, UR4, R0 ;  /* 0x0000000407007c24 */ /* 0x001fca000f8e0200 */
[----:B-1----:R-:W-:-:S13]  /*0060*/  ISETP.GE.U32.AND P0, PT, R0, UR5, PT ;  /* 0x0000000500007c0c */ /* 0x002fda000bf06070 */
[----:B------:R-:W-:Y:S05]  /*0070*/  @P0 EXIT ;  /* 0x000000000000094d */ /* 0x000fea0003800000 */
[----:B------:R-:W0:Y:S01]  /*0080*/  LDC.64 R2, c[0x0][0x380] ;  /* 0x0000e000ff027b82 */ /* 0x000e220000000a00 */
[----:B------:R-:W1:Y:S01]  /*0090*/  LDCU UR4, c[0x0][0x370] ;  /* 0x00006e00ff0477ac */ /* 0x000e620008000800 */
[----:B------:R-:W2:Y:S01]  /*00a0*/  LDCU.64 UR6, c[0x0][0x358] ;  /* 0x00006b00ff0677ac */ /* 0x000ea20008000a00 */
[----:B------:R-:W3:Y:S01]  /*00b0*/  LDCU UR5, c[0x0][0x388] ;  /* 0x00007100ff0577ac */ /* 0x000ee20008000800 */
[----:B-1----:R-:W-:-:S07]  /*00c0*/  IMAD R7, R7, UR4, RZ ;  /* 0x0000000407077c24 */ /* 0x002fce000f8e02ff */
.L_x_138:
[----:B0-----:R-:W-:-:S05]  /*00d0*/  IMAD.WIDE R4, R0, 0x4, R2 ;  /* 0x0000000400047825 */ /* 0x001fca00078e0202 */
[----:B--2---:R-:W2:Y:S01]  /*00e0*/  LDG.E R6, desc[UR6][R4.64] ;  /* 0x0000000604067981 */ /* 0x004ea2000c1e1900 */
[----:B------:R-:W-:Y:S02]  /*00f0*/  IADD3 R0, PT, PT, R7, R0, RZ ;  /* 0x0000000007007210 */ /* 0x000fe40007ffe0ff */
[----:B--2---:R-:W-:-:S13]  /*0100*/  FSETP.GEU.AND P0, PT, R6, RZ, PT ;  /* 0x000000ff0600720b */ /* 0x004fda0003f0e000 */
[----:B------:R1:W-:Y:S01]  /*0110*/  @!P0 STG.E desc[UR6][R4.64], RZ ;  /* 0x000000ff04008986 */ /* 0x0003e2000c101906 */
[----:B---3--:R-:W-:-:S13]  /*0120*/  ISETP.GE.U32.AND P0, PT, R0, UR5, PT ;  /* 0x0000000500007c0c */ /* 0x008fda000bf06070 */
[----:B-1----:R-:W-:Y:S05]  /*0130*/  @!P0 BRA `(.L_x_138) ;  /* 0xfffffffc00e48947 */ /* 0x002fea000383ffff */
[----:B------:R-:W-:Y:S05]  /*0140*/  EXIT ;  /* 0x000000000000794d */ /* 0x000fea0003800000 */
.L_x_139:
        /* <DEDUP_REMOVED lines=11> */
.L_x_155:


//--------------------- .nv.shared.reserved.0     --------------------------
	.section	.nv.shared.reserved.0,"aw",@nobits
	.weak		__nv_reservedSMEM_offset_0_alias
	.size		__nv_reservedSMEM_offset_0_alias, 0, 64
	.other		__nv_reservedSMEM_offset_0_alias,@"STO_CUDA_RESERVED_SHARED STV_DEFAULT"
__nv_reservedSMEM_offset_0_alias:
	.zero		0
	.zero		64


//--------------------- .nv.global                --------------------------
	.section	.nv.global,"aw",@nobits
.nv.global:
	.type		_ZN34_INTERNAL_b907b28e_4_k_cu_43c7a3486thrust24THRUST_300001_SM_1000_NS12placeholders2_8E,@object
	.size		_ZN34_INTERNAL_b907b28e_4_k_cu_43c7a3486thrust24THRUST_300001_SM_1000_NS12placeholders2_8E,(_ZN34_INTERNAL_b907b28e_4_k_cu_43c7a3484cuda3std3__436_GLOBAL__N__b907b28e_4_k_cu_43c7a3486ignoreE - _ZN34_INTERNAL_b907b28e_4_k_cu_43c7a3486thrust24THRUST_300001_SM_1000_NS12placeholders2_8E)
_ZN34_INTERNAL_b907b28e_4_k_cu_43c7a3486thrust24THRUST_300001_SM_1000_NS12placeholders2_8E:
	.zero		1
	.type		_ZN34_INTERNAL_b907b28e_4_k_cu_43c7a3484cuda3std3__436_GLOBAL__N__b907b28e_4_k_cu_43c7a3486ignoreE,@object
	.size		_ZN34_INTERNAL_b907b28e_4_k_cu_43c7a3484cuda3std3__436_GLOBAL__N__b907b28e_4_k_cu_43c7a3486ignoreE,(_ZN34_INTERNAL_b907b28e_4_k_cu_43c7a3484cuda3std6ranges3__45__cpo4dataE - _ZN34_INTERNAL_b907b28e_4_k_cu_43c7a3484cuda3std3__436_GLOBAL__N__b907b28e_4_k_cu_43c7a3486ignoreE)
_ZN34_INTERNAL_b907b28e_4_k_cu_43c7a3484cuda3std3__436_GLOBAL__N__b907b28e_4_k_cu_43c7a3486ignoreE:
	.zero		1
	.type		_ZN34_INTERNAL_b907b28e_4_k_cu_43c7a3484cuda3std6ranges3__45__cpo4dataE,@object
	.size		_ZN34_INTERNAL_b907b28e_4_k_cu_43c7a3484cuda3std6ranges3__45__cpo4dataE,(_ZN34_INTERNAL_b907b28e_4_k_cu_43c7a3486thrust24THRUST_300001_SM_1000_NS6system3cpp3parE - _ZN34_INTERNAL_b907b28e_4_k_cu_43c7a3484cuda3std6ranges3__45__cpo4dataE)
_ZN34_INTERNAL_b907b28e_4_k_cu_43c7a3484cuda3std6ranges3__45__cpo4dataE:
	.zero		1
	.type		_ZN34_INTERNAL_b907b28e_4_k_cu_43c7a3486thrust24THRUST_300001_SM_1000_NS6system3cpp3parE,@object
	.size		_ZN34_INTERNAL_b907b28e_4_k_cu_43c7a3486thrust24THRUST_300001_SM_1000_NS6system3cpp3parE,(_ZN34_INTERNAL_b907b28e_4_k_cu_43c7a3484cuda3std3__45__cpo5beginE - _ZN34_INTERNAL_b907b28e_4_k_cu_43c7a3486thrust24THRUST_300001_SM_1000_NS6system3cpp3parE)
_ZN34_INTERNAL_b907b28e_4_k_cu_43c7a3486thrust24THRUST_300001_SM_1000_NS6system3cpp3parE:
	.zero		1
	.type		_ZN34_INTERNAL_b907b28e_4_k_cu_43c7a3484cuda3std3__45__cpo5beginE,@object
	.size		_ZN34_INTERNAL_b907b28e_4_k_cu_43c7a3484cuda3std3__45__cpo5beginE,(_ZN34_INTERNAL_b907b28e_4_k_cu_43c7a3484cuda3std6ranges3__45__cpo5beginE - _ZN34_INTERNAL_b907b28e_4_k_cu_43c7a3484cuda3std3__45__cpo5beginE)
_ZN34_INTERNAL_b907b28e_4_k_cu_43c7a3484cuda3std3__45__cpo5beginE:
	.zero		1
	.type		_ZN34_INTERNAL_b907b28e_4_k_cu_43c7a3484cuda3std6ranges3__45__cpo5beginE,@object
	.size		_ZN34_INTERNAL_b907b28e_4_k_cu_43c7a3484cuda3std6ranges3__45__cpo5beginE,(_ZN34_INTERNAL_b907b28e_4_k_cu_43c7a3486thrust24THRUST_300001_SM_1000_NS6deviceE - _ZN34_INTERNAL_b907b28e_4_k_cu_43c7a3484cuda3std6ranges3__45__cpo5beginE)
_ZN34_INTERNAL_b907b28e_4_k_cu_43c7a3484cuda3std6ranges3__45__cpo5beginE:
	.zero		1
	.type		_ZN34_INTERNAL_b907b28e_4_k_cu_43c7a3486thrust24THRUST_300001_SM_1000_NS6deviceE,@object
	.size		_ZN34_INTERNAL_b907b28e_4_k_cu_43c7a3486thrust24THRUST_300001_SM_1000_NS6deviceE,(_ZN34_INTERNAL_b907b28e_4_k_cu_43c7a3484cuda3std3__47nulloptE - _ZN34_INTERNAL_b907b28e_4_k_cu_43c7a3486thrust24THRUST_300001_SM_1000_NS6deviceE)
_ZN34_INTERNAL_b907b28e_4_k_cu_43c7a3486thrust24THRUST_300001_SM_1000_NS6deviceE:
	.zero		1
	.type		_ZN34_INTERNAL_b907b28e_4_k_cu_43c7a3484cuda3std3__47nulloptE,@object
	.size		_ZN34_INTERNAL_b907b28e_4_k_cu_43c7a3484cuda3std3__47nulloptE,(_ZN34_INTERNAL_b907b28e_4_k_cu_43c7a3484cuda3std6ranges3__45__cpo8distanceE - _ZN34_INTERNAL_b907b28e_4_k_cu_43c7a3484cuda3std3__47nulloptE)
_ZN34_INTERNAL_b907b28e_4_k_cu_43c7a3484cuda3std3__47nulloptE:
	.zero		1
	.type		_ZN34_INTERNAL_b907b28e_4_k_cu_43c7a3484cuda3std6ranges3__45__cpo8distanceE,@object
	.size		_ZN34_INTERNAL_b907b28e_4_k_cu_43c7a3484cuda3std6ranges3__45__cpo8distanceE,(_ZN34_INTERNAL_b907b28e_4_k_cu_43c7a3486thrust24THRUST_300001_SM_1000_NS12placeholders2_4E - _ZN34_INTERNAL_b907b28e_4_k_cu_43c7a3484cuda3std6ranges3__45__cpo8distanceE)
_ZN34_INTERNAL_b907b28e_4_k_cu_43c7a3484cuda3std6ranges3__45__cpo8distanceE:
	.zero		1
	.type		_ZN34_INTERNAL_b907b28e_4_k_cu_43c7a3486thrust24THRUST_300001_SM_1000_NS12placeholders2_4E,@object
	.size		_ZN34_INTERNAL_b907b28e_4_k_cu_43c7a3486thrust24THRUST_300001_SM_1000_NS12placeholders2_4E,(_ZN34_INTERNAL_b907b28e_4_k_cu_43c7a3484cuda3std3__45__cpo6rbeginE - _ZN34_INTERNAL_b907b28e_4_k_cu_43c7a3486thrust24THRUST_300001_SM_1000_NS12placeholders2_4E)
_ZN34_INTERNAL_b907b28e_4_k_cu_43c7a3486thrust24THRUST_300001_SM_1000_NS12placeholders2_4E:
	.zero		1
	.type		_ZN34_INTERNAL_b907b28e_4_k_cu_43c7a3484cuda3std3__45__cpo6rbeginE,@object
	.size		_ZN34_INTERNAL_b907b28e_4_k_cu_43c7a3484cuda3std3__45__cpo6rbeginE,(_ZN34_INTERNAL_b907b28e_4_k_cu_43c7a3484cuda3std6ranges3__45__cpo7advanceE - _ZN34_INTERNAL_b907b28e_4_k_cu_43c7a3484cuda3std3__45__cpo6rbeginE)
_ZN34_INTERNAL_b907b28e_4_k_cu_43c7a3484cuda3std3__45__cpo6rbeginE:
	.zero		1
	.type		_ZN34_INTERNAL_b907b28e_4_k_cu_43c7a3484cuda3std6ranges3__45__cpo7advanceE,@object
	.size		_ZN34_INTERNAL_b907b28e_4_k_cu_43c7a3484cuda3std6ranges3__45__cpo7advanceE,(_ZN34_INTERNAL_b907b28e_4_k_cu_43c7a3486thrust24THRUST_300001_SM_1000_NS12placeholders3_10E - _ZN34_INTERNAL_b907b28e_4_k_cu_43c7a3484cuda3std6ranges3__45__cpo7advanceE)
_ZN34_INTERNAL_b907b28e_4_k_cu_43c7a3484cuda3std6ranges3__45__cpo7advanceE:
	.zero		1
	.type		_ZN34_INTERNAL_b907b28e_4_k_cu_43c7a3486thrust24THRUST_300001_SM_1000_NS12placeholders3_10E,@object
	.size		_ZN34_INTERNAL_b907b28e_4_k_cu_43c7a3486thrust24THRUST_300001_SM_1000_NS12placeholders3_10E,(_ZN34_INTERNAL_b907b28e_4_k_cu_43c7a3484cuda3std3__48in_placeE - _ZN34_INTERNAL_b907b28e_4_k_cu_43c7a3486thrust24THRUST_300001_SM_1000_NS12placeholders3_10E)
_ZN34_INTERNAL_b907b28e_4_k_cu_43c7a3486thrust24THRUST_300001_SM_1000_NS12placeholders3_10E:
	.zero		1
	.type		_ZN34_INTERNAL_b907b28e_4_k_cu_43c7a3484cuda3std3__48in_placeE,@object
	.size		_ZN34_INTERNAL_b907b28e_4_k_cu_43c7a3484cuda3std3__48in_placeE,(_ZN34_INTERNAL_b907b28e_4_k_cu_43c7a3484cuda3std6ranges3__45__cpo4sizeE - _ZN34_INTERNAL_b907b28e_4_k_cu_43c7a3484cuda3std3__48in_placeE)
_ZN34_INTERNAL_b907b28e_4_k_cu_43c7a3484cuda3std3__48in_placeE:
	.zero		1
	.type		_ZN34_INTERNAL_b907b28e_4_k_cu_43c7a3484cuda3std6ranges3__45__cpo4sizeE,@object
	.size		_ZN34_INTERNAL_b907b28e_4_k_cu_43c7a3484cuda3std6ranges3__45__cpo4sizeE,(_ZN34_INTERNAL_b907b28e_4_k_cu_43c7a3486thrust24THRUST_300001_SM_1000_NS12placeholders2_2E - _ZN34_INTERNAL_b907b28e_4_k_cu_43c7a3484cuda3std6ranges3__45__cpo4sizeE)
_ZN34_INTERNAL_b907b28e_4_k_cu_43c7a3484cuda3std6ranges3__45__cpo4sizeE:
	.zero		1
	.type		_ZN34_INTERNAL_b907b28e_4_k_cu_43c7a3486thrust24THRUST_300001_SM_1000_NS12placeholders2_2E,@object
	.size		_ZN34_INTERNAL_b907b28e_4_k_cu_43c7a3486thrust24THRUST_300001_SM_1000_NS12placeholders2_2E,(_ZN34_INTERNAL_b907b28e_4_k_cu_43c7a3484cuda3std3__45__cpo6cbeginE - _ZN34_INTERNAL_b907b28e_4_k_cu_43c7a3486thrust24THRUST_300001_SM_1000_NS12placeholders2_2E)
_ZN34_INTERNAL_b907b28e_4_k_cu_43c7a3486thrust24THRUST_300001_SM_1000_NS12placeholders2_2E:
	.zero		1
	.type		_ZN34_INTERNAL_b907b28e_4_k_cu_43c7a3484cuda3std3__45__cpo6cbeginE,@object
	.size		_ZN34_INTERNAL_b907b28e_4_k_cu_43c7a3484cuda3std3__45__cpo6cbeginE,(_ZN34_INTERNAL_b907b28e_4_k_cu_43c7a3484cuda3std6ranges3__45__cpo6cbeginE - _ZN34_INTERNAL_b907b28e_4_k_cu_43c7a3484cuda3std3__45__cpo6cbeginE)
_ZN34_INTERNAL_b907b28e_4_k_cu_43c7a3484cuda3std3__45__cpo6cbeginE:
	.zero		1
	.type		_ZN34_INTERNAL_b907b28e_4_k_cu_43c7a3484cuda3std6ranges3__45__cpo6cbeginE,@object
	.size		_ZN34_INTERNAL_b907b28e_4_k_cu_43c7a3484cuda3std6ranges3__45__cpo6cbeginE,(_ZN34_INTERNAL_b907b28e_4_k_cu_43c7a3486thrust24THRUST_300001_SM_1000_NS12placeholders2_6E - _ZN34_INTERNAL_b907b28e_4_k_cu_43c7a3484cuda3std6ranges3__45__cpo6cbeginE)
_ZN34_INTERNAL_b907b28e_4_k_cu_43c7a3484cuda3std6ranges3__45__cpo6cbeginE:
	.zero		1
	.type		_ZN34_INTERNAL_b907b28e_4_k_cu_43c7a3486thrust24THRUST_300001_SM_1000_NS12placeholders2_6E,@object
	.size		_ZN34_INTERNAL_b907b28e_4_k_cu_43c7a3486thrust24THRUST_300001_SM_1000_NS12placeholders2_6E,(_ZN34_INTERNAL_b907b28e_4_k_cu_43c7a3484cuda3std3__45__cpo7crbeginE - _ZN34_INTERNAL_b907b28e_4_k_cu_43c7a3486thrust24THRUST_300001_SM_1000_NS12placeholders2_6E)
_ZN34_INTERNAL_b907b28e_4_k_cu_43c7a3486thrust24THRUST_300001_SM_1000_NS12placeholders2_6E:
	.zero		1
	.type		_ZN34_INTERNAL_b907b28e_4_k_cu_43c7a3484cuda3std3__45__cpo7crbeginE,@object
	.size		_ZN34_INTERNAL_b907b28e_4_k_cu_43c7a3484cuda3std3__45__cpo7crbeginE,(_ZN34_INTERNAL_b907b28e_4_k_cu_43c7a3484cuda3std6ranges3__45__cpo4nextE - _ZN34_INTERNAL_b907b28e_4_k_cu_43c7a3484cuda3std3__45__cpo7crbeginE)
_ZN34_INTERNAL_b907b28e_4_k_cu_43c7a3484cuda3std3__45__cpo7crbeginE:
	.zero		1
	.type		_ZN34_INTERNAL_b907b28e_4_k_cu_43c7a3484cuda3std6ranges3__45__cpo4nextE,@object
	.size		_ZN34_INTERNAL_b907b28e_4_k_cu_43c7a3484cuda3std6ranges3__45__cpo4nextE,(_ZN34_INTERNAL_b907b28e_4_k_cu_43c7a3484cuda3std6ranges3__45__cpo4swapE - _ZN34_INTERNAL_b907b28e_4_k_cu_43c7a3484cuda3std6ranges3__45__cpo4nextE)
_ZN34_INTERNAL_b907b28e_4_k_cu_43c7a3484cuda3std6ranges3__45__cpo4nextE:
	.zero		1
	.type		_ZN34_INTERNAL_b907b28e_4_k_cu_43c7a3484cuda3std6ranges3__45__cpo4swapE,@object
	.size		_ZN34_INTERNAL_b907b28e_4_k_cu_43c7a3484cuda3std6ranges3__45__cpo4swapE,(_ZN34_INTERNAL_b907b28e_4_k_cu_43c7a3486thrust24THRUST_300001_SM_1000_NS8cuda_cub10par_nosyncE - _ZN34_INTERNAL_b907b28e_4_k_cu_43c7a3484cuda3std6ranges3__45__cpo4swapE)
_ZN34_INTERNAL_b907b28e_4_k_cu_43c7a3484cuda3std6ranges3__45__cpo4swapE:
	.zero		1
	.type		_ZN34_INTERNAL_b907b28e_4_k_cu_43c7a3486thrust24THRUST_300001_SM_1000_NS8cuda_cub10par_nosyncE,@object
	.size		_ZN34_INTERNAL_b907b28e_4_k_cu_43c7a3486thrust24THRUST_300001_SM_1000_NS8cuda_cub10par_nosyncE,(_ZN34_INTERNAL_b907b28e_4_k_cu_43c7a3486thrust24THRUST_300001_SM_1000_NS3seqE - _ZN34_INTERNAL_b907b28e_4_k_cu_43c7a3486thrust24THRUST_300001_SM_1000_NS8cuda_cub10par_nosyncE)
_ZN34_INTERNAL_b907b28e_4_k_cu_43c7a3486thrust24THRUST_300001_SM_1000_NS8cuda_cub10par_nosyncE:
	.zero		1
	.type		_ZN34_INTERNAL_b907b28e_4_k_cu_43c7a3486thrust24THRUST_300001_SM_1000_NS3seqE,@object
	.size		_ZN34_INTERNAL_b907b28e_4_k_cu_43c7a3486thrust24THRUST_300001_SM_1000_NS3seqE,(_ZN34_INTERNAL_b907b28e_4_k_cu_43c7a3484cuda3std3__420unreachable_sentinelE - _ZN34_INTERNAL_b907b28e_4_k_cu_43c7a3486thrust24THRUST_300001_SM_1000_NS3seqE)
_ZN34_INTERNAL_b907b28e_4_k_cu_43c7a3486thrust24THRUST_300001_SM_1000_NS3seqE:
	.zero		1
	.type		_ZN34_INTERNAL_b907b28e_4_k_cu_43c7a3484cuda3std3__420unreachable_sentinelE,@object
	.size		_ZN34_INTERNAL_b907b28e_4_k_cu_43c7a3484cuda3std3__420unreachable_sentinelE,(_ZN34_INTERNAL_b907b28e_4_k_cu_43c7a3484cuda3std6ranges3__45__cpo5ssizeE - _ZN34_INTERNAL_b907b28e_4_k_cu_43c7a3484cuda3std3__420unreachable_sentinelE)
_ZN34_INTERNAL_b907b28e_4_k_cu_43c7a3484cuda3std3__420unreachable_sentinelE:
	.zero		1
	.type		_ZN34_INTERNAL_b907b28e_4_k_cu_43c7a3484cuda3std6ranges3__45__cpo5ssizeE,@object
	.size		_ZN34_INTERNAL_b907b28e_4_k_cu_43c7a3484cuda3std6ranges3__45__cpo5ssizeE,(_ZN34_INTERNAL_b907b28e_4_k_cu_43c7a3486thrust24THRUST_300001_SM_1000_NS12placeholders2_3E - _ZN34_INTERNAL_b907b28e_4_k_cu_43c7a3484cuda3std6ranges3__45__cpo5ssizeE)
_ZN34_INTERNAL_b907b28e_4_k_cu_43c7a3484cuda3std6ranges3__45__cpo5ssizeE:
	.zero		1
	.type		_ZN34_INTERNAL_b907b28e_4_k_cu_43c7a3486thrust24THRUST_300001_SM_1000_NS12placeholders2_3E,@object
	.size		_ZN34_INTERNAL_b907b28e_4_k_cu_43c7a3486thrust24THRUST_300001_SM_1000_NS12placeholders2_3E,(_ZN34_INTERNAL_b907b28e_4_k_cu_43c7a3484cuda3std3__45__cpo4cendE - _ZN34_INTERNAL_b907b28e_4_k_cu_43c7a3486thrust24THRUST_300001_SM_1000_NS12placeholders2_3E)
_ZN34_INTERNAL_b907b28e_4_k_cu_43c7a3486thrust24THRUST_300001_SM_1000_NS12placeholders2_3E:
	.zero		1
	.type		_ZN34_INTERNAL_b907b28e_4_k_cu_43c7a3484cuda3std3__45__cpo4cendE,@object
	.size		_ZN34_INTERNAL_b907b28e_4_k_cu_43c7a3484cuda3std3__45__cpo4cendE,(_ZN34_INTERNAL_b907b28e_4_k_cu_43c7a3484cuda3std6ranges3__45__cpo4cendE - _ZN34_INTERNAL_b907b28e_4_k_cu_43c7a3484cuda3std3__45__cpo4cendE)
_ZN34_INTERNAL_b907b28e_4_k_cu_43c7a3484cuda3std3__45__cpo4cendE:
	.zero		1
	.type		_ZN34_INTERNAL_b907b28e_4_k_cu_43c7a3484cuda3std6ranges3__45__cpo4cendE,@object
	.size		_ZN34_INTERNAL_b907b28e_4_k_cu_43c7a3484cuda3std6ranges3__45__cpo4cendE,(_ZN34_INTERNAL_b907b28e_4_k_cu_43c7a3486thrust24THRUST_300001_SM_1000_NS12placeholders2_7E - _ZN34_INTERNAL_b907b28e_4_k_cu_43c7a3484cuda3std6ranges3__45__cpo4cendE)
_ZN34_INTERNAL_b907b28e_4_k_cu_43c7a3484cuda3std6ranges3__45__cpo4cendE:
	.zero		1
	.type		_ZN34_INTERNAL_b907b28e_4_k_cu_43c7a3486thrust24THRUST_300001_SM_1000_NS12placeholders2_7E,@object
	.size		_ZN34_INTERNAL_b907b28e_4_k_cu_43c7a3486thrust24THRUST_300001_SM_1000_NS12placeholders2_7E,(_ZN34_INTERNAL_b907b28e_4_k_cu_43c7a3484cuda3std3__45__cpo5crendE - _ZN34_INTERNAL_b907b28e_4_k_cu_43c7a3486thrust24THRUST_300001_SM_1000_NS12placeholders2_7E)
_ZN34_INTERNAL_b907b28e_4_k_cu_43c7a3486thrust24THRUST_300001_SM_1000_NS12placeholders2_7E:
	.zero		1
	.type		_ZN34_INTERNAL_b907b28e_4_k_cu_43c7a3484cuda3std3__45__cpo5crendE,@object
	.size		_ZN34_INTERNAL_b907b28e_4_k_cu_43c7a3484cuda3std3__45__cpo5crendE,(_ZN34_INTERNAL_b907b28e_4_k_cu_43c7a3484cuda3std6ranges3__45__cpo4prevE - _ZN34_INTERNAL_b907b28e_4_k_cu_43c7a3484cuda3std3__45__cpo5crendE)
_ZN34_INTERNAL_b907b28e_4_k_cu_43c7a3484cuda3std3__45__cpo5crendE:
	.zero		1
	.type		_ZN34_INTERNAL_b907b28e_4_k_cu_43c7a3484cuda3std6ranges3__45__cpo4prevE,@object
	.size		_ZN34_INTERNAL_b907b28e_4_k_cu_43c7a3484cuda3std6ranges3__45__cpo4prevE,(_ZN34_INTERNAL_b907b28e_4_k_cu_43c7a3484cuda3std6ranges3__45__cpo9iter_moveE - _ZN34_INTERNAL_b907b28e_4_k_cu_43c7a3484cuda3std6ranges3__45__cpo4prevE)
_ZN34_INTERNAL_b907b28e_4_k_cu_43c7a3484cuda3std6ranges3__45__cpo4prevE:
	.zero		1
	.type		_ZN34_INTERNAL_b907b28e_4_k_cu_43c7a3484cuda3std6ranges3__45__cpo9iter_moveE,@object
	.size		_ZN34_INTERNAL_b907b28e_4_k_cu_43c7a3484cuda3std6ranges3__45__cpo9iter_moveE,(_ZN34_INTERNAL_b907b28e_4_k_cu_43c7a3486thrust24THRUST_300001_SM_1000_NS6system6detail10sequential3seqE - _ZN34_INTERNAL_b907b28e_4_k_cu_43c7a3484cuda3std6ranges3__45__cpo9iter_moveE)
_ZN34_INTERNAL_b907b28e_4_k_cu_43c7a3484cuda3std6ranges3__45__cpo9iter_moveE:
	.zero		1
	.type		_ZN34_INTERNAL_b907b28e_4_k_cu_43c7a3486thrust24THRUST_300001_SM_1000_NS6system6detail10sequential3seqE,@object
	.size		_ZN34_INTERNAL_b907b28e_4_k_cu_43c7a3486thrust24THRUST_300001_SM_1000_NS6system6detail10sequential3seqE,(_ZN34_INTERNAL_b907b28e_4_k_cu_43c7a3486thrust24THRUST_300001_SM_1000_NS12placeholders2_9E - _ZN34_INTERNAL_b907b28e_4_k_cu_43c7a3486thrust24THRUST_300001_SM_1000_NS6system6detail10sequential3seqE)
_ZN34_INTERNAL_b907b28e_4_k_cu_43c7a3486thrust24THRUST_300001_SM_1000_NS6system6detail10sequential3seqE:
	.zero		1
	.type		_ZN34_INTERNAL_b907b28e_4_k_cu_43c7a3486thrust24THRUST_300001_SM_1000_NS12placeholders2_9E,@object
	.size		_ZN34_INTERNAL_b907b28e_4_k_cu_43c7a3486thrust24THRUST_300001_SM_1000_NS12placeholders2_9E,(_ZN34_INTERNAL_b907b28e_4_k_cu_43c7a3484cuda3std3__419piecewise_constructE - _ZN34_INTERNAL_b907b28e_4_k_cu_43c7a3486thrust24THRUST_300001_SM_1000_NS12placeholders2_9E)
_ZN34_INTERNAL_b907b28e_4_k_cu_43c7a3486thrust24THRUST_300001_SM_1000_NS12placeholders2_9E:
	.zero		1
	.type		_ZN34_INTERNAL_b907b28e_4_k_cu_43c7a3484cuda3std3__419piecewise_constructE,@object
	.size		_ZN34_INTERNAL_b907b28e_4_k_cu_43c7a3484cuda3std3__419piecewise_constructE,(_ZN34_INTERNAL_b907b28e_4_k_cu_43c7a3484cuda3std6ranges3__45__cpo5cdataE - _ZN34_INTERNAL_b907b28e_4_k_cu_43c7a3484cuda3std3__419piecewise_constructE)
_ZN34_INTERNAL_b907b28e_4_k_cu_43c7a3484cuda3std3__419piecewise_constructE:
	.zero		1
	.type		_ZN34_INTERNAL_b907b28e_4_k_cu_43c7a3484cuda3std6ranges3__45__cpo5cdataE,@object
	.size		_ZN34_INTERNAL_b907b28e_4_k_cu_43c7a3484cuda3std6ranges3__45__cpo5cdataE,(_ZN34_INTERNAL_b907b28e_4_k_cu_43c7a3486thrust24THRUST_300001_SM_1000_NS12placeholders2_1E - _ZN34_INTERNAL_b907b28e_4_k_cu_43c7a3484cuda3std6ranges3__45__cpo5cdataE)
_ZN34_INTERNAL_b907b28e_4_k_cu_43c7a3484cuda3std6ranges3__45__cpo5cdataE:
	.zero		1
	.type		_ZN34_INTERNAL_b907b28e_4_k_cu_43c7a3486thrust24THRUST_300001_SM_1000_NS12placeholders2_1E,@object
	.size		_ZN34_INTERNAL_b907b28e_4_k_cu_43c7a3486thrust24THRUST_300001_SM_1000_NS12placeholders2_1E,(_ZN34_INTERNAL_b907b28e_4_k_cu_43c7a3484cuda3std3__45__cpo3endE - _ZN34_INTERNAL_b907b28e_4_k_cu_43c7a3486thrust24THRUST_300001_SM_1000_NS12placeholders2_1E)
_ZN34_INTERNAL_b907b28e_4_k_cu_43c7a3486thrust24THRUST_300001_SM_1000_NS12placeholders2_1E:
	.zero		1
	.type		_ZN34_INTERNAL_b907b28e_4_k_cu_43c7a3484cuda3std3__45__cpo3endE,@object
	.size		_ZN34_INTERNAL_b907b28e_4_k_cu_43c7a3484cuda3std3__45__cpo3endE,(_ZN34_INTERNAL_b907b28e_4_k_cu_43c7a3484cuda3std6ranges3__45__cpo3endE - _ZN34_INTERNAL_b907b28e_4_k_cu_43c7a3484cuda3std3__45__cpo3endE)
_ZN34_INTERNAL_b907b28e_4_k_cu_43c7a3484cuda3std3__45__cpo3endE:
	.zero		1
	.type		_ZN34_INTERNAL_b907b28e_4_k_cu_43c7a3484cuda3std6ranges3__45__cpo3endE,@object
	.size		_ZN34_INTERNAL_b907b28e_4_k_cu_43c7a3484cuda3std6ranges3__45__cpo3endE,(_ZN34_INTERNAL_b907b28e_4_k_cu_43c7a3486thrust24THRUST_300001_SM_1000_NS12placeholders2_5E - _ZN34_INTERNAL_b907b28e_4_k_cu_43c7a3484cuda3std6ranges3__45__cpo3endE)
_ZN34_INTERNAL_b907b28e_4_k_cu_43c7a3484cuda3std6ranges3__45__cpo3endE:
	.zero		1
	.type		_ZN34_INTERNAL_b907b28e_4_k_cu_43c7a3486thrust24THRUST_300001_SM_1000_NS12placeholders2_5E,@object
	.size		_ZN34_INTERNAL_b907b28e_4_k_cu_43c7a3486thrust24THRUST_300001_SM_1000_NS12placeholders2_5E,(_ZN34_INTERNAL_b907b28e_4_k_cu_43c7a3484cuda3std3__45__cpo4rendE - _ZN34_INTERNAL_b907b28e_4_k_cu_43c7a3486thrust24THRUST_300001_SM_1000_NS12placeholders2_5E)
_ZN34_INTERNAL_b907b28e_4_k_cu_43c7a3486thrust24THRUST_300001_SM_1000_NS12placeholders2_5E:
	.zero		1
	.type		_ZN34_INTERNAL_b907b28e_4_k_cu_43c7a3484cuda3std3__45__cpo4rendE,@object
	.size		_ZN34_INTERNAL_b907b28e_4_k_cu_43c7a3484cuda3std3__45__cpo4rendE,(_ZN34_INTERNAL_b907b28e_4_k_cu_43c7a3484cuda3std6ranges3__45__cpo9iter_swapE - _ZN34_INTERNAL_b907b28e_4_k_cu_43c7a3484cuda3std3__45__cpo4rendE)
_ZN34_INTERNAL_b907b28e_4_k_cu_43c7a3484cuda3std3__45__cpo4rendE:
	.zero		1
	.type		_ZN34_INTERNAL_b907b28e_4_k_cu_43c7a3484cuda3std6ranges3__45__cpo9iter_swapE,@object
	.size		_ZN34_INTERNAL_b907b28e_4_k_cu_43c7a3484cuda3std6ranges3__45__cpo9iter_swapE,(_ZN34_INTERNAL_b907b28e_4_k_cu_43c7a3484cuda3std3__48unexpectE - _ZN34_INTERNAL_b907b28e_4_k_cu_43c7a3484cuda3std6ranges3__45__cpo9iter_swapE)
_ZN34_INTERNAL_b907b28e_4_k_cu_43c7a3484cuda3std6ranges3__45__cpo9iter_swapE:
	.zero		1
	.type		_ZN34_INTERNAL_b907b28e_4_k_cu_43c7a3484cuda3std3__48unexpectE,@object
	.size		_ZN34_INTERNAL_b907b28e_4_k_cu_43c7a3484cuda3std3__48unexpectE,(_ZN34_INTERNAL_b907b28e_4_k_cu_43c7a3486thrust24THRUST_300001_SM_1000_NS8cuda_cub3parE - _ZN34_INTERNAL_b907b28e_4_k_cu_43c7a3484cuda3std3__48unexpectE)
_ZN34_INTERNAL_b907b28e_4_k_cu_43c7a3484cuda3std3__48unexpectE:
	.zero		1
	.type		_ZN34_INTERNAL_b907b28e_4_k_cu_43c7a3486thrust24THRUST_300001_SM_1000_NS8cuda_cub3parE,@object
	.size		_ZN34_INTERNAL_b907b28e_4_k_cu_43c7a3486thrust24THRUST_300001_SM_1000_NS8cuda_cub3parE,(.L_29 - _ZN34_INTERNAL_b907b28e_4_k_cu_43c7a3486thrust24THRUST_300001_SM_1000_NS8cuda_cub3parE)
_ZN34_INTERNAL_b907b28e_4_k_cu_43c7a3486thrust24THRUST_300001_SM_1000_NS8cuda_cub3parE:
	.zero		1
.L_29:


//--------------------- .nv.shared._Z5Conv2PfS_S_S_iii --------------------------
	.section	.nv.shared._Z5Conv2PfS_S_S_iii,"aw",@nobits
	.sectionflags	@""
	.align	4
.nv.shared._Z5Conv2PfS_S_S_iii:
	.zero		3072


//--------------------- .nv.shared._Z5Conv4PfS_S_S_iii --------------------------
	.section	.nv.shared._Z5Conv4PfS_S_S_iii,"aw",@nobits
	.sectionflags	@""
	.align	4
.nv.shared._Z5Conv4PfS_S_S_iii:
	.zero		3072


//--------------------- .nv.shared._Z5Conv3PfS_S_S_iii --------------------------
	.section	.nv.shared._Z5Conv3PfS_S_S_iii,"aw",@nobits
	.sectionflags	@""
	.align	4
.nv.shared._Z5Conv3PfS_S_S_iii:
	.zero		9216


//--------------------- .nv.constant0._ZN3cub18CUB_300001_SM_10006detail11EmptyKernelIvEEvv --------------------------
	.section	.nv.constant0._ZN3cub18CUB_300001_SM_10006detail11EmptyKernelIvEEvv,"a",@progbits
	.sectionflags	@""
	.align	4
.nv.constant0._ZN3cub18CUB_300001_SM_10006detail11EmptyKernelIvEEvv:
	.zero		896


//--------------------- .nv.constant0._Z6Conv2dPfS_iiiS_S_ --------------------------
	.section	.nv.constant0._Z6Conv2dPfS_iiiS_S_,"a",@progbits
	.sectionflags	@""
	.align	4
.nv.constant0._Z6Conv2dPfS_iiiS_S_:
	.zero		944


//--------------------- .nv.constant0._Z10changeformPfiiS_ --------------------------
	.section	.nv.constant0._Z10changeformPfiiS_,"a",@progbits
	.sectionflags	@""
	.align	4
.nv.constant0._Z10changeformPfiiS_:
	.zero		920


//--------------------- .nv.constant0._Z12maxpooling2dPfS_ii --------------------------
	.section	.nv.constant0._Z12maxpooling2dPfS_ii,"a",@progbits
	.sectionflags	@""
	.align	4
.nv.constant0._Z12maxpooling2dPfS_ii:
	.zero		920


//--------------------- .nv.constant0._Z7softmaxPfS_i --------------------------
	.section	.nv.constant0._Z7softmaxPfS_i,"a",@progbits
	.sectionflags	@""
	.align	4
.nv.constant0._Z7softmaxPfS_i:
	.zero		916


//--------------------- .nv.constant0._Z5Conv2PfS_S_S_iii --------------------------
	.section	.nv.constant0._Z5Conv2PfS_S_S_iii,"a",@progbits
	.sectionflags	@""
	.align	4
.nv.constant0._Z5Conv2PfS_S_S_iii:
	.zero		940


//--------------------- .nv.constant0._Z5Conv4PfS_S_S_iii --------------------------
	.section	.nv.constant0._Z5Conv4PfS_S_S_iii,"a",@progbits
	.sectionflags	@""
	.align	4
.nv.constant0._Z5Conv4PfS_S_S_iii:
	.zero		940


//--------------------- .nv.constant0._Z4ConvPfS_S_S_iii --------------------------
	.section	.nv.constant0._Z4ConvPfS_S_S_iii,"a",@progbits
	.sectionflags	@""
	.align	4
.nv.constant0._Z4ConvPfS_S_S_iii:
	.zero		940


//--------------------- .nv.constant0._Z5Conv3PfS_S_S_iii --------------------------
	.section	.nv.constant0._Z5Conv3PfS_S_S_iii,"a",@progbits
	.sectionflags	@""
	.align	4
.nv.constant0._Z5Conv3PfS_S_S_iii:
	.zero		940


//--------------------- .nv.constant0._Z19batch_normalizationPfiS_S_S_S_f --------------------------
	.section	.nv.constant0._Z19batch_normalizationPfiS_S_S_S_f,"a",@progbits
	.sectionflags	@""
	.align	4
.nv.constant0._Z19batch_normalizationPfiS_S_S_S_f:
	.zero		948


//--------------------- .nv.constant0._Z6dense2PfS_S_S_iii --------------------------
	.section	.nv.constant0._Z6dense2PfS_S_S_iii,"a",@progbits
	.sectionflags	@""
	.align	4
.nv.constant0._Z6dense2PfS_S_S_iii:
	.zero		940


//--------------------- .nv.constant0._Z5densePfS_S_S_iii --------------------------
	.section	.nv.constant0._Z5densePfS_S_S_iii,"a",@progbits
	.sectionflags	@""
	.align	4
.nv.constant0._Z5densePfS_S_S_iii:
	.zero		940


//--------------------- .nv.constant0._Z4ReluPfj  --------------------------
	.section	.nv.constant0._Z4ReluPfj,"a",@progbits
	.sectionflags	@""
	.align	4
.nv.constant0._Z4ReluPfj:
	.zero		908


//--------------------- SYMBOLS --------------------------

	.type		.nv.reservedSmem.offset0,@object
	.size		.nv.reservedSmem.offset0,0x4
	.type		.nv.reservedSmem.cap,@object
	.size		.nv.reservedSmem.cap,0x4
